// auto-generated by cutlass_sweep.epilogue — config: {"arch": "sm_90", "cluster_m": 2, "cluster_n": 1, "dtype": "e4m3", "fusion": "gelu", "tile_k": 64, "tile_m": 128, "tile_n": 256}
#include "cutlass/cutlass.h"
#include "cutlass/gemm/collective/collective_builder.hpp"
#include "cutlass/gemm/device/gemm_universal_adapter.h"
#include "cutlass/gemm/kernel/gemm_universal.hpp"
#include "cutlass/epilogue/collective/collective_builder.hpp"
#include "cutlass/epilogue/fusion/operations.hpp"
#include "cutlass/epilogue/thread/activation.h"

using Elem = cutlass::float_e4m3_t;
using Acc  = float;
using TileShape    = cute::Shape<cute::_128, cute::_256, cute::_64>;
using ClusterShape = cute::Shape<cute::_2, cute::_1, cute::_1>;
using FusionOp     = cutlass::epilogue::fusion::LinCombEltAct<cutlass::epilogue::thread::GELU, Elem, Acc>;

using CollectiveEpilogue = typename cutlass::epilogue::collective::CollectiveBuilder<
    cutlass::arch::Sm90, cutlass::arch::OpClassTensorOp,
    TileShape, ClusterShape,
    cutlass::epilogue::collective::EpilogueTileAuto,
    Acc, Acc,
    Elem, cutlass::layout::RowMajor, 128 / cutlass::sizeof_bits<Elem>::value,
    Elem, cutlass::layout::RowMajor, 128 / cutlass::sizeof_bits<Elem>::value,
    cutlass::epilogue::TmaWarpSpecializedCooperative,
    FusionOp
  >::CollectiveOp;

using CollectiveMainloop = typename cutlass::gemm::collective::CollectiveBuilder<
    cutlass::arch::Sm90, cutlass::arch::OpClassTensorOp,
    Elem, cutlass::layout::RowMajor, 128 / cutlass::sizeof_bits<Elem>::value,
    Elem, cutlass::layout::ColumnMajor, 128 / cutlass::sizeof_bits<Elem>::value,
    Acc,
    TileShape, ClusterShape,
    cutlass::gemm::collective::StageCountAutoCarveout<
        static_cast<int>(sizeof(typename CollectiveEpilogue::SharedStorage))>,
    cutlass::gemm::KernelTmaWarpSpecializedCooperative
  >::CollectiveOp;

using GemmKernel = cutlass::gemm::kernel::GemmUniversal<
    cute::Shape<int,int,int,int>, CollectiveMainloop, CollectiveEpilogue>;
using Gemm = cutlass::gemm::device::GemmUniversalAdapter<GemmKernel>;

auto* _anchor = &cutlass::device_kernel<GemmKernel>;


// ===== COMPILED SASS (sm_90a) =====

	.target	sm_90a

	.elftype	@"ET_EXEC"


//--------------------- .note.nv.tkinfo           --------------------------
	.section	.note.nv.tkinfo,"",@"SHT_NOTE"
	.sectionflags	@"SHF_NOTE_NV_TKINFO"
	.tkinfo
        /*0018*/ 	.word	0x00000002
        /*0030*/ 	.string	""
        /*0030*/ 	.string	"ptxas"
        /*0030*/ 	.string	"Cuda compilation tools, release 13.0, V13.0.88"
        /*0030*/ 	.string	"Build cuda_13.0.r13.0/compiler.36424714_0"
        /*0030*/ 	.string	"-arch sm_90a -m 64 "



//--------------------- .note.nv.cuinfo           --------------------------
	.section	.note.nv.cuinfo,"",@"SHT_NOTE"
	.sectionflags	@"SHF_NOTE_NV_CUINFO"
        /*0018*/ 	.short	0x0002
        /*001a*/ 	.short	0x005a
        /*001c*/ 	.short	0x0082
	.zero		2


//--------------------- .nv.info                  --------------------------
	.section	.nv.info,"",@"SHT_CUDA_INFO"
	.align	4


	//----- nvinfo : EIATTR_REGCOUNT
	.align		4
        /*0000*/ 	.byte	0x04, 0x2f
        /*0002*/ 	.short	(.L_16 - .L_15)
	.align		4
.L_15:
        /*0004*/ 	.word	index@(_ZN7cutlass13device_kernelINS_4gemm6kernel13GemmUniversalIN4cute5tupleIJiiiiEEENS1_10collective13CollectiveMmaINS1_37MainloopSm90TmaGmmaWarpSpecializedFP8ILi8ENS5_IJNS4_1CILi2EEENSA_ILi1EEESC_EEENS1_35KernelTmaWarpSpecializedCooperativeEEENS5_IJNSA_ILi128EEENSA_ILi256EEENSA_ILi64EEEEEENS_12float_e4m3_tENS5_IJlSC_lEEESK_SL_NS4_8TiledMMAINS4_8MMA_AtomIJNS4_4SM904GMMA31MMA_64x256x32_F32E4M3E4M3_SS_TNILNSP_7ScaleInE1ELSR_1EEEEEENS4_6LayoutISD_NS5_IJSC_NSA_ILi0EEESV_EEEEENS5_IJNS4_10UnderscoreESY_SY_EEEEENS4_13SM90_TMA_LOADENS4_14ComposedLayoutINS4_7SwizzleILi2ELi4ELi3EEENS4_18smem_ptr_flag_bitsILi8EEENSU_INS5_IJNSA_ILi8EEESI_EEENS5_IJSI_SC_EEEEEEEvNS4_8identityENS4_23SM90_TMA_LOAD_MULTICASTES1B_vS1C_EENS_8epilogue10collective18CollectiveEpilogueINS1F_22Sm90TmaWarpSpecializedILi4ELi2ELi16ELb0ELb0EEEJSJ_NS5_IJSG_NSA_ILi32EEEEEESK_SL_SK_SL_NS1F_6fusion15FusionCallbacksIS1J_NS1M_13LinCombEltActINS1F_6thread4GELUESK_fSK_fLNS_15FloatRoundStyleE2EEESJ_S1L_JEEES11_NS12_INS13_ILi1ELi4ELi3EEES16_NSU_INS5_IJS17_S1K_EEENS5_IJS1K_SC_EEEEEEENS4_39AutoVectorizingCopyWithAssumedAlignmentILi128EEENS4_14SM90_TMA_STOREES1Y_S20_NS4_9Copy_AtomIJNS4_17SM90_U32x4_STSM_NENS_6half_tEEEEvEEEvvEEEEvNT_6ParamsE)
        /*0008*/ 	.word	0x000000a8


	//----- nvinfo : EIATTR_FRAME_SIZE
	.align		4
.L_16:
        /*000c*/ 	.byte	0x04, 0x11
        /*000e*/ 	.short	(.L_18 - .L_17)
	.align		4
.L_17:
        /*0010*/ 	.word	index@(_ZN7cutlass13device_kernelINS_4gemm6kernel13GemmUniversalIN4cute5tupleIJiiiiEEENS1_10collective13CollectiveMmaINS1_37MainloopSm90TmaGmmaWarpSpecializedFP8ILi8ENS5_IJNS4_1CILi2EEENSA_ILi1EEESC_EEENS1_35KernelTmaWarpSpecializedCooperativeEEENS5_IJNSA_ILi128EEENSA_ILi256EEENSA_ILi64EEEEEENS_12float_e4m3_tENS5_IJlSC_lEEESK_SL_NS4_8TiledMMAINS4_8MMA_AtomIJNS4_4SM904GMMA31MMA_64x256x32_F32E4M3E4M3_SS_TNILNSP_7ScaleInE1ELSR_1EEEEEENS4_6LayoutISD_NS5_IJSC_NSA_ILi0EEESV_EEEEENS5_IJNS4_10UnderscoreESY_SY_EEEEENS4_13SM90_TMA_LOADENS4_14ComposedLayoutINS4_7SwizzleILi2ELi4ELi3EEENS4_18smem_ptr_flag_bitsILi8EEENSU_INS5_IJNSA_ILi8EEESI_EEENS5_IJSI_SC_EEEEEEEvNS4_8identityENS4_23SM90_TMA_LOAD_MULTICASTES1B_vS1C_EENS_8epilogue10collective18CollectiveEpilogueINS1F_22Sm90TmaWarpSpecializedILi4ELi2ELi16ELb0ELb0EEEJSJ_NS5_IJSG_NSA_ILi32EEEEEESK_SL_SK_SL_NS1F_6fusion15FusionCallbacksIS1J_NS1M_13LinCombEltActINS1F_6thread4GELUESK_fSK_fLNS_15FloatRoundStyleE2EEESJ_S1L_JEEES11_NS12_INS13_ILi1ELi4ELi3EEES16_NSU_INS5_IJS17_S1K_EEENS5_IJS1K_SC_EEEEEEENS4_39AutoVectorizingCopyWithAssumedAlignmentILi128EEENS4_14SM90_TMA_STOREES1Y_S20_NS4_9Copy_AtomIJNS4_17SM90_U32x4_STSM_NENS_6half_tEEEEvEEEvvEEEEvNT_6ParamsE)
        /*0014*/ 	.word	0x000000e0


	//----- nvinfo : EIATTR_MIN_STACK_SIZE
	.align		4
.L_18:
        /*0018*/ 	.byte	0x04, 0x12
        /*001a*/ 	.short	(.L_20 - .L_19)
	.align		4
.L_19:
        /*001c*/ 	.word	index@(_ZN7cutlass13device_kernelINS_4gemm6kernel13GemmUniversalIN4cute5tupleIJiiiiEEENS1_10collective13CollectiveMmaINS1_37MainloopSm90TmaGmmaWarpSpecializedFP8ILi8ENS5_IJNS4_1CILi2EEENSA_ILi1EEESC_EEENS1_35KernelTmaWarpSpecializedCooperativeEEENS5_IJNSA_ILi128EEENSA_ILi256EEENSA_ILi64EEEEEENS_12float_e4m3_tENS5_IJlSC_lEEESK_SL_NS4_8TiledMMAINS4_8MMA_AtomIJNS4_4SM904GMMA31MMA_64x256x32_F32E4M3E4M3_SS_TNILNSP_7ScaleInE1ELSR_1EEEEEENS4_6LayoutISD_NS5_IJSC_NSA_ILi0EEESV_EEEEENS5_IJNS4_10UnderscoreESY_SY_EEEEENS4_13SM90_TMA_LOADENS4_14ComposedLayoutINS4_7SwizzleILi2ELi4ELi3EEENS4_18smem_ptr_flag_bitsILi8EEENSU_INS5_IJNSA_ILi8EEESI_EEENS5_IJSI_SC_EEEEEEEvNS4_8identityENS4_23SM90_TMA_LOAD_MULTICASTES1B_vS1C_EENS_8epilogue10collective18CollectiveEpilogueINS1F_22Sm90TmaWarpSpecializedILi4ELi2ELi16ELb0ELb0EEEJSJ_NS5_IJSG_NSA_ILi32EEEEEESK_SL_SK_SL_NS1F_6fusion15FusionCallbacksIS1J_NS1M_13LinCombEltActINS1F_6thread4GELUESK_fSK_fLNS_15FloatRoundStyleE2EEESJ_S1L_JEEES11_NS12_INS13_ILi1ELi4ELi3EEES16_NSU_INS5_IJS17_S1K_EEENS5_IJS1K_SC_EEEEEEENS4_39AutoVectorizingCopyWithAssumedAlignmentILi128EEENS4_14SM90_TMA_STOREES1Y_S20_NS4_9Copy_AtomIJNS4_17SM90_U32x4_STSM_NENS_6half_tEEEEvEEEvvEEEEvNT_6ParamsE)
        /*0020*/ 	.word	0x000000e0
.L_20:


//--------------------- .nv.compat                --------------------------
	.section	.nv.compat,"",@"SHT_CUDA_COMPAT_INFO"
	.align	4
        /*0000*/ 	.byte	0x02, 0x09, 0x01, 0x00, 0x02, 0x02, 0x04, 0x00, 0x02, 0x05, 0x05, 0x00, 0x03, 0x07, 0x01, 0x01
        /*0010*/ 	.byte	0x02, 0x03, 0x01, 0x00, 0x02, 0x06, 0x01, 0x00, 0x04, 0x0b, 0x08, 0x00, 0x00, 0x00, 0x00, 0x00
        /*0020*/ 	.byte	0x00, 0x00, 0x00, 0x00


//--------------------- .nv.info._ZN7cutlass13device_kernelINS_4gemm6kernel13GemmUniversalIN4cute5tupleIJiiiiEEENS1_10collective13CollectiveMmaINS1_37MainloopSm90TmaGmmaWarpSpecializedFP8ILi8ENS5_IJNS4_1CILi2EEENSA_ILi1EEESC_EEENS1_35KernelTmaWarpSpecializedCooperativeEEENS5_IJNSA_ILi128EEENSA_ILi256EEENSA_ILi64EEEEEENS_12float_e4m3_tENS5_IJlSC_lEEESK_SL_NS4_8TiledMMAINS4_8MMA_AtomIJNS4_4SM904GMMA31MMA_64x256x32_F32E4M3E4M3_SS_TNILNSP_7ScaleInE1ELSR_1EEEEEENS4_6LayoutISD_NS5_IJSC_NSA_ILi0EEESV_EEEEENS5_IJNS4_10UnderscoreESY_SY_EEEEENS4_13SM90_TMA_LOADENS4_14ComposedLayoutINS4_7SwizzleILi2ELi4ELi3EEENS4_18smem_ptr_flag_bitsILi8EEENSU_INS5_IJNSA_ILi8EEESI_EEENS5_IJSI_SC_EEEEEEEvNS4_8identityENS4_23SM90_TMA_LOAD_MULTICASTES1B_vS1C_EENS_8epilogue10collective18CollectiveEpilogueINS1F_22Sm90TmaWarpSpecializedILi4ELi2ELi16ELb0ELb0EEEJSJ_NS5_IJSG_NSA_ILi32EEEEEESK_SL_SK_SL_NS1F_6fusion15FusionCallbacksIS1J_NS1M_13LinCombEltActINS1F_6thread4GELUESK_fSK_fLNS_15FloatRoundStyleE2EEESJ_S1L_JEEES11_NS12_INS13_ILi1ELi4ELi3EEES16_NSU_INS5_IJS17_S1K_EEENS5_IJS1K_SC_EEEEEEENS4_39AutoVectorizingCopyWithAssumedAlignmentILi128EEENS4_14SM90_TMA_STOREES1Y_S20_NS4_9Copy_AtomIJNS4_17SM90_U32x4_STSM_NENS_6half_tEEEEvEEEvvEEEEvNT_6ParamsE --------------------------
	.section	.nv.info._ZN7cutlass13device_kernelINS_4gemm6kernel13GemmUniversalIN4cute5tupleIJiiiiEEENS1_10collective13CollectiveMmaINS1_37MainloopSm90TmaGmmaWarpSpecializedFP8ILi8ENS5_IJNS4_1CILi2EEENSA_ILi1EEESC_EEENS1_35KernelTmaWarpSpecializedCooperativeEEENS5_IJNSA_ILi128EEENSA_ILi256EEENSA_ILi64EEEEEENS_12float_e4m3_tENS5_IJlSC_lEEESK_SL_NS4_8TiledMMAINS4_8MMA_AtomIJNS4_4SM904GMMA31MMA_64x256x32_F32E4M3E4M3_SS_TNILNSP_7ScaleInE1ELSR_1EEEEEENS4_6LayoutISD_NS5_IJSC_NSA_ILi0EEESV_EEEEENS5_IJNS4_10UnderscoreESY_SY_EEEEENS4_13SM90_TMA_LOADENS4_14ComposedLayoutINS4_7SwizzleILi2ELi4ELi3EEENS4_18smem_ptr_flag_bitsILi8EEENSU_INS5_IJNSA_ILi8EEESI_EEENS5_IJSI_SC_EEEEEEEvNS4_8identityENS4_23SM90_TMA_LOAD_MULTICASTES1B_vS1C_EENS_8epilogue10collective18CollectiveEpilogueINS1F_22Sm90TmaWarpSpecializedILi4ELi2ELi16ELb0ELb0EEEJSJ_NS5_IJSG_NSA_ILi32EEEEEESK_SL_SK_SL_NS1F_6fusion15FusionCallbacksIS1J_NS1M_13LinCombEltActINS1F_6thread4GELUESK_fSK_fLNS_15FloatRoundStyleE2EEESJ_S1L_JEEES11_NS12_INS13_ILi1ELi4ELi3EEES16_NSU_INS5_IJS17_S1K_EEENS5_IJS1K_SC_EEEEEEENS4_39AutoVectorizingCopyWithAssumedAlignmentILi128EEENS4_14SM90_TMA_STOREES1Y_S20_NS4_9Copy_AtomIJNS4_17SM90_U32x4_STSM_NENS_6half_tEEEEvEEEvvEEEEvNT_6ParamsE,"",@"SHT_CUDA_INFO"
	.sectionflags	@""
	.align	4


	//----- nvinfo : EIATTR_CUDA_API_VERSION
	.align		4
        /*0000*/ 	.byte	0x04, 0x37
        /*0002*/ 	.short	(.L_22 - .L_21)
.L_21:
        /*0004*/ 	.word	0x00000082


	//----- nvinfo : EIATTR_KPARAM_INFO
	.align		4
.L_22:
        /*0008*/ 	.byte	0x04, 0x17
        /*000a*/ 	.short	(.L_24 - .L_23)
.L_23:
        /*000c*/ 	.word	0x00000000
        /*0010*/ 	.short	0x0000
        /*0012*/ 	.short	0x0070
        /*0014*/ 	.byte	0x00, 0xf0, 0x01, 0x1c


	//----- nvinfo : EIATTR_SPARSE_MMA_MASK
	.align		4
.L_24:
        /*0018*/ 	.byte	0x03, 0x50
        /*001a*/ 	.short	0x0000


	//----- nvinfo : EIATTR_MAXREG_COUNT
	.align		4
        /*001c*/ 	.byte	0x03, 0x1b
        /*001e*/ 	.short	0x00a8


	//----- nvinfo : EIATTR_NUM_BARRIERS
	.align		4
        /*0020*/ 	.byte	0x02, 0x4c
        /*0022*/ 	.byte	0x02
	.zero		1


	//----- nvinfo : EIATTR_EXTERNS
	.align		4
        /*0024*/ 	.byte	0x04, 0x0f
        /*0026*/ 	.short	(.L_26 - .L_25)


	//   ....[0]....
	.align		4
.L_25:
        /*0028*/ 	.word	index@(__assertfail)


	//----- nvinfo : EIATTR_ANNOTATIONS
	.align		4
.L_26:
        /*002c*/ 	.byte	0x04, 0x55
        /*002e*/ 	.short	(.L_28 - .L_27)


	//   ....[0]....
.L_27:
        /*0030*/ 	.word	0x00000001
        /*0034*/ 	.byte	0xe0, 0x0c, 0x00, 0x00, 0x01, 0x00, 0x00, 0x00, 0xc0, 0x0d, 0x00, 0x00, 0x01, 0x00, 0x00, 0x00
        /* <DEDUP_REMOVED lines=224> */
        /*0e44*/ 	.byte	0xb0, 0xa7, 0x01, 0x00, 0x01, 0x00, 0x00, 0x00, 0xd0, 0xa7, 0x01, 0x00


	//----- nvinfo : EIATTR_MERCURY_ISA_VERSION
	.align		4
.L_28:
        /*0e50*/ 	.byte	0x03, 0x5f
        /*0e52*/ 	.short	0x0101


	//----- nvinfo : EIATTR_INT_WARP_WIDE_INSTR_OFFSETS
	.align		4
        /*0e54*/ 	.byte	0x04, 0x31
        /*0e56*/ 	.short	(.L_30 - .L_29)


	//   ....[0]....
.L_29:
        /*0e58*/ 	.word	0x00000be0


	//   ....[1]....
        /*0e5c*/ 	.word	0x00000c00


	//   ....[2]....
        /*0e60*/ 	.word	0x00000d10


	//   ....[3]....
        /*0e64*/ 	.word	0x00004850


	//   ....[4]....
        /*0e68*/ 	.word	0x00005840


	//----- nvinfo : EIATTR_COOP_GROUP_MASK_REGIDS
	.align		4
.L_30:
        /*0e6c*/ 	.byte	0x04, 0x29
        /*0e6e*/ 	.short	(.L_32 - .L_31)


	//   ....[0]....
.L_31:
        /*0e70*/ 	.word	0xffffffff


	//   ....[1]....
        /*0e74*/ 	.word	0xffffffff


	//   ....[2]....
        /*0e78*/ 	.word	0xffffffff


	//   ....[3]....
        /*0e7c*/ 	.word	0xffffffff


	//   ....[4]....
        /*0e80*/ 	.word	0xffffffff


	//   ....[5]....
        /*0e84*/ 	.word	0xffffffff


	//   ....[6]....
        /*0e88*/ 	.word	0xffffffff


	//----- nvinfo : EIATTR_COOP_GROUP_INSTR_OFFSETS
	.align		4
.L_32:
        /*0e8c*/ 	.byte	0x04, 0x28
        /*0e8e*/ 	.short	(.L_34 - .L_33)


	//   ....[0]....
.L_33:
        /*0e90*/ 	.word	0x00000060


	//   ....[1]....
        /*0e94*/ 	.word	0x00000090


	//   ....[2]....
        /*0e98*/ 	.word	0x00000500


	//   ....[3]....
        /*0e9c*/ 	.word	0x00000820


	//   ....[4]....
        /*0ea0*/ 	.word	0x00000a70


	//   ....[5]....
        /*0ea4*/ 	.word	0x00000e20


	//   ....[6]....
        /*0ea8*/ 	.word	0x00001b90


	//----- nvinfo : EIATTR_REG_RECONFIG
	.align		4
.L_34:
        /*0eac*/ 	.byte	0x01, 0x54
	.zero		2


	//----- nvinfo : EIATTR_SYSCALL_OFFSETS
	.align		4
        /*0eb0*/ 	.byte	0x04, 0x46
        /*0eb2*/ 	.short	(.L_36 - .L_35)


	//   ....[0]....
.L_35:
        /*0eb4*/ 	.word	0x00005a90


	//   ....[1]....
        /*0eb8*/ 	.word	0x00005bd0


	//----- nvinfo : EIATTR_MBARRIER_INSTR_OFFSETS
	.align		4
.L_36:
        /*0ebc*/ 	.byte	0x04, 0x39
        /*0ebe*/ 	.short	(.L_38 - .L_37)


	//   ....[0]....
.L_37:
        /*0ec0*/ 	.word	0x000006b0
        /*0ec4*/ 	.word	0x000000ff
        /*0ec8*/ 	.word	0x00000000
        /*0ecc*/ 	.short	0x0100
        /*0ece*/ 	.byte	0x08
	.zero		1


	//   ....[1]....
        /*0ed0*/ 	.word	0x000006c0
        /*0ed4*/ 	.word	0x000000ff
        /*0ed8*/ 	.word	0x00000040
        /*0edc*/ 	.short	0x0100
        /*0ede*/ 	.byte	0x08
	.zero		1


	//   ....[2]....
        /*0ee0*/ 	.word	0x000006d0
        /*0ee4*/ 	.word	0x000000ff
        /*0ee8*/ 	.word	0x00000008
        /*0eec*/ 	.short	0x0100
        /*0eee*/ 	.byte	0x08
	.zero		1


	//   ....[3]....
        /*0ef0*/ 	.word	0x000006e0
        /*0ef4*/ 	.word	0x000000ff
        /*0ef8*/ 	.word	0x00000048
        /*0efc*/ 	.short	0x0100
        /*0efe*/ 	.byte	0x08
	.zero		1


	//   ....[4]....
        /*0f00*/ 	.word	0x000006f0
        /*0f04*/ 	.word	0x000000ff
        /*0f08*/ 	.word	0x00000010
        /*0f0c*/ 	.short	0x0100
        /*0f0e*/ 	.byte	0x08
	.zero		1


	//   ....[5]....
        /*0f10*/ 	.word	0x00000700
        /*0f14*/ 	.word	0x000000ff
        /*0f18*/ 	.word	0x00000050
        /*0f1c*/ 	.short	0x0100
        /*0f1e*/ 	.byte	0x08
	.zero		1


	//   ....[6]....
        /*0f20*/ 	.word	0x00000710
        /*0f24*/ 	.word	0x000000ff
        /*0f28*/ 	.word	0x00000018
        /*0f2c*/ 	.short	0x0100
        /*0f2e*/ 	.byte	0x08
	.zero		1


	//   ....[7]....
        /*0f30*/ 	.word	0x00000720
        /*0f34*/ 	.word	0x000000ff
        /*0f38*/ 	.word	0x00000058
        /*0f3c*/ 	.short	0x0100
        /*0f3e*/ 	.byte	0x08
	.zero		1


	//   ....[8]....
        /*0f40*/ 	.word	0x00000730
        /*0f44*/ 	.word	0x000000ff
        /*0f48*/ 	.word	0x00000020
        /*0f4c*/ 	.short	0x0100
        /*0f4e*/ 	.byte	0x08
	.zero		1


	//   ....[9]....
        /*0f50*/ 	.word	0x00000740
        /*0f54*/ 	.word	0x000000ff
        /*0f58*/ 	.word	0x00000060
        /*0f5c*/ 	.short	0x0100
        /*0f5e*/ 	.byte	0x08
	.zero		1


	//   ....[10]....
        /*0f60*/ 	.word	0x00000750
        /*0f64*/ 	.word	0x000000ff
        /*0f68*/ 	.word	0x00000028
        /*0f6c*/ 	.short	0x0100
        /*0f6e*/ 	.byte	0x08
	.zero		1


	//   ....[11]....
        /*0f70*/ 	.word	0x00000760
        /*0f74*/ 	.word	0x000000ff
        /*0f78*/ 	.word	0x00000068
        /*0f7c*/ 	.short	0x0100
        /*0f7e*/ 	.byte	0x08
	.zero		1


	//   ....[12]....
        /*0f80*/ 	.word	0x00000770
        /*0f84*/ 	.word	0x000000ff
        /*0f88*/ 	.word	0x00000030
        /*0f8c*/ 	.short	0x0100
        /*0f8e*/ 	.byte	0x08
	.zero		1


	//   ....[13]....
        /*0f90*/ 	.word	0x00000780
        /*0f94*/ 	.word	0x000000ff
        /*0f98*/ 	.word	0x00000070
        /*0f9c*/ 	.short	0x0100
        /*0f9e*/ 	.byte	0x08
	.zero		1


	//   ....[14]....
        /*0fa0*/ 	.word	0x00000790
        /*0fa4*/ 	.word	0x000000ff
        /*0fa8*/ 	.word	0x00000038
        /*0fac*/ 	.short	0x0100
        /*0fae*/ 	.byte	0x08
	.zero		1


	//   ....[15]....
        /*0fb0*/ 	.word	0x000007a0
        /*0fb4*/ 	.word	0x000000ff
        /*0fb8*/ 	.word	0x00000078
        /*0fbc*/ 	.short	0x0100
        /*0fbe*/ 	.byte	0x08
	.zero		1


	//   ....[16]....
        /*0fc0*/ 	.word	0x000009d0
        /*0fc4*/ 	.word	0x000000ff
        /*0fc8*/ 	.word	0x00000080
        /*0fcc*/ 	.short	0x0100
        /*0fce*/ 	.byte	0x08
	.zero		1


	//   ....[17]....
        /*0fd0*/ 	.word	0x000009e0
        /*0fd4*/ 	.word	0x000000ff
        /*0fd8*/ 	.word	0x000000a0
        /*0fdc*/ 	.short	0x0100
        /*0fde*/ 	.byte	0x08
	.zero		1


	//   ....[18]....
        /*0fe0*/ 	.word	0x000009f0
        /*0fe4*/ 	.word	0x000000ff
        /*0fe8*/ 	.word	0x00000088
        /*0fec*/ 	.short	0x0100
        /*0fee*/ 	.byte	0x08
	.zero		1


	//   ....[19]....
        /*0ff0*/ 	.word	0x00000a00
        /*0ff4*/ 	.word	0x000000ff
        /*0ff8*/ 	.word	0x000000a8
        /*0ffc*/ 	.short	0x0100
        /*0ffe*/ 	.byte	0x08
	.zero		1


	//   ....[20]....
        /*1000*/ 	.word	0x00000a10
        /*1004*/ 	.word	0x000000ff
        /*1008*/ 	.word	0x00000090
        /*100c*/ 	.short	0x0100
        /*100e*/ 	.byte	0x08
	.zero		1


	//   ....[21]....
        /*1010*/ 	.word	0x00000a20
        /*1014*/ 	.word	0x000000ff
        /*1018*/ 	.word	0x000000b0
        /*101c*/ 	.short	0x0100
        /*101e*/ 	.byte	0x08
	.zero		1


	//   ....[22]....
        /*1020*/ 	.word	0x00000a30
        /*1024*/ 	.word	0x000000ff
        /*1028*/ 	.word	0x00000098
        /*102c*/ 	.short	0x0100
        /*102e*/ 	.byte	0x08
	.zero		1


	//   ....[23]....
        /*1030*/ 	.word	0x00000a40
        /*1034*/ 	.word	0x000000ff
        /*1038*/ 	.word	0x000000b8
        /*103c*/ 	.short	0x0100
        /*103e*/ 	.byte	0x08
	.zero		1


	//   ....[24]....
        /*1040*/ 	.word	0x00000d80
        /*1044*/ 	.word	0x000000ff
        /*1048*/ 	.word	0x000000c0
        /*104c*/ 	.short	0x0100
        /*104e*/ 	.byte	0x06
	.zero		1


	//   ....[25]....
        /*1050*/ 	.word	0x00000dd0
        /*1054*/ 	.word	0x000000ff
        /*1058*/ 	.word	0x000000c8
        /*105c*/ 	.short	0x0100
        /*105e*/ 	.byte	0x06
	.zero		1


	//   ....[26]....
        /*1060*/ 	.word	0x00002410
        /*1064*/ 	.word	0x000000ff
        /*1068*/ 	.word	0x00000000
        /*106c*/ 	.short	0x010a
        /*106e*/ 	.byte	0x04
	.zero		1


	//   ....[27]....
        /*1070*/ 	.word	0x00002450
        /*1074*/ 	.word	0x000000ff
        /*1078*/ 	.word	0x00000000
        /*107c*/ 	.short	0x010a
        /*107e*/ 	.byte	0x04
	.zero		1


	//   ....[28]....
        /*1080*/ 	.word	0x000037b0
        /*1084*/ 	.word	0x000000ff
        /*1088*/ 	.word	0x00000000
        /*108c*/ 	.short	0x010a
        /*108e*/ 	.byte	0x06
	.zero		1


	//   ....[29]....
        /*1090*/ 	.word	0x000037f0
        /*1094*/ 	.word	0x000000ff
        /*1098*/ 	.word	0x00000000
        /*109c*/ 	.short	0x010a
        /*109e*/ 	.byte	0x06
	.zero		1


	//   ....[30]....
        /*10a0*/ 	.word	0x000048b0
        /*10a4*/ 	.word	0x00000004
        /*10a8*/ 	.word	0x00000000
        /*10ac*/ 	.short	0x0101
        /*10ae*/ 	.byte	0x3f
	.zero		1


	//   ....[31]....
        /*10b0*/ 	.word	0x000058f0
        /*10b4*/ 	.word	0x00000000
        /*10b8*/ 	.word	0x00000000
        /*10bc*/ 	.short	0x0101
        /*10be*/ 	.byte	0x3f
	.zero		1


	//   ....[32]....
        /*10c0*/ 	.word	0x000060e0
        /*10c4*/ 	.word	0x0000000d
        /*10c8*/ 	.word	0x00000080
        /*10cc*/ 	.short	0x010a
        /*10ce*/ 	.byte	0x3f
	.zero		1


	//   ....[33]....
        /*10d0*/ 	.word	0x000063f0
        /*10d4*/ 	.word	0x00000006
        /*10d8*/ 	.word	0x00000000
        /*10dc*/ 	.short	0x0101
        /*10de*/ 	.byte	0x3f
	.zero		1


	//   ....[34]....
        /*10e0*/ 	.word	0x00008580
        /*10e4*/ 	.word	0x0000001b
        /*10e8*/ 	.word	0x00000080
        /*10ec*/ 	.short	0x010a
        /*10ee*/ 	.byte	0x3f
	.zero		1


	//   ....[35]....
        /*10f0*/ 	.word	0x000087b0
        /*10f4*/ 	.word	0x00000014
        /*10f8*/ 	.word	0x00000000
        /*10fc*/ 	.short	0x0101
        /*10fe*/ 	.byte	0x3f
	.zero		1


	//   ....[36]....
        /*1100*/ 	.word	0x0000a7f0
        /*1104*/ 	.word	0x0000001a
        /*1108*/ 	.word	0x00000080
        /*110c*/ 	.short	0x010a
        /*110e*/ 	.byte	0x3f
	.zero		1


	//   ....[37]....
        /*1110*/ 	.word	0x0000aa20
        /*1114*/ 	.word	0x00000014
        /*1118*/ 	.word	0x00000000
        /*111c*/ 	.short	0x0101
        /*111e*/ 	.byte	0x3f
	.zero		1


	//   ....[38]....
        /*1120*/ 	.word	0x0000ca40
        /*1124*/ 	.word	0x00000018
        /*1128*/ 	.word	0x00000080
        /*112c*/ 	.short	0x010a
        /*112e*/ 	.byte	0x3f
	.zero		1


	//   ....[39]....
        /*1130*/ 	.word	0x0000ccb0
        /*1134*/ 	.word	0x00000018
        /*1138*/ 	.word	0x00000000
        /*113c*/ 	.short	0x0101
        /*113e*/ 	.byte	0x3f
	.zero		1


	//   ....[40]....
        /*1140*/ 	.word	0x0000ecf0
        /*1144*/ 	.word	0x00000018
        /*1148*/ 	.word	0x00000080
        /*114c*/ 	.short	0x010a
        /*114e*/ 	.byte	0x3f
	.zero		1


	//   ....[41]....
        /*1150*/ 	.word	0x0000ef60
        /*1154*/ 	.word	0x00000018
        /*1158*/ 	.word	0x00000000
        /*115c*/ 	.short	0x0101
        /*115e*/ 	.byte	0x3f
	.zero		1


	//   ....[42]....
        /*1160*/ 	.word	0x00010fa0
        /*1164*/ 	.word	0x00000012
        /*1168*/ 	.word	0x00000080
        /*116c*/ 	.short	0x010a
        /*116e*/ 	.byte	0x3f
	.zero		1


	//   ....[43]....
        /*1170*/ 	.word	0x00011210
        /*1174*/ 	.word	0x00000012
        /*1178*/ 	.word	0x00000000
        /*117c*/ 	.short	0x0101
        /*117e*/ 	.byte	0x3f
	.zero		1


	//   ....[44]....
        /*1180*/ 	.word	0x00013320
        /*1184*/ 	.word	0x00000011
        /*1188*/ 	.word	0x00000080
        /*118c*/ 	.short	0x010a
        /*118e*/ 	.byte	0x3f
	.zero		1


	//   ....[45]....
        /*1190*/ 	.word	0x000135a0
        /*1194*/ 	.word	0x00000011
        /*1198*/ 	.word	0x00000000
        /*119c*/ 	.short	0x0101
        /*119e*/ 	.byte	0x3f
	.zero		1


	//   ....[46]....
        /*11a0*/ 	.word	0x000156d0
        /*11a4*/ 	.word	0x00000012
        /*11a8*/ 	.word	0x00000080
        /*11ac*/ 	.short	0x010a
        /*11ae*/ 	.byte	0x3f
	.zero		1


	//   ....[47]....
        /*11b0*/ 	.word	0x00015920
        /*11b4*/ 	.word	0x0000000e
        /*11b8*/ 	.word	0x00000000
        /*11bc*/ 	.short	0x0101
        /*11be*/ 	.byte	0x3f
	.zero		1


	//   ....[48]....
        /*11c0*/ 	.word	0x000187a0
        /*11c4*/ 	.word	0x000000ff
        /*11c8*/ 	.word	0x000000c8
        /*11cc*/ 	.short	0x010a
        /*11ce*/ 	.byte	0x04
	.zero		1


	//   ....[49]....
        /*11d0*/ 	.word	0x00018bd0
        /*11d4*/ 	.word	0x000000ff
        /*11d8*/ 	.word	0x000000a0
        /*11dc*/ 	.short	0x010a
        /*11de*/ 	.byte	0x0d
	.zero		1


	//   ....[50]....
        /*11e0*/ 	.word	0x00018cc0
        /*11e4*/ 	.word	0x000000ff
        /*11e8*/ 	.word	0x00000080
        /*11ec*/ 	.short	0x010b
        /*11ee*/ 	.byte	0x0d
	.zero		1


	//   ....[51]....
        /*11f0*/ 	.word	0x00018d20
        /*11f4*/ 	.word	0x000000ff
        /*11f8*/ 	.word	0x00000000
        /*11fc*/ 	.short	0x0101
        /*11fe*/ 	.byte	0x10
	.zero		1


	//   ....[52]....
        /*1200*/ 	.word	0x00018d50
        /*1204*/ 	.word	0x000000ff
        /*1208*/ 	.word	0x000000a8
        /*120c*/ 	.short	0x010a
        /*120e*/ 	.byte	0x0d
	.zero		1


	//   ....[53]....
        /*1210*/ 	.word	0x00018e60
        /*1214*/ 	.word	0x000000ff
        /*1218*/ 	.word	0x00000088
        /*121c*/ 	.short	0x010b
        /*121e*/ 	.byte	0x0d
	.zero		1


	//   ....[54]....
        /*1220*/ 	.word	0x00018ec0
        /*1224*/ 	.word	0x000000ff
        /*1228*/ 	.word	0x00000000
        /*122c*/ 	.short	0x0101
        /*122e*/ 	.byte	0x12
	.zero		1


	//   ....[55]....
        /*1230*/ 	.word	0x00018ef0
        /*1234*/ 	.word	0x000000ff
        /*1238*/ 	.word	0x000000b0
        /*123c*/ 	.short	0x010a
        /*123e*/ 	.byte	0x0d
	.zero		1


	//   ....[56]....
        /*1240*/ 	.word	0x00019000
        /*1244*/ 	.word	0x000000ff
        /*1248*/ 	.word	0x00000090
        /*124c*/ 	.short	0x010b
        /*124e*/ 	.byte	0x0d
	.zero		1


	//   ....[57]....
        /*1250*/ 	.word	0x00019060
        /*1254*/ 	.word	0x000000ff
        /*1258*/ 	.word	0x00000000
        /*125c*/ 	.short	0x0101
        /*125e*/ 	.byte	0x1d
	.zero		1


	//   ....[58]....
        /*1260*/ 	.word	0x00019090
        /*1264*/ 	.word	0x000000ff
        /*1268*/ 	.word	0x000000b8
        /*126c*/ 	.short	0x010a
        /*126e*/ 	.byte	0x0d
	.zero		1


	//   ....[59]....
        /*1270*/ 	.word	0x000191a0
        /*1274*/ 	.word	0x000000ff
        /*1278*/ 	.word	0x00000098
        /*127c*/ 	.short	0x010b
        /*127e*/ 	.byte	0x0d
	.zero		1


	//   ....[60]....
        /*1280*/ 	.word	0x00019200
        /*1284*/ 	.word	0x000000ff
        /*1288*/ 	.word	0x00000000
        /*128c*/ 	.short	0x0101
        /*128e*/ 	.byte	0x1e
	.zero		1


	//   ....[61]....
        /*1290*/ 	.word	0x00019240
        /*1294*/ 	.word	0x000000ff
        /*1298*/ 	.word	0x000000a0
        /*129c*/ 	.short	0x010a
        /*129e*/ 	.byte	0x0d
	.zero		1


	//   ....[62]....
        /*12a0*/ 	.word	0x00019340
        /*12a4*/ 	.word	0x000000ff
        /*12a8*/ 	.word	0x00000080
        /*12ac*/ 	.short	0x010b
        /*12ae*/ 	.byte	0x0d
	.zero		1


	//   ....[63]....
        /*12b0*/ 	.word	0x00019380
        /*12b4*/ 	.word	0x000000ff
        /*12b8*/ 	.word	0x00000000
        /*12bc*/ 	.short	0x0101
        /*12be*/ 	.byte	0x10
	.zero		1


	//   ....[64]....
        /*12c0*/ 	.word	0x000193b0
        /*12c4*/ 	.word	0x000000ff
        /*12c8*/ 	.word	0x000000a8
        /*12cc*/ 	.short	0x010a
        /*12ce*/ 	.byte	0x0d
	.zero		1


	//   ....[65]....
        /*12d0*/ 	.word	0x000194b0
        /*12d4*/ 	.word	0x000000ff
        /*12d8*/ 	.word	0x00000088
        /*12dc*/ 	.short	0x010b
        /*12de*/ 	.byte	0x0d
	.zero		1


	//   ....[66]....
        /*12e0*/ 	.word	0x000194f0
        /*12e4*/ 	.word	0x000000ff
        /*12e8*/ 	.word	0x00000000
        /*12ec*/ 	.short	0x0101
        /*12ee*/ 	.byte	0x12
	.zero		1


	//   ....[67]....
        /*12f0*/ 	.word	0x00019520
        /*12f4*/ 	.word	0x000000ff
        /*12f8*/ 	.word	0x000000b0
        /*12fc*/ 	.short	0x010a
        /*12fe*/ 	.byte	0x0d
	.zero		1


	//   ....[68]....
        /*1300*/ 	.word	0x00019620
        /*1304*/ 	.word	0x000000ff
        /*1308*/ 	.word	0x00000090
        /*130c*/ 	.short	0x010b
        /*130e*/ 	.byte	0x0d
	.zero		1


	//   ....[69]....
        /*1310*/ 	.word	0x00019660
        /*1314*/ 	.word	0x000000ff
        /*1318*/ 	.word	0x00000000
        /*131c*/ 	.short	0x0101
        /*131e*/ 	.byte	0x1d
	.zero		1


	//   ....[70]....
        /*1320*/ 	.word	0x00019690
        /*1324*/ 	.word	0x000000ff
        /*1328*/ 	.word	0x000000b8
        /*132c*/ 	.short	0x010a
        /*132e*/ 	.byte	0x0d
	.zero		1


	//   ....[71]....
        /*1330*/ 	.word	0x00019790
        /*1334*/ 	.word	0x000000ff
        /*1338*/ 	.word	0x00000098
        /*133c*/ 	.short	0x010b
        /*133e*/ 	.byte	0x0d
	.zero		1


	//   ....[72]....
        /*1340*/ 	.word	0x000197e0
        /*1344*/ 	.word	0x000000ff
        /*1348*/ 	.word	0x00000000
        /*134c*/ 	.short	0x0101
        /*134e*/ 	.byte	0x1e
	.zero		1


	//   ....[73]....
        /*1350*/ 	.word	0x00019f10
        /*1354*/ 	.word	0x00000000
        /*1358*/ 	.word	0x000000a0
        /*135c*/ 	.short	0x010a
        /*135e*/ 	.byte	0x3f
	.zero		1


	//   ....[74]....
        /*1360*/ 	.word	0x00019f50
        /*1364*/ 	.word	0x00000000
        /*1368*/ 	.word	0x000000a8
        /*136c*/ 	.short	0x010a
        /*136e*/ 	.byte	0x3f
	.zero		1


	//   ....[75]....
        /*1370*/ 	.word	0x00019f90
        /*1374*/ 	.word	0x00000000
        /*1378*/ 	.word	0x000000b0
        /*137c*/ 	.short	0x010a
        /*137e*/ 	.byte	0x3f
	.zero		1


	//   ....[76]....
        /*1380*/ 	.word	0x00019ff0
        /*1384*/ 	.word	0x00000000
        /*1388*/ 	.word	0x000000b8
        /*138c*/ 	.short	0x010a
        /*138e*/ 	.byte	0x3f
	.zero		1


	//   ....[77]....
        /*1390*/ 	.word	0x0001a350
        /*1394*/ 	.word	0x0000000f
        /*1398*/ 	.word	0x00000040
        /*139c*/ 	.short	0x010a
        /*139e*/ 	.byte	0x3f
	.zero		1


	//   ....[78]....
        /*13a0*/ 	.word	0x0001a720
        /*13a4*/ 	.word	0x00000003
        /*13a8*/ 	.word	0x000000c8
        /*13ac*/ 	.short	0x0101
        /*13ae*/ 	.byte	0x3f
	.zero		1


	//   ....[79]....
        /*13b0*/ 	.word	0x0001aec0
        /*13b4*/ 	.word	0x00000005
        /*13b8*/ 	.word	0x00000000
        /*13bc*/ 	.short	0x010a
        /*13be*/ 	.byte	0x3f
	.zero		1


	//   ....[80]....
        /*13c0*/ 	.word	0x0001af40
        /*13c4*/ 	.word	0x00000007
        /*13c8*/ 	.word	0x00000000
        /*13cc*/ 	.short	0x010a
        /*13ce*/ 	.byte	0x3f
	.zero		1


	//   ....[81]....
        /*13d0*/ 	.word	0x0001afd0
        /*13d4*/ 	.word	0x00000006
        /*13d8*/ 	.word	0x00000000
        /*13dc*/ 	.short	0x010a
        /*13de*/ 	.byte	0x3f
	.zero		1


	//   ....[82]....
        /*13e0*/ 	.word	0x0001b060
        /*13e4*/ 	.word	0x00000007
        /*13e8*/ 	.word	0x00000000
        /*13ec*/ 	.short	0x010a
        /*13ee*/ 	.byte	0x3f
	.zero		1


	//   ....[83]....
        /*13f0*/ 	.word	0x0001b0f0
        /*13f4*/ 	.word	0x00000006
        /*13f8*/ 	.word	0x00000000
        /*13fc*/ 	.short	0x010a
        /*13fe*/ 	.byte	0x3f
	.zero		1


	//   ....[84]....
        /*1400*/ 	.word	0x0001b180
        /*1404*/ 	.word	0x00000007
        /*1408*/ 	.word	0x00000000
        /*140c*/ 	.short	0x010a
        /*140e*/ 	.byte	0x3f
	.zero		1


	//   ....[85]....
        /*1410*/ 	.word	0x0001b210
        /*1414*/ 	.word	0x00000006
        /*1418*/ 	.word	0x00000000
        /*141c*/ 	.short	0x010a
        /*141e*/ 	.byte	0x3f
	.zero		1


	//   ....[86]....
        /*1420*/ 	.word	0x0001b2a0
        /*1424*/ 	.word	0x00000003
        /*1428*/ 	.word	0x00000000
        /*142c*/ 	.short	0x010a
        /*142e*/ 	.byte	0x3f
	.zero		1


	//   ....[87]....
        /*1430*/ 	.word	0x0001b310
        /*1434*/ 	.word	0x00000003
        /*1438*/ 	.word	0x00000000
        /*143c*/ 	.short	0x010a
        /*143e*/ 	.byte	0x3f
	.zero		1


	//   ....[88]....
        /*1440*/ 	.word	0x0001b370
        /*1444*/ 	.word	0x00000006
        /*1448*/ 	.word	0x00000000
        /*144c*/ 	.short	0x010a
        /*144e*/ 	.byte	0x3f
	.zero		1


	//   ....[89]....
        /*1450*/ 	.word	0x0001b3c0
        /*1454*/ 	.word	0x0000000d
        /*1458*/ 	.word	0x00000080
        /*145c*/ 	.short	0x010a
        /*145e*/ 	.byte	0x3f
	.zero		1


	//   ....[90]....
        /*1460*/ 	.word	0x0001b410
        /*1464*/ 	.word	0x0000001b
        /*1468*/ 	.word	0x00000080
        /*146c*/ 	.short	0x010a
        /*146e*/ 	.byte	0x3f
	.zero		1


	//   ....[91]....
        /*1470*/ 	.word	0x0001b460
        /*1474*/ 	.word	0x0000001a
        /*1478*/ 	.word	0x00000080
        /*147c*/ 	.short	0x010a
        /*147e*/ 	.byte	0x3f
	.zero		1


	//   ....[92]....
        /*1480*/ 	.word	0x0001b4b0
        /*1484*/ 	.word	0x00000018
        /*1488*/ 	.word	0x00000080
        /*148c*/ 	.short	0x010a
        /*148e*/ 	.byte	0x3f
	.zero		1


	//   ....[93]....
        /*1490*/ 	.word	0x0001b500
        /*1494*/ 	.word	0x00000018
        /*1498*/ 	.word	0x00000080
        /*149c*/ 	.short	0x010a
        /*149e*/ 	.byte	0x3f
	.zero		1


	//   ....[94]....
        /*14a0*/ 	.word	0x0001b550
        /*14a4*/ 	.word	0x00000012
        /*14a8*/ 	.word	0x00000080
        /*14ac*/ 	.short	0x010a
        /*14ae*/ 	.byte	0x3f
	.zero		1


	//   ....[95]....
        /*14b0*/ 	.word	0x0001b5a0
        /*14b4*/ 	.word	0x00000011
        /*14b8*/ 	.word	0x00000080
        /*14bc*/ 	.short	0x010a
        /*14be*/ 	.byte	0x3f
	.zero		1


	//   ....[96]....
        /*14c0*/ 	.word	0x0001b5f0
        /*14c4*/ 	.word	0x00000012
        /*14c8*/ 	.word	0x00000080
        /*14cc*/ 	.short	0x010a
        /*14ce*/ 	.byte	0x3f
	.zero		1


	//   ....[97]....
        /*14d0*/ 	.word	0x0001b650
        /*14d4*/ 	.word	0x00000003
        /*14d8*/ 	.word	0x000000c8
        /*14dc*/ 	.short	0x010a
        /*14de*/ 	.byte	0x3f
	.zero		1


	//   ....[98]....
        /*14e0*/ 	.word	0x0001b6b0
        /*14e4*/ 	.word	0x00000003
        /*14e8*/ 	.word	0x000000a0
        /*14ec*/ 	.short	0x010a
        /*14ee*/ 	.byte	0x3f
	.zero		1


	//   ....[99]....
        /*14f0*/ 	.word	0x0001b710
        /*14f4*/ 	.word	0x00000003
        /*14f8*/ 	.word	0x000000a8
        /*14fc*/ 	.short	0x010a
        /*14fe*/ 	.byte	0x3f
	.zero		1


	//   ....[100]....
        /*1500*/ 	.word	0x0001b770
        /*1504*/ 	.word	0x00000003
        /*1508*/ 	.word	0x000000b0
        /*150c*/ 	.short	0x010a
        /*150e*/ 	.byte	0x3f
	.zero		1


	//   ....[101]....
        /*1510*/ 	.word	0x0001b7d0
        /*1514*/ 	.word	0x00000003
        /*1518*/ 	.word	0x000000b8
        /*151c*/ 	.short	0x010a
        /*151e*/ 	.byte	0x3f
	.zero		1


	//   ....[102]....
        /*1520*/ 	.word	0x0001b830
        /*1524*/ 	.word	0x00000003
        /*1528*/ 	.word	0x000000a0
        /*152c*/ 	.short	0x010a
        /*152e*/ 	.byte	0x3f
	.zero		1


	//   ....[103]....
        /*1530*/ 	.word	0x0001b890
        /*1534*/ 	.word	0x00000003
        /*1538*/ 	.word	0x000000a8
        /*153c*/ 	.short	0x010a
        /*153e*/ 	.byte	0x3f
	.zero		1


	//   ....[104]....
        /*1540*/ 	.word	0x0001b8f0
        /*1544*/ 	.word	0x00000003
        /*1548*/ 	.word	0x000000b0
        /*154c*/ 	.short	0x010a
        /*154e*/ 	.byte	0x3f
	.zero		1


	//   ....[105]....
        /*1550*/ 	.word	0x0001b950
        /*1554*/ 	.word	0x00000003
        /*1558*/ 	.word	0x000000b8
        /*155c*/ 	.short	0x010a
        /*155e*/ 	.byte	0x3f
	.zero		1


	//   ....[106]....
        /*1560*/ 	.word	0x0001b9a0
        /*1564*/ 	.word	0x00000000
        /*1568*/ 	.word	0x000000a0
        /*156c*/ 	.short	0x010a
        /*156e*/ 	.byte	0x3f
	.zero		1


	//   ....[107]....
        /*1570*/ 	.word	0x0001b9f0
        /*1574*/ 	.word	0x00000000
        /*1578*/ 	.word	0x000000a8
        /*157c*/ 	.short	0x010a
        /*157e*/ 	.byte	0x3f
	.zero		1


	//   ....[108]....
        /*1580*/ 	.word	0x0001ba40
        /*1584*/ 	.word	0x00000000
        /*1588*/ 	.word	0x000000b0
        /*158c*/ 	.short	0x010a
        /*158e*/ 	.byte	0x3f
	.zero		1


	//   ....[109]....
        /*1590*/ 	.word	0x0001bb10
        /*1594*/ 	.word	0x0000000f
        /*1598*/ 	.word	0x00000040
        /*159c*/ 	.short	0x010a
        /*159e*/ 	.byte	0x3f
	.zero		1


	//   ....[110]....
        /*15a0*/ 	.word	0x0001bbe0
        /*15a4*/ 	.word	0x00000005
        /*15a8*/ 	.word	0x00000000
        /*15ac*/ 	.short	0x010a
        /*15ae*/ 	.byte	0x3f
	.zero		1


	//   ....[111]....
        /*15b0*/ 	.word	0x0001bc30
        /*15b4*/ 	.word	0x00000007
        /*15b8*/ 	.word	0x00000000
        /*15bc*/ 	.short	0x010a
        /*15be*/ 	.byte	0x3f
	.zero		1


	//   ....[112]....
        /*15c0*/ 	.word	0x0001bc80
        /*15c4*/ 	.word	0x00000006
        /*15c8*/ 	.word	0x00000000
        /*15cc*/ 	.short	0x010a
        /*15ce*/ 	.byte	0x3f
	.zero		1


	//   ....[113]....
        /*15d0*/ 	.word	0x0001bcd0
        /*15d4*/ 	.word	0x00000007
        /*15d8*/ 	.word	0x00000000
        /*15dc*/ 	.short	0x010a
        /*15de*/ 	.byte	0x3f
	.zero		1


	//   ....[114]....
        /*15e0*/ 	.word	0x0001bd20
        /*15e4*/ 	.word	0x00000006
        /*15e8*/ 	.word	0x00000000
        /*15ec*/ 	.short	0x010a
        /*15ee*/ 	.byte	0x3f
	.zero		1


	//   ....[115]....
        /*15f0*/ 	.word	0x0001bd70
        /*15f4*/ 	.word	0x00000007
        /*15f8*/ 	.word	0x00000000
        /*15fc*/ 	.short	0x010a
        /*15fe*/ 	.byte	0x3f
	.zero		1


	//   ....[116]....
        /*1600*/ 	.word	0x0001bdc0
        /*1604*/ 	.word	0x00000006
        /*1608*/ 	.word	0x00000000
        /*160c*/ 	.short	0x010a
        /*160e*/ 	.byte	0x3f
	.zero		1


	//----- nvinfo : EIATTR_NUM_MBARRIERS
	.align		4
.L_38:
        /*1610*/ 	.byte	0x03, 0x38
        /*1612*/ 	.short	0x001a


	//----- nvinfo : EIATTR_EXIT_INSTR_OFFSETS
	.align		4
        /*1614*/ 	.byte	0x04, 0x1c
        /*1616*/ 	.short	(.L_40 - .L_39)


	//   ....[0]....
.L_39:
        /*1618*/ 	.word	0x00001040


	//   ....[1]....
        /*161c*/ 	.word	0x000017f0


	//   ....[2]....
        /*1620*/ 	.word	0x00018100


	//   ....[3]....
        /*1624*/ 	.word	0x000186c0


	//   ....[4]....
        /*1628*/ 	.word	0x00018730


	//   ....[5]....
        /*162c*/ 	.word	0x0001a040


	//   ....[6]....
        /*1630*/ 	.word	0x0001b2f0


	//----- nvinfo : EIATTR_MAX_THREADS
	.align		4
.L_40:
        /*1634*/ 	.byte	0x04, 0x05
        /*1636*/ 	.short	(.L_42 - .L_41)
.L_41:
        /*1638*/ 	.word	0x00000180
        /*163c*/ 	.word	0x00000001
        /*1640*/ 	.word	0x00000001


	//----- nvinfo : EIATTR_CRS_STACK_SIZE
	.align		4
.L_42:
        /*1644*/ 	.byte	0x04, 0x1e
        /*1646*/ 	.short	(.L_44 - .L_43)
.L_43:
        /*1648*/ 	.word	0x00000000


	//----- nvinfo : EIATTR_CBANK_PARAM_SIZE
	.align		4
.L_44:
        /*164c*/ 	.byte	0x03, 0x19
        /*164e*/ 	.short	0x0770


	//----- nvinfo : EIATTR_PARAM_CBANK
	.align		4
        /*1650*/ 	.byte	0x04, 0x0a
        /*1652*/ 	.short	(.L_46 - .L_45)
	.align		4
.L_45:
        /*1654*/ 	.word	index@(.nv.constant0._ZN7cutlass13device_kernelINS_4gemm6kernel13GemmUniversalIN4cute5tupleIJiiiiEEENS1_10collective13CollectiveMmaINS1_37MainloopSm90TmaGmmaWarpSpecializedFP8ILi8ENS5_IJNS4_1CILi2EEENSA_ILi1EEESC_EEENS1_35KernelTmaWarpSpecializedCooperativeEEENS5_IJNSA_ILi128EEENSA_ILi256EEENSA_ILi64EEEEEENS_12float_e4m3_tENS5_IJlSC_lEEESK_SL_NS4_8TiledMMAINS4_8MMA_AtomIJNS4_4SM904GMMA31MMA_64x256x32_F32E4M3E4M3_SS_TNILNSP_7ScaleInE1ELSR_1EEEEEENS4_6LayoutISD_NS5_IJSC_NSA_ILi0EEESV_EEEEENS5_IJNS4_10UnderscoreESY_SY_EEEEENS4_13SM90_TMA_LOADENS4_14ComposedLayoutINS4_7SwizzleILi2ELi4ELi3EEENS4_18smem_ptr_flag_bitsILi8EEENSU_INS5_IJNSA_ILi8EEESI_EEENS5_IJSI_SC_EEEEEEEvNS4_8identityENS4_23SM90_TMA_LOAD_MULTICASTES1B_vS1C_EENS_8epilogue10collective18CollectiveEpilogueINS1F_22Sm90TmaWarpSpecializedILi4ELi2ELi16ELb0ELb0EEEJSJ_NS5_IJSG_NSA_ILi32EEEEEESK_SL_SK_SL_NS1F_6fusion15FusionCallbacksIS1J_NS1M_13LinCombEltActINS1F_6thread4GELUESK_fSK_fLNS_15FloatRoundStyleE2EEESJ_S1L_JEEES11_NS12_INS13_ILi1ELi4ELi3EEES16_NSU_INS5_IJS17_S1K_EEENS5_IJS1K_SC_EEEEEEENS4_39AutoVectorizingCopyWithAssumedAlignmentILi128EEENS4_14SM90_TMA_STOREES1Y_S20_NS4_9Copy_AtomIJNS4_17SM90_U32x4_STSM_NENS_6half_tEEEEvEEEvvEEEEvNT_6ParamsE)
        /*1658*/ 	.short	0x0210
        /*165a*/ 	.short	0x0770


	//----- nvinfo : EIATTR_SW_WAR
	.align		4
.L_46:
        /*165c*/ 	.byte	0x04, 0x36
        /*165e*/ 	.short	(.L_48 - .L_47)
.L_47:
        /*1660*/ 	.word	0x00000008
.L_48:


//--------------------- .nv.callgraph             --------------------------
	.section	.nv.callgraph,"",@"SHT_CUDA_CALLGRAPH"
	.align	4
	.sectionentsize	8
	.align		4
        /*0000*/ 	.word	0x00000000
	.align		4
        /*0004*/ 	.word	0xffffffff
	.align		4
        /*0008*/ 	.word	index@(_ZN7cutlass13device_kernelINS_4gemm6kernel13GemmUniversalIN4cute5tupleIJiiiiEEENS1_10collective13CollectiveMmaINS1_37MainloopSm90TmaGmmaWarpSpecializedFP8ILi8ENS5_IJNS4_1CILi2EEENSA_ILi1EEESC_EEENS1_35KernelTmaWarpSpecializedCooperativeEEENS5_IJNSA_ILi128EEENSA_ILi256EEENSA_ILi64EEEEEENS_12float_e4m3_tENS5_IJlSC_lEEESK_SL_NS4_8TiledMMAINS4_8MMA_AtomIJNS4_4SM904GMMA31MMA_64x256x32_F32E4M3E4M3_SS_TNILNSP_7ScaleInE1ELSR_1EEEEEENS4_6LayoutISD_NS5_IJSC_NSA_ILi0EEESV_EEEEENS5_IJNS4_10UnderscoreESY_SY_EEEEENS4_13SM90_TMA_LOADENS4_14ComposedLayoutINS4_7SwizzleILi2ELi4ELi3EEENS4_18smem_ptr_flag_bitsILi8EEENSU_INS5_IJNSA_ILi8EEESI_EEENS5_IJSI_SC_EEEEEEEvNS4_8identityENS4_23SM90_TMA_LOAD_MULTICASTES1B_vS1C_EENS_8epilogue10collective18CollectiveEpilogueINS1F_22Sm90TmaWarpSpecializedILi4ELi2ELi16ELb0ELb0EEEJSJ_NS5_IJSG_NSA_ILi32EEEEEESK_SL_SK_SL_NS1F_6fusion15FusionCallbacksIS1J_NS1M_13LinCombEltActINS1F_6thread4GELUESK_fSK_fLNS_15FloatRoundStyleE2EEESJ_S1L_JEEES11_NS12_INS13_ILi1ELi4ELi3EEES16_NSU_INS5_IJS17_S1K_EEENS5_IJS1K_SC_EEEEEEENS4_39AutoVectorizingCopyWithAssumedAlignmentILi128EEENS4_14SM90_TMA_STOREES1Y_S20_NS4_9Copy_AtomIJNS4_17SM90_U32x4_STSM_NENS_6half_tEEEEvEEEvvEEEEvNT_6ParamsE)
	.align		4
        /*000c*/ 	.word	index@(__assertfail)
	.align		4
        /*0010*/ 	.word	0x00000000
	.align		4
        /*0014*/ 	.word	0xfffffffe
	.align		4
        /*0018*/ 	.word	0x00000000
	.align		4
        /*001c*/ 	.word	0xfffffffd
	.align		4
        /*0020*/ 	.word	0x00000000
	.align		4
        /*0024*/ 	.word	0xfffffffc


//--------------------- .nv.constant4             --------------------------
	.section	.nv.constant4,"a",@progbits
	.align	8
	.align		8
.nv.constant4:
        /*0000*/ 	.dword	__assertfail
	.align		8
        /*0008*/ 	.dword	__unnamed_1
	.align		8
        /*0010*/ 	.dword	__unnamed_2
	.align		8
        /*0018*/ 	.dword	_ZN39_INTERNAL_693a20e8_4_k_cu_7342b07b_34314cuda3std3__45__cpo5beginE
	.align		8
        /*0020*/ 	.dword	_ZN39_INTERNAL_693a20e8_4_k_cu_7342b07b_34314cuda3std3__45__cpo3endE
	.align		8
        /*0028*/ 	.dword	_ZN39_INTERNAL_693a20e8_4_k_cu_7342b07b_34314cuda3std3__45__cpo6cbeginE
	.align		8
        /*0030*/ 	.dword	_ZN39_INTERNAL_693a20e8_4_k_cu_7342b07b_34314cuda3std3__45__cpo4cendE
	.align		8
        /*0038*/ 	.dword	_ZN39_INTERNAL_693a20e8_4_k_cu_7342b07b_34314cuda3std3__441_GLOBAL__N__693a20e8_4_k_cu_7342b07b_34316ignoreE
	.align		8
        /*0040*/ 	.dword	_ZN39_INTERNAL_693a20e8_4_k_cu_7342b07b_34314cuda3std3__419piecewise_constructE
	.align		8
        /*0048*/ 	.dword	_ZN39_INTERNAL_693a20e8_4_k_cu_7342b07b_34314cuda3std3__48in_placeE
	.align		8
        /*0050*/ 	.dword	_ZN39_INTERNAL_693a20e8_4_k_cu_7342b07b_34314cuda3std6ranges3__45__cpo4swapE
	.align		8
        /*0058*/ 	.dword	_ZN39_INTERNAL_693a20e8_4_k_cu_7342b07b_34314cuda3std6ranges3__45__cpo9iter_moveE
	.align		8
        /*0060*/ 	.dword	_ZN39_INTERNAL_693a20e8_4_k_cu_7342b07b_34314cute7productE
	.align		8
        /*0068*/ 	.dword	_ZN39_INTERNAL_693a20e8_4_k_cu_7342b07b_34314cute1_E
	.align		8
        /*0070*/ 	.dword	$str$24
	.align		8
        /*0078*/ 	.dword	$str$25


//--------------------- .text._ZN7cutlass13device_kernelINS_4gemm6kernel13GemmUniversalIN4cute5tupleIJiiiiEEENS1_10collective13CollectiveMmaINS1_37MainloopSm90TmaGmmaWarpSpecializedFP8ILi8ENS5_IJNS4_1CILi2EEENSA_ILi1EEESC_EEENS1_35KernelTmaWarpSpecializedCooperativeEEENS5_IJNSA_ILi128EEENSA_ILi256EEENSA_ILi64EEEEEENS_12float_e4m3_tENS5_IJlSC_lEEESK_SL_NS4_8TiledMMAINS4_8MMA_AtomIJNS4_4SM904GMMA31MMA_64x256x32_F32E4M3E4M3_SS_TNILNSP_7ScaleInE1ELSR_1EEEEEENS4_6LayoutISD_NS5_IJSC_NSA_ILi0EEESV_EEEEENS5_IJNS4_10UnderscoreESY_SY_EEEEENS4_13SM90_TMA_LOADENS4_14ComposedLayoutINS4_7SwizzleILi2ELi4ELi3EEENS4_18smem_ptr_flag_bitsILi8EEENSU_INS5_IJNSA_ILi8EEESI_EEENS5_IJSI_SC_EEEEEEEvNS4_8identityENS4_23SM90_TMA_LOAD_MULTICASTES1B_vS1C_EENS_8epilogue10collective18CollectiveEpilogueINS1F_22Sm90TmaWarpSpecializedILi4ELi2ELi16ELb0ELb0EEEJSJ_NS5_IJSG_NSA_ILi32EEEEEESK_SL_SK_SL_NS1F_6fusion15FusionCallbacksIS1J_NS1M_13LinCombEltActINS1F_6thread4GELUESK_fSK_fLNS_15FloatRoundStyleE2EEESJ_S1L_JEEES11_NS12_INS13_ILi1ELi4ELi3EEES16_NSU_INS5_IJS17_S1K_EEENS5_IJS1K_SC_EEEEEEENS4_39AutoVectorizingCopyWithAssumedAlignmentILi128EEENS4_14SM90_TMA_STOREES1Y_S20_NS4_9Copy_AtomIJNS4_17SM90_U32x4_STSM_NENS_6half_tEEEEvEEEvvEEEEvNT_6ParamsE --------------------------
	.section	.text._ZN7cutlass13device_kernelINS_4gemm6kernel13GemmUniversalIN4cute5tupleIJiiiiEEENS1_10collective13CollectiveMmaINS1_37MainloopSm90TmaGmmaWarpSpecializedFP8ILi8ENS5_IJNS4_1CILi2EEENSA_ILi1EEESC_EEENS1_35KernelTmaWarpSpecializedCooperativeEEENS5_IJNSA_ILi128EEENSA_ILi256EEENSA_ILi64EEEEEENS_12float_e4m3_tENS5_IJlSC_lEEESK_SL_NS4_8TiledMMAINS4_8MMA_AtomIJNS4_4SM904GMMA31MMA_64x256x32_F32E4M3E4M3_SS_TNILNSP_7ScaleInE1ELSR_1EEEEEENS4_6LayoutISD_NS5_IJSC_NSA_ILi0EEESV_EEEEENS5_IJNS4_10UnderscoreESY_SY_EEEEENS4_13SM90_TMA_LOADENS4_14ComposedLayoutINS4_7SwizzleILi2ELi4ELi3EEENS4_18smem_ptr_flag_bitsILi8EEENSU_INS5_IJNSA_ILi8EEESI_EEENS5_IJSI_SC_EEEEEEEvNS4_8identityENS4_23SM90_TMA_LOAD_MULTICASTES1B_vS1C_EENS_8epilogue10collective18CollectiveEpilogueINS1F_22Sm90TmaWarpSpecializedILi4ELi2ELi16ELb0ELb0EEEJSJ_NS5_IJSG_NSA_ILi32EEEEEESK_SL_SK_SL_NS1F_6fusion15FusionCallbacksIS1J_NS1M_13LinCombEltActINS1F_6thread4GELUESK_fSK_fLNS_15FloatRoundStyleE2EEESJ_S1L_JEEES11_NS12_INS13_ILi1ELi4ELi3EEES16_NSU_INS5_IJS17_S1K_EEENS5_IJS1K_SC_EEEEEEENS4_39AutoVectorizingCopyWithAssumedAlignmentILi128EEENS4_14SM90_TMA_STOREES1Y_S20_NS4_9Copy_AtomIJNS4_17SM90_U32x4_STSM_NENS_6half_tEEEEvEEEvvEEEEvNT_6ParamsE,"ax",@progbits
	.align	128
.text._ZN7cutlass13device_kernelINS_4gemm6kernel13GemmUniversalIN4cute5tupleIJiiiiEEENS1_10collective13CollectiveMmaINS1_37MainloopSm90TmaGmmaWarpSpecializedFP8ILi8ENS5_IJNS4_1CILi2EEENSA_ILi1EEESC_EEENS1_35KernelTmaWarpSpecializedCooperativeEEENS5_IJNSA_ILi128EEENSA_ILi256EEENSA_ILi64EEEEEENS_12float_e4m3_tENS5_IJlSC_lEEESK_SL_NS4_8TiledMMAINS4_8MMA_AtomIJNS4_4SM904GMMA31MMA_64x256x32_F32E4M3E4M3_SS_TNILNSP_7ScaleInE1ELSR_1EEEEEENS4_6LayoutISD_NS5_IJSC_NSA_ILi0EEESV_EEEEENS5_IJNS4_10UnderscoreESY_SY_EEEEENS4_13SM90_TMA_LOADENS4_14ComposedLayoutINS4_7SwizzleILi2ELi4ELi3EEENS4_18smem_ptr_flag_bitsILi8EEENSU_INS5_IJNSA_ILi8EEESI_EEENS5_IJSI_SC_EEEEEEEvNS4_8identityENS4_23SM90_TMA_LOAD_MULTICASTES1B_vS1C_EENS_8epilogue10collective18CollectiveEpilogueINS1F_22Sm90TmaWarpSpecializedILi4ELi2ELi16ELb0ELb0EEEJSJ_NS5_IJSG_NSA_ILi32EEEEEESK_SL_SK_SL_NS1F_6fusion15FusionCallbacksIS1J_NS1M_13LinCombEltActINS1F_6thread4GELUESK_fSK_fLNS_15FloatRoundStyleE2EEESJ_S1L_JEEES11_NS12_INS13_ILi1ELi4ELi3EEES16_NSU_INS5_IJS17_S1K_EEENS5_IJS1K_SC_EEEEEEENS4_39AutoVectorizingCopyWithAssumedAlignmentILi128EEENS4_14SM90_TMA_STOREES1Y_S20_NS4_9Copy_AtomIJNS4_17SM90_U32x4_STSM_NENS_6half_tEEEEvEEEvvEEEEvNT_6ParamsE:
        .type           _ZN7cutlass13device_kernelINS_4gemm6kernel13GemmUniversalIN4cute5tupleIJiiiiEEENS1_10collective13CollectiveMmaINS1_37MainloopSm90TmaGmmaWarpSpecializedFP8ILi8ENS5_IJNS4_1CILi2EEENSA_ILi1EEESC_EEENS1_35KernelTmaWarpSpecializedCooperativeEEENS5_IJNSA_ILi128EEENSA_ILi256EEENSA_ILi64EEEEEENS_12float_e4m3_tENS5_IJlSC_lEEESK_SL_NS4_8TiledMMAINS4_8MMA_AtomIJNS4_4SM904GMMA31MMA_64x256x32_F32E4M3E4M3_SS_TNILNSP_7ScaleInE1ELSR_1EEEEEENS4_6LayoutISD_NS5_IJSC_NSA_ILi0EEESV_EEEEENS5_IJNS4_10UnderscoreESY_SY_EEEEENS4_13SM90_TMA_LOADENS4_14ComposedLayoutINS4_7SwizzleILi2ELi4ELi3EEENS4_18smem_ptr_flag_bitsILi8EEENSU_INS5_IJNSA_ILi8EEESI_EEENS5_IJSI_SC_EEEEEEEvNS4_8identityENS4_23SM90_TMA_LOAD_MULTICASTES1B_vS1C_EENS_8epilogue10collective18CollectiveEpilogueINS1F_22Sm90TmaWarpSpecializedILi4ELi2ELi16ELb0ELb0EEEJSJ_NS5_IJSG_NSA_ILi32EEEEEESK_SL_SK_SL_NS1F_6fusion15FusionCallbacksIS1J_NS1M_13LinCombEltActINS1F_6thread4GELUESK_fSK_fLNS_15FloatRoundStyleE2EEESJ_S1L_JEEES11_NS12_INS13_ILi1ELi4ELi3EEES16_NSU_INS5_IJS17_S1K_EEENS5_IJS1K_SC_EEEEEEENS4_39AutoVectorizingCopyWithAssumedAlignmentILi128EEENS4_14SM90_TMA_STOREES1Y_S20_NS4_9Copy_AtomIJNS4_17SM90_U32x4_STSM_NENS_6half_tEEEEvEEEvvEEEEvNT_6ParamsE,@function
        .size           _ZN7cutlass13device_kernelINS_4gemm6kernel13GemmUniversalIN4cute5tupleIJiiiiEEENS1_10collective13CollectiveMmaINS1_37MainloopSm90TmaGmmaWarpSpecializedFP8ILi8ENS5_IJNS4_1CILi2EEENSA_ILi1EEESC_EEENS1_35KernelTmaWarpSpecializedCooperativeEEENS5_IJNSA_ILi128EEENSA_ILi256EEENSA_ILi64EEEEEENS_12float_e4m3_tENS5_IJlSC_lEEESK_SL_NS4_8TiledMMAINS4_8MMA_AtomIJNS4_4SM904GMMA31MMA_64x256x32_F32E4M3E4M3_SS_TNILNSP_7ScaleInE1ELSR_1EEEEEENS4_6LayoutISD_NS5_IJSC_NSA_ILi0EEESV_EEEEENS5_IJNS4_10UnderscoreESY_SY_EEEEENS4_13SM90_TMA_LOADENS4_14ComposedLayoutINS4_7SwizzleILi2ELi4ELi3EEENS4_18smem_ptr_flag_bitsILi8EEENSU_INS5_IJNSA_ILi8EEESI_EEENS5_IJSI_SC_EEEEEEEvNS4_8identityENS4_23SM90_TMA_LOAD_MULTICASTES1B_vS1C_EENS_8epilogue10collective18CollectiveEpilogueINS1F_22Sm90TmaWarpSpecializedILi4ELi2ELi16ELb0ELb0EEEJSJ_NS5_IJSG_NSA_ILi32EEEEEESK_SL_SK_SL_NS1F_6fusion15FusionCallbacksIS1J_NS1M_13LinCombEltActINS1F_6thread4GELUESK_fSK_fLNS_15FloatRoundStyleE2EEESJ_S1L_JEEES11_NS12_INS13_ILi1ELi4ELi3EEES16_NSU_INS5_IJS17_S1K_EEENS5_IJS1K_SC_EEEEEEENS4_39AutoVectorizingCopyWithAssumedAlignmentILi128EEENS4_14SM90_TMA_STOREES1Y_S20_NS4_9Copy_AtomIJNS4_17SM90_U32x4_STSM_NENS_6half_tEEEEvEEEvvEEEEvNT_6ParamsE,(.L_x_276 - _ZN7cutlass13device_kernelINS_4gemm6kernel13GemmUniversalIN4cute5tupleIJiiiiEEENS1_10collective13CollectiveMmaINS1_37MainloopSm90TmaGmmaWarpSpecializedFP8ILi8ENS5_IJNS4_1CILi2EEENSA_ILi1EEESC_EEENS1_35KernelTmaWarpSpecializedCooperativeEEENS5_IJNSA_ILi128EEENSA_ILi256EEENSA_ILi64EEEEEENS_12float_e4m3_tENS5_IJlSC_lEEESK_SL_NS4_8TiledMMAINS4_8MMA_AtomIJNS4_4SM904GMMA31MMA_64x256x32_F32E4M3E4M3_SS_TNILNSP_7ScaleInE1ELSR_1EEEEEENS4_6LayoutISD_NS5_IJSC_NSA_ILi0EEESV_EEEEENS5_IJNS4_10UnderscoreESY_SY_EEEEENS4_13SM90_TMA_LOADENS4_14ComposedLayoutINS4_7SwizzleILi2ELi4ELi3EEENS4_18smem_ptr_flag_bitsILi8EEENSU_INS5_IJNSA_ILi8EEESI_EEENS5_IJSI_SC_EEEEEEEvNS4_8identityENS4_23SM90_TMA_LOAD_MULTICASTES1B_vS1C_EENS_8epilogue10collective18CollectiveEpilogueINS1F_22Sm90TmaWarpSpecializedILi4ELi2ELi16ELb0ELb0EEEJSJ_NS5_IJSG_NSA_ILi32EEEEEESK_SL_SK_SL_NS1F_6fusion15FusionCallbacksIS1J_NS1M_13LinCombEltActINS1F_6thread4GELUESK_fSK_fLNS_15FloatRoundStyleE2EEESJ_S1L_JEEES11_NS12_INS13_ILi1ELi4ELi3EEES16_NSU_INS5_IJS17_S1K_EEENS5_IJS1K_SC_EEEEEEENS4_39AutoVectorizingCopyWithAssumedAlignmentILi128EEENS4_14SM90_TMA_STOREES1Y_S20_NS4_9Copy_AtomIJNS4_17SM90_U32x4_STSM_NENS_6half_tEEEEvEEEvvEEEEvNT_6ParamsE)
        .other          _ZN7cutlass13device_kernelINS_4gemm6kernel13GemmUniversalIN4cute5tupleIJiiiiEEENS1_10collective13CollectiveMmaINS1_37MainloopSm90TmaGmmaWarpSpecializedFP8ILi8ENS5_IJNS4_1CILi2EEENSA_ILi1EEESC_EEENS1_35KernelTmaWarpSpecializedCooperativeEEENS5_IJNSA_ILi128EEENSA_ILi256EEENSA_ILi64EEEEEENS_12float_e4m3_tENS5_IJlSC_lEEESK_SL_NS4_8TiledMMAINS4_8MMA_AtomIJNS4_4SM904GMMA31MMA_64x256x32_F32E4M3E4M3_SS_TNILNSP_7ScaleInE1ELSR_1EEEEEENS4_6LayoutISD_NS5_IJSC_NSA_ILi0EEESV_EEEEENS5_IJNS4_10UnderscoreESY_SY_EEEEENS4_13SM90_TMA_LOADENS4_14ComposedLayoutINS4_7SwizzleILi2ELi4ELi3EEENS4_18smem_ptr_flag_bitsILi8EEENSU_INS5_IJNSA_ILi8EEESI_EEENS5_IJSI_SC_EEEEEEEvNS4_8identityENS4_23SM90_TMA_LOAD_MULTICASTES1B_vS1C_EENS_8epilogue10collective18CollectiveEpilogueINS1F_22Sm90TmaWarpSpecializedILi4ELi2ELi16ELb0ELb0EEEJSJ_NS5_IJSG_NSA_ILi32EEEEEESK_SL_SK_SL_NS1F_6fusion15FusionCallbacksIS1J_NS1M_13LinCombEltActINS1F_6thread4GELUESK_fSK_fLNS_15FloatRoundStyleE2EEESJ_S1L_JEEES11_NS12_INS13_ILi1ELi4ELi3EEES16_NSU_INS5_IJS17_S1K_EEENS5_IJS1K_SC_EEEEEEENS4_39AutoVectorizingCopyWithAssumedAlignmentILi128EEENS4_14SM90_TMA_STOREES1Y_S20_NS4_9Copy_AtomIJNS4_17SM90_U32x4_STSM_NENS_6half_tEEEEvEEEvvEEEEvNT_6ParamsE,@"STO_CUDA_ENTRY STV_DEFAULT"
_ZN7cutlass13device_kernelINS_4gemm6kernel13GemmUniversalIN4cute5tupleIJiiiiEEENS1_10collective13CollectiveMmaINS1_37MainloopSm90TmaGmmaWarpSpecializedFP8ILi8ENS5_IJNS4_1CILi2EEENSA_ILi1EEESC_EEENS1_35KernelTmaWarpSpecializedCooperativeEEENS5_IJNSA_ILi128EEENSA_ILi256EEENSA_ILi64EEEEEENS_12float_e4m3_tENS5_IJlSC_lEEESK_SL_NS4_8TiledMMAINS4_8MMA_AtomIJNS4_4SM904GMMA31MMA_64x256x32_F32E4M3E4M3_SS_TNILNSP_7ScaleInE1ELSR_1EEEEEENS4_6LayoutISD_NS5_IJSC_NSA_ILi0EEESV_EEEEENS5_IJNS4_10UnderscoreESY_SY_EEEEENS4_13SM90_TMA_LOADENS4_14ComposedLayoutINS4_7SwizzleILi2ELi4ELi3EEENS4_18smem_ptr_flag_bitsILi8EEENSU_INS5_IJNSA_ILi8EEESI_EEENS5_IJSI_SC_EEEEEEEvNS4_8identityENS4_23SM90_TMA_LOAD_MULTICASTES1B_vS1C_EENS_8epilogue10collective18CollectiveEpilogueINS1F_22Sm90TmaWarpSpecializedILi4ELi2ELi16ELb0ELb0EEEJSJ_NS5_IJSG_NSA_ILi32EEEEEESK_SL_SK_SL_NS1F_6fusion15FusionCallbacksIS1J_NS1M_13LinCombEltActINS1F_6thread4GELUESK_fSK_fLNS_15FloatRoundStyleE2EEESJ_S1L_JEEES11_NS12_INS13_ILi1ELi4ELi3EEES16_NSU_INS5_IJS17_S1K_EEENS5_IJS1K_SC_EEEEEEENS4_39AutoVectorizingCopyWithAssumedAlignmentILi128EEENS4_14SM90_TMA_STOREES1Y_S20_NS4_9Copy_AtomIJNS4_17SM90_U32x4_STSM_NENS_6half_tEEEEvEEEvvEEEEvNT_6ParamsE:
[----:B------:R-:W1:Y:S02]  /*0000*/  LDC R1, c[0x0][0x28] ;  /* 0x00000a00ff017b82 */ /* 0x000e640000000800 */
[----:B-1----:R-:W-:Y:S01]  /*0010*/  IADD3 R1, R1, -0xe0, RZ ;  /* 0xffffff2001017810 */ /* 0x002fe20007ffe0ff */
[----:B------:R-:W1:Y:S01]  /*0020*/  S2R R8, SR_TID.X ;  /* 0x0000000000087919 */ /* 0x000e620000002100 */
[----:B------:R-:W-:Y:S01]  /*0030*/  ELECT P0, URZ, PT ;  /* 0x00000000003f782f */ /* 0x000fe20003800000 */
[----:B------:R-:W-:Y:S01]  /*0040*/  BSSY B0, `(.L_x_0) ;  /* 0x000001a000007945 */ /* 0x000fe20003800000 */
[----:B-1----:R-:W-:-:S05]  /*0050*/  SHF.R.U32.HI R4, RZ, 0x5, R8 ;  /* 0x00000005ff047819 */ /* 0x002fca0000011608 */
[----:B------:R-:W1:Y:S02]  /*0060*/  SHFL.IDX PT, R0, R4, RZ, 0x1f ;  /* 0x00001fff04007589 */ /* 0x000e6400000e0000 */
[----:B-1----:R-:W-:Y:S02]  /*0070*/  R2UR UR46, R0 ;  /* 0x00000000002e72ca */ /* 0x002fe400000e0000 */
[----:B------:R-:W-:-:S06]  /*0080*/  SHF.R.U32.HI R0, RZ, 0x7, R8 ;  /* 0x00000007ff007819 */ /* 0x000fcc0000011608 */
[----:B------:R-:W1:Y:S05]  /*0090*/  SHFL.IDX PT, R0, R0, RZ, 0x1f ;  /* 0x00001fff00007589 */ /* 0x000e6a00000e0000 */
[----:B------:R-:W-:Y:S02]  /*00a0*/  USHF.R.S32.HI UR4, URZ, 0x1f, UR46 ;  /* 0x0000001f3f047899 */ /* 0x000fe4000801142e */
[----:B------:R-:W-:Y:S02]  /*00b0*/  ISETP.NE.OR P0, PT, RZ, UR46, !P0 ;  /* 0x0000002eff007c0c */ /* 0x000fe4000c705670 */
[----:B------:R-:W-:-:S04]  /*00c0*/  ULEA.HI UR4, UR4, UR46, URZ, 0x2 ;  /* 0x0000002e04047291 */ /* 0x000fc8000f8f103f */
[----:B------:R-:W-:-:S04]  /*00d0*/  ULOP3.LUT UR4, UR4, 0xfffffffc, URZ, 0xc0, !UPT ;  /* 0xfffffffc04047892 */ /* 0x000fc8000f8ec03f */
[----:B------:R-:W-:-:S03]  /*00e0*/  UIADD3 UR46, UR46, -UR4, URZ ;  /* 0x800000042e2e7290 */ /* 0x000fc6000fffe03f */
[----:B------:R-:W-:Y:S09]  /*00f0*/  @P0 BRA `(.L_x_1) ;  /* 0x0000000000380947 */ /* 0x000ff20003800000 */
[----:B------:R-:W-:Y:S02]  /*0100*/  ULDC.64 UR4, c[0x0][0x198] ;  /* 0x0000660000047ab9 */ /* 0x000fe40000000a00 */
[----:B------:R-:W-:Y:S02]  /*0110*/  UIADD3 UR6, UP0, UR4, 0xf0, URZ ;  /* 0x000000f004067890 */ /* 0x000fe4000ff1e03f */
[----:B------:R-:W-:Y:S02]  /*0120*/  UIADD3 UR8, UP1, UR4, 0x1f0, URZ ;  /* 0x000001f004087890 */ /* 0x000fe4000ff3e03f */
[----:B------:R-:W-:Y:S02]  /*0130*/  UIADD3 UR10, UP2, UR4, 0x3f0, URZ ;  /* 0x000003f0040a7890 */ /* 0x000fe4000ff5e03f */
[----:B------:R-:W-:Y:S02]  /*0140*/  UIADD3 UR4, UP3, UR4, 0x4f0, URZ ;  /* 0x000004f004047890 */ /* 0x000fe4000ff7e03f */
[----:B------:R-:W-:-:S02]  /*0150*/  UIADD3.X UR7, URZ, UR5, URZ, UP0, !UPT ;  /* 0x000000053f077290 */ /* 0x000fc400087fe43f */
[----:B------:R-:W-:Y:S02]  /*0160*/  UIADD3.X UR9, URZ, UR5, URZ, UP1, !UPT ;  /* 0x000000053f097290 */ /* 0x000fe40008ffe43f */
[----:B------:R-:W-:Y:S02]  /*0170*/  UIADD3.X UR11, URZ, UR5, URZ, UP2, !UPT ;  /* 0x000000053f0b7290 */ /* 0x000fe400097fe43f */
[----:B------:R-:W-:-:S03]  /*0180*/  UIADD3.X UR5, URZ, UR5, URZ, UP3, !UPT ;  /* 0x000000053f057290 */ /* 0x000fc60009ffe43f */
[----:B------:R2:W-:Y:S02]  /*0190*/  UTMACCTL.PF [UR6] ;  /* 0x00000000060079b9 */ /* 0x0005e40008040000 */
[----:B------:R2:W-:Y:S02]  /*01a0*/  UTMACCTL.PF [UR8] ;  /* 0x00000000080079b9 */ /* 0x0005e40008040000 */
[----:B------:R2:W-:Y:S02]  /*01b0*/  UTMACCTL.PF [UR10] ;  /* 0x000000000a0079b9 */ /* 0x0005e40008040000 */
[----:B------:R2:W-:Y:S02]  /*01c0*/  UTMACCTL.PF [UR4] ;  /* 0x00000000040079b9 */ /* 0x0005e40008040000 */
[----:B--2---:R-:W-:Y:S01]  /*01d0*/  NOP ;  /* 0x0000000000007918 */ /* 0x004fe20000000000 */
.L_x_1:
[----:B------:R-:W-:Y:S05]  /*01e0*/  BSYNC B0 ;  /* 0x0000000000007941 */ /* 0x000fea0003800000 */
.L_x_0:
[----:B------:R-:W-:Y:S01]  /*01f0*/  ULDC.64 UR8, c[0x0][0x590] ;  /* 0x0001640000087ab9 */ /* 0x000fe20000000a00 */
[----:B------:R-:W-:Y:S01]  /*0200*/  ULDC.64 UR50, c[0x0][0x588] ;  /* 0x0001620000327ab9 */ /* 0x000fe20000000a00 */
[----:B------:R-:W-:Y:S01]  /*0210*/  ISETP.NE.U32.AND P2, PT, RZ, UR8, PT ;  /* 0x00000008ff007c0c */ /* 0x000fe2000bf45070 */
[----:B------:R-:W-:Y:S01]  /*0220*/  ULDC.64 UR54, c[0x0][0x208] ;  /* 0x0000820000367ab9 */ /* 0x000fe20000000a00 */
[----:B-1----:R-:W-:Y:S01]  /*0230*/  R2UR UR6, R0 ;  /* 0x00000000000672ca */ /* 0x002fe200000e0000 */
[----:B------:R-:W-:Y:S01]  /*0240*/  UMOV UR4, UR50 ;  /* 0x0000003200047c82 */ /* 0x000fe20008000000 */
[----:B------:R-:W-:Y:S01]  /*0250*/  ISETP.NE.AND.EX P1, PT, RZ, UR9, PT, P2 ;  /* 0x00000009ff007c0c */ /* 0x000fe2000bf25320 */
[----:B------:R-:W-:Y:S01]  /*0260*/  UMOV UR5, UR51 ;  /* 0x0000003300057c82 */ /* 0x000fe20008000000 */
[----:B------:R-:W-:-:S11]  /*0270*/  PRMT R0, RZ, 0x7610, R0 ;  /* 0x00007610ff007816 */ /* 0x000fd60000000000 */
[----:B------:R-:W-:Y:S05]  /*0280*/  @P1 BRA `(.L_x_2) ;  /* 0x0000000000441947 */ /* 0x000fea0003800000 */
[----:B------:R-:W-:Y:S02]  /*0290*/  ULDC.64 UR10, c[0x0][0x588] ;  /* 0x00016200000a7ab9 */ /* 0x000fe40000000a00 */
[----:B------:R-:W-:-:S04]  /*02a0*/  ISETP.NE.U32.AND P0, PT, RZ, UR10, PT ;  /* 0x0000000aff007c0c */ /* 0x000fc8000bf05070 */
[----:B------:R-:W-:-:S13]  /*02b0*/  ISETP.NE.AND.EX P0, PT, RZ, UR11, PT, P0 ;  /* 0x0000000bff007c0c */ /* 0x000fda000bf05300 */
[----:B------:R-:W-:Y:S05]  /*02c0*/  @!P0 BRA `(.L_x_3) ;  /* 0x00000000001c8947 */ /* 0x000fea0003800000 */
[----:B------:R-:W-:Y:S02]  /*02d0*/  MOV R2, UR4 ;  /* 0x0000000400027c02 */ /* 0x000fe40008000f00 */
[----:B------:R-:W-:-:S05]  /*02e0*/  MOV R3, UR5 ;  /* 0x0000000500037c02 */ /* 0x000fca0008000f00 */
[----:B------:R-:W2:Y:S01]  /*02f0*/  LDG.E R2, desc[UR54][R2.64] ;  /* 0x0000003602027981 */ /* 0x000ea2000c1e1900 */
[----:B------:R-:W-:Y:S02]  /*0300*/  MOV R0, 0x1 ;  /* 0x0000000100007802 */ /* 0x000fe40000000f00 */
[----:B--2---:R-:W-:-:S13]  /*0310*/  FSETP.NEU.AND P0, PT, R2, RZ, PT ;  /* 0x000000ff0200720b */ /* 0x004fda0003f0d000 */
[----:B------:R-:W-:Y:S01]  /*0320*/  VOTEU.ANY UP0, P0 ;  /* 0x00000000003f7886 */ /* 0x000fe20000000100 */
[----:B------:R-:W-:Y:S05]  /*0330*/  BRA `(.L_x_2) ;  /* 0x0000000000187947 */ /* 0x000fea0003800000 */
.L_x_3:
[----:B------:R-:W-:Y:S01]  /*0340*/  ULDC UR4, c[0x0][0x580] ;  /* 0x0001600000047ab9 */ /* 0x000fe20000000800 */
[----:B------:R-:W-:Y:S01]  /*0350*/  MOV R0, 0x1 ;  /* 0x0000000100007802 */ /* 0x000fe20000000f00 */
[----:B------:R-:W-:Y:S01]  /*0360*/  UMOV UR5, URZ ;  /* 0x0000003f00057c82 */ /* 0x000fe20008000000 */
[----:B------:R-:W-:Y:S01]  /*0370*/  FSETP.NEU.AND P0, PT, RZ, UR4, PT ;  /* 0x00000004ff007c0b */ /* 0x000fe2000bf0d000 */
[----:B------:R-:W-:-:S12]  /*0380*/  UMOV UR4, URZ ;  /* 0x0000003f00047c82 */ /* 0x000fd80008000000 */
[----:B------:R-:W-:-:S05]  /*0390*/  VOTEU.ANY UP0, P0 ;  /* 0x00000000003f7886 */ /* 0x000fca0000000100 */
.L_x_2:
[----:B------:R-:W-:Y:S01]  /*03a0*/  ISETP.NE.U32.AND P0, PT, RZ, UR4, PT ;  /* 0x00000004ff007c0c */ /* 0x000fe2000bf05070 */
[----:B------:R-:W-:Y:S01]  /*03b0*/  UPLOP3.LUT UP1, UPT, UPT, UPT, UPT, 0x40, 0x0 ;  /* 0x000000000000789c */ /* 0x000fe20003f2e870 */
[----:B------:R-:W-:Y:S02]  /*03c0*/  ISETP.NE.AND.EX P2, PT, RZ, UR9, PT, P2 ;  /* 0x00000009ff007c0c */ /* 0x000fe4000bf45320 */
[----:B------:R-:W-:Y:S01]  /*03d0*/  ISETP.NE.AND.EX P0, PT, RZ, UR5, PT, P0 ;  /* 0x00000005ff007c0c */ /* 0x000fe2000bf05300 */
[----:B------:R-:W-:-:S12]  /*03e0*/  UP2UR UR48, UPR, URZ, 0x2 ;  /* 0x000000023f307883 */ /* 0x000fd80008000000 */
[----:B------:R-:W-:Y:S05]  /*03f0*/  @P0 BRA P2, `(.L_x_4) ;  /* 0x0000000000400947 */ /* 0x000fea0001000000 */
[----:B------:R-:W-:-:S04]  /*0400*/  ISETP.NE.U32.AND P0, PT, RZ, UR8, PT ;  /* 0x00000008ff007c0c */ /* 0x000fc8000bf05070 */
[----:B------:R-:W-:-:S13]  /*0410*/  ISETP.NE.AND.EX P0, PT, RZ, UR9, PT, P0 ;  /* 0x00000009ff007c0c */ /* 0x000fda000bf05300 */
[----:B------:R-:W-:Y:S05]  /*0420*/  @!P0 BRA `(.L_x_5) ;  /* 0x00000000002c8947 */ /* 0x000fea0003800000 */
[----:B------:R-:W-:Y:S01]  /*0430*/  PRMT R0, R0, 0x9910, RZ ;  /* 0x0000991000007816 */ /* 0x000fe200000000ff */
[----:B------:R-:W-:Y:S02]  /*0440*/  UISETP.NE.U32.AND UP1, UPT, UR4, URZ, UPT ;  /* 0x0000003f0400728c */ /* 0x000fe4000bf25070 */
[----:B------:R-:W-:Y:S01]  /*0450*/  USEL UR4, URZ, 0xffffffff, UP0 ;  /* 0xffffffff3f047887 */ /* 0x000fe20008000000 */
[----:B------:R-:W-:Y:S01]  /*0460*/  R2UR UR7, R0 ;  /* 0x00000000000772ca */ /* 0x000fe200000e0000 */
[----:B------:R-:W-:-:S12]  /*0470*/  UISETP.NE.AND.EX UP0, UPT, UR5, URZ, UPT, UP1 ;  /* 0x0000003f0500728c */ /* 0x000fd8000bf05310 */
[----:B------:R-:W-:-:S11]  /*0480*/  UISETP.NE.AND UP2, UPT, UR7, URZ, UPT ;  /* 0x0000003f0700728c */ /* 0x000fd6000bf45270 */
[----:B------:R-:W-:-:S04]  /*0490*/  @!UP2 USEL UR4, URZ, 0xffffffff, UP0 ;  /* 0xffffffff3f04a887 */ /* 0x000fc80008000000 */
[----:B------:R-:W-:-:S04]  /*04a0*/  ULOP3.LUT UR4, UR4, 0x1, URZ, 0xc0, !UPT ;  /* 0x0000000104047892 */ /* 0x000fc8000f8ec03f */
[----:B------:R-:W-:-:S04]  /*04b0*/  UISETP.EQ.U32.AND UP0, UPT, UR4, 0x1, UPT ;  /* 0x000000010400788c */ /* 0x000fc8000bf02070 */
[----:B------:R-:W-:Y:S01]  /*04c0*/  UP2UR UR48, UPR, URZ, 0x1 ;  /* 0x000000013f307883 */ /* 0x000fe20008000000 */
[----:B------:R-:W-:Y:S11]  /*04d0*/  BRA `(.L_x_4) ;  /* 0x0000000000087947 */ /* 0x000ff60003800000 */
.L_x_5:
[----:B------:R-:W-:-:S04]  /*04e0*/  UPLOP3.LUT UP0, UPT, UPT, UPT, UP0, 0x40, 0x0 ;  /* 0x000000000000789c */ /* 0x000fc80003f0e800 */
[----:B------:R-:W-:-:S12]  /*04f0*/  UP2UR UR48, UPR, URZ, 0x1 ;  /* 0x000000013f307883 */ /* 0x000fd80008000000 */
.L_x_4:
[----:B------:R-:W1:Y:S01]  /*0500*/  SHFL.IDX PT, R3, R4, RZ, 0x1f ;  /* 0x00001fff04037589 */ /* 0x000e6200000e0000 */
[----:B------:R-:W-:Y:S02]  /*0510*/  UISETP.NE.AND UP0, UPT, UR46, URZ, UPT ;  /* 0x0000003f2e00728c */ /* 0x000fe4000bf05270 */
[----:B------:R-:W-:Y:S02]  /*0520*/  UIADD3 UR9, UR6, -0x1, URZ ;  /* 0xffffffff06097890 */ /* 0x000fe4000fffe03f */
[----:B------:R-:W-:Y:S02]  /*0530*/  UP2UR UR47, UPR, URZ, 0x1 ;  /* 0x000000013f2f7883 */ /* 0x000fe40008000000 */
[----:B------:R-:W-:Y:S02]  /*0540*/  UISETP.EQ.OR UP0, UPT, UR46, 0x3, !UP0 ;  /* 0x000000032e00788c */ /* 0x000fe4000c702670 */
[----:B------:R-:W-:Y:S02]  /*0550*/  UISETP.GE.U32.AND UP1, UPT, UR9, 0x2, UPT ;  /* 0x000000020900788c */ /* 0x000fe4000bf26070 */
[----:B------:R-:W-:-:S04]  /*0560*/  UISETP.EQ.AND UP0, UPT, UR6, URZ, UP0 ;  /* 0x0000003f0600728c */ /* 0x000fc80008702270 */
[----:B------:R-:W-:Y:S02]  /*0570*/  USEL UR45, URZ, 0x1, !UP0 ;  /* 0x000000013f2d7887 */ /* 0x000fe4000c000000 */
[----:B------:R-:W-:Y:S02]  /*0580*/  UISETP.NE.AND UP0, UPT, UR6, URZ, UPT ;  /* 0x0000003f0600728c */ /* 0x000fe4000bf05270 */
[----:B------:R-:W-:Y:S01]  /*0590*/  USEL UR45, UR45, 0x2, UP1 ;  /* 0x000000022d2d7887 */ /* 0x000fe20008800000 */
[----:B-1----:R-:W-:-:S13]  /*05a0*/  ISETP.NE.AND P0, PT, R3, RZ, PT ;  /* 0x000000ff0300720c */ /* 0x002fda0003f05270 */
[----:B------:R-:W-:Y:S05]  /*05b0*/  @P0 BRA `(.L_x_6) ;  /* 0x0000000000840947 */ /* 0x000fea0003800000 */
[----:B------:R-:W-:Y:S01]  /*05c0*/  ELECT P0, URZ, PT ;  /* 0x00000000003f782f */ /* 0x000fe20003800000 */
[----:B------:R-:W-:-:S12]  /*05d0*/  BSSY B0, `(.L_x_6) ;  /* 0x000001f000007945 */ /* 0x000fd80003800000 */
[----:B------:R-:W-:Y:S05]  /*05e0*/  @!P0 BRA `(.L_x_7) ;  /* 0x0000000000748947 */ /* 0x000fea0003800000 */
[----:B------:R-:W1:Y:S01]  /*05f0*/  S2UR UR8, SR_CgaCtaId ;  /* 0x00000000000879c3 */ /* 0x000e620000008800 */
[----:B------:R-:W-:Y:S01]  /*0600*/  UMOV UR4, 0x400 ;  /* 0x0000040000047882 */ /* 0x000fe20000000000 */
[----:B------:R-:W-:Y:S01]  /*0610*/  UMOV UR5, 0x1 ;  /* 0x0000000100057882 */ /* 0x000fe20000000000 */
[----:B------:R-:W-:Y:S02]  /*0620*/  UMOV UR6, 0x4 ;  /* 0x0000000400067882 */ /* 0x000fe40000000000 */
[----:B------:R-:W-:-:S04]  /*0630*/  UIADD3 UR6, -UR6, 0x100000, URZ ;  /* 0x0010000006067890 */ /* 0x000fc8000fffe13f */
[----:B------:R-:W-:Y:S02]  /*0640*/  USHF.L.U32 UR7, UR6, 0xb, URZ ;  /* 0x0000000b06077899 */ /* 0x000fe4000800063f */
[----:B------:R-:W-:Y:S02]  /*0650*/  USHF.L.U32 UR6, UR6, 0x1, URZ ;  /* 0x0000000106067899 */ /* 0x000fe4000800063f */
[----:B-1----:R-:W-:Y:S02]  /*0660*/  ULEA UR8, UR8, UR4, 0x18 ;  /* 0x0000000408087291 */ /* 0x002fe4000f8ec03f */
[----:B------:R-:W-:-:S04]  /*0670*/  UIADD3 UR4, -UR5, 0x100000, URZ ;  /* 0x0010000005047890 */ /* 0x000fc8000fffe13f */
[----:B------:R-:W-:Y:S02]  /*0680*/  USHF.L.U32 UR5, UR4, 0xb, URZ ;  /* 0x0000000b04057899 */ /* 0x000fe4000800063f */
[----:B------:R-:W-:Y:S01]  /*0690*/  USHF.L.U32 UR4, UR4, 0x1, URZ ;  /* 0x0000000104047899 */ /* 0x000fe2000800063f */
[----:B------:R-:W1:Y:S11]  /*06a0*/  FENCE.VIEW.ASYNC.S ;  /* 0x00000000000073c6 */ /* 0x000e760000000000 */
[----:B-1----:R1:W2:Y:S01]  /*06b0*/  SYNCS.EXCH.64 URZ, [UR8], UR4 ;  /* 0x00000004083f75b2 */ /* 0x0022a20008000100 */
[----:B------:R1:W3:Y:S01]  /*06c0*/  SYNCS.EXCH.64 URZ, [UR8+0x40], UR6 ;  /* 0x00004006083f75b2 */ /* 0x0002e20008000100 */
[----:B------:R1:W4:Y:S01]  /*06d0*/  SYNCS.EXCH.64 URZ, [UR8+0x8], UR4 ;  /* 0x00000804083f75b2 */ /* 0x0003220008000100 */
[----:B------:R1:W1:Y:S01]  /*06e0*/  SYNCS.EXCH.64 URZ, [UR8+0x48], UR6 ;  /* 0x00004806083f75b2 */ /* 0x0002620008000100 */
        /* <DEDUP_REMOVED lines=12> */
[----:B------:R-:W-:Y:S01]  /*07b0*/  NOP ;  /* 0x0000000000007918 */ /* 0x000fe20000000000 */
.L_x_7:
[----:B-1----:R-:W-:Y:S05]  /*07c0*/  BSYNC B0 ;  /* 0x0000000000007941 */ /* 0x002fea0003800000 */
.L_x_6:
[----:B------:R-:W1:Y:S01]  /*07d0*/  S2UR UR10, SR_CTAID.X ;  /* 0x00000000000a79c3 */ /* 0x000e620000002500 */
[----:B------:R-:W5:Y:S01]  /*07e0*/  S2R R2, SR_CTAID.Y ;  /* 0x0000000000027919 */ /* 0x000f620000002600 */
[----:B------:R-:W-:Y:S01]  /*07f0*/  ULDC UR4, c[0x0][0x150] ;  /* 0x0000540000047ab9 */ /* 0x000fe20000000800 */
[----:B------:R-:W-:Y:S01]  /*0800*/  UISETP.EQ.AND UP2, UPT, UR46, 0x2, !UP0 ;  /* 0x000000022e00788c */ /* 0x000fe2000c742270 */
[----:B------:R-:W-:Y:S01]  /*0810*/  NOP ;  /* 0x0000000000007918 */ /* 0x000fe20000000000 */
[----:B------:R-:W2:Y:S02]  /*0820*/  SHFL.IDX PT, R7, R4, RZ, 0x1f ;  /* 0x00001fff04077589 */ /* 0x000ea400000e0000 */
[----:B------:R-:W-:Y:S01]  /*0830*/  USEL UR39, URZ, 0x1, !UP2 ;  /* 0x000000013f277887 */ /* 0x000fe2000d000000 */
[----:B------:R-:W3:Y:S03]  /*0840*/  LDC R6, c[0x0][0x144] ;  /* 0x00005100ff067b82 */ /* 0x000ee60000000800 */
[----:B------:R-:W-:Y:S01]  /*0850*/  USEL UR39, UR39, 0x2, UP1 ;  /* 0x0000000227277887 */ /* 0x000fe20008800000 */
[----:B-1----:R-:W-:-:S05]  /*0860*/  I2FP.F32.U32 R0, UR10 ;  /* 0x0000000a00007c45 */ /* 0x002fca0008201000 */
[----:B------:R-:W-:Y:S01]  /*0870*/  FMUL R5, R0, UR4 ;  /* 0x0000000400057c20 */ /* 0x000fe20008400000 */
[----:B--2---:R-:W-:Y:S01]  /*0880*/  ISETP.NE.AND P0, PT, R7, RZ, PT ;  /* 0x000000ff0700720c */ /* 0x004fe20003f05270 */
[----:B------:R-:W-:Y:S01]  /*0890*/  ULDC UR4, c[0x0][0x154] ;  /* 0x0000550000047ab9 */ /* 0x000fe20000000800 */
[----:B-----5:R-:W-:-:S03]  /*08a0*/  I2FP.F32.U32 R7, R2 ;  /* 0x0000000200077245 */ /* 0x020fc60000201000 */
[----:B------:R-:W1:Y:S02]  /*08b0*/  F2I.U32.TRUNC.NTZ R5, R5 ;  /* 0x0000000500057305 */ /* 0x000e64000020f000 */
[----:B------:R-:W-:Y:S01]  /*08c0*/  FMUL R10, R7, UR4 ;  /* 0x00000004070a7c20 */ /* 0x000fe20008400000 */
[----:B-1----:R-:W-:-:S05]  /*08d0*/  IADD3 R9, -R5, RZ, RZ ;  /* 0x000000ff05097210 */ /* 0x002fca0007ffe1ff */
[----:B---3--:R-:W-:Y:S01]  /*08e0*/  IMAD R0, R6, R9, UR10 ;  /* 0x0000000a06007e24 */ /* 0x008fe2000f8e0209 */
[----:B------:R-:W-:Y:S06]  /*08f0*/  @P0 BRA `(.L_x_8) ;  /* 0x0000000000580947 */ /* 0x000fec0003800000 */
[----:B------:R-:W1:Y:S01]  /*0900*/  S2UR UR5, SR_CgaCtaId ;  /* 0x00000000000579c3 */ /* 0x000e620000008800 */
[----:B------:R-:W-:Y:S01]  /*0910*/  UMOV UR4, 0x400 ;  /* 0x0000040000047882 */ /* 0x000fe20000000000 */
[----:B------:R-:W-:Y:S01]  /*0920*/  UMOV UR6, 0x20 ;  /* 0x0000002000067882 */ /* 0x000fe20000000000 */
[----:B------:R-:W-:Y:S01]  /*0930*/  UMOV UR7, 0x100 ;  /* 0x0000010000077882 */ /* 0x000fe20000000000 */
[----:B------:R-:W-:Y:S01]  /*0940*/  ELECT P0, URZ, PT ;  /* 0x00000000003f782f */ /* 0x000fe20003800000 */
[----:B-1----:R-:W-:Y:S02]  /*0950*/  ULEA UR8, UR5, UR4, 0x18 ;  /* 0x0000000405087291 */ /* 0x002fe4000f8ec03f */
[----:B------:R-:W-:-:S04]  /*0960*/  UIADD3 UR4, -UR6, 0x100000, URZ ;  /* 0x0010000006047890 */ /* 0x000fc8000fffe13f */
[----:B------:R-:W-:Y:S02]  /*0970*/  USHF.L.U32 UR5, UR4, 0xb, URZ ;  /* 0x0000000b04057899 */ /* 0x000fe4000800063f */
[----:B------:R-:W-:Y:S02]  /*0980*/  USHF.L.U32 UR4, UR4, 0x1, URZ ;  /* 0x0000000104047899 */ /* 0x000fe4000800063f */
[----:B------:R-:W-:-:S04]  /*0990*/  UIADD3 UR6, -UR7, 0x100000, URZ ;  /* 0x0010000007067890 */ /* 0x000fc8000fffe13f */
[----:B------:R-:W-:Y:S02]  /*09a0*/  USHF.L.U32 UR7, UR6, 0xb, URZ ;  /* 0x0000000b06077899 */ /* 0x000fe4000800063f */
[----:B------:R-:W-:Y:S01]  /*09b0*/  USHF.L.U32 UR6, UR6, 0x1, URZ ;  /* 0x0000000106067899 */ /* 0x000fe2000800063f */
[----:B------:R-:W1:Y:S03]  /*09c0*/  FENCE.VIEW.ASYNC.S ;  /* 0x00000000000073c6 */ /* 0x000e660000000000 */
[----:B-1----:R1:W2:Y:S08]  /*09d0*/  SYNCS.EXCH.64 URZ, [UR8+0x80], UR4 ;  /* 0x00008004083f75b2 */ /* 0x0022b00008000100 */
[----:B------:R1:W3:Y:S01]  /*09e0*/  SYNCS.EXCH.64 URZ, [UR8+0xa0], UR6 ;  /* 0x0000a006083f75b2 */ /* 0x0002e20008000100 */
[----:B------:R1:W1:Y:S01]  /*09f0*/  SYNCS.EXCH.64 URZ, [UR8+0x88], UR4 ;  /* 0x00008804083f75b2 */ /* 0x0002620008000100 */
[----:B------:R1:W1:Y:S01]  /*0a00*/  SYNCS.EXCH.64 URZ, [UR8+0xa8], UR6 ;  /* 0x0000a806083f75b2 */ /* 0x0002620008000100 */
[----:B------:R1:W1:Y:S01]  /*0a10*/  SYNCS.EXCH.64 URZ, [UR8+0x90], UR4 ;  /* 0x00009004083f75b2 */ /* 0x0002620008000100 */
[----:B------:R1:W1:Y:S01]  /*0a20*/  SYNCS.EXCH.64 URZ, [UR8+0xb0], UR6 ;  /* 0x0000b006083f75b2 */ /* 0x0002620008000100 */
[----:B------:R1:W1:Y:S01]  /*0a30*/  SYNCS.EXCH.64 URZ, [UR8+0x98], UR4 ;  /* 0x00009804083f75b2 */ /* 0x0002620008000100 */
[----:B------:R1:W1:Y:S01]  /*0a40*/  SYNCS.EXCH.64 URZ, [UR8+0xb8], UR6 ;  /* 0x0000b806083f75b2 */ /* 0x0002620008000100 */
[----:B------:R-:W-:Y:S01]  /*0a50*/  NOP ;  /* 0x0000000000007918 */ /* 0x000fe20000000000 */
.L_x_8:
[----:B------:R-:W-:Y:S01]  /*0a60*/  SHF.R.S32.HI R5, RZ, 0x1f, R8 ;  /* 0x0000001fff057819 */ /* 0x000fe20000011408 */
[----:B------:R-:W5:Y:S01]  /*0a70*/  SHFL.IDX PT, R4, R4, RZ, 0x1f ;  /* 0x00001fff04047589 */ /* 0x000f6200000e0000 */
[----:B------:R-:W-:Y:S01]  /*0a80*/  ELECT P0, URZ, PT ;  /* 0x00000000003f782f */ /* 0x000fe20003800000 */
[----:B------:R-:W4:Y:S01]  /*0a90*/  LDC R11, c[0x0][0x148] ;  /* 0x00005200ff0b7b82 */ /* 0x000f220000000800 */
[----:B------:R-:W-:Y:S01]  /*0aa0*/  LEA.HI R5, R5, R8, RZ, 0x7 ;  /* 0x0000000805057211 */ /* 0x000fe200078f38ff */
[----:B------:R-:W2:Y:S01]  /*0ab0*/  F2I.U32.TRUNC.NTZ R10, R10 ;  /* 0x0000000a000a7305 */ /* 0x000ea2000020f000 */
[----:B-1----:R-:W-:Y:S01]  /*0ac0*/  UMOV UR4, 0x20 ;  /* 0x0000002000047882 */ /* 0x002fe20000000000 */
[----:B------:R-:W-:Y:S01]  /*0ad0*/  NOP ;  /* 0x0000000000007918 */ /* 0x000fe20000000000 */
[----:B------:R-:W-:-:S04]  /*0ae0*/  LOP3.LUT R5, R5, 0xffffff80, RZ, 0xc0, !PT ;  /* 0xffffff8005057812 */ /* 0x000fc800078ec0ff */
[----:B------:R-:W-:Y:S02]  /*0af0*/  IADD3 R5, -R5, R8, RZ ;  /* 0x0000000805057210 */ /* 0x000fe40007ffe1ff */
[----:B------:R-:W-:Y:S02]  /*0b00*/  SHF.R.S32.HI R8, RZ, 0x1f, R3 ;  /* 0x0000001fff087819 */ /* 0x000fe40000011403 */
[----:B------:R-:W-:Y:S02]  /*0b10*/  SHF.R.S32.HI R6, RZ, 0x1f, R5 ;  /* 0x0000001fff067819 */ /* 0x000fe40000011405 */
[----:B------:R-:W-:Y:S02]  /*0b20*/  LEA.HI R8, R8, R3, RZ, 0x2 ;  /* 0x0000000308087211 */ /* 0x000fe400078f10ff */
[----:B------:R-:W-:Y:S02]  /*0b30*/  LEA.HI R6, R6, R5, RZ, 0x3 ;  /* 0x0000000506067211 */ /* 0x000fe400078f18ff */
[----:B------:R-:W-:-:S02]  /*0b40*/  LOP3.LUT R8, R8, 0x3ffffffc, RZ, 0xc0, !PT ;  /* 0x3ffffffc08087812 */ /* 0x000fc400078ec0ff */
[--C-:B------:R-:W-:Y:S02]  /*0b50*/  SHF.R.S32.HI R7, RZ, 0x3, R6.reuse ;  /* 0x00000003ff077819 */ /* 0x100fe40000011406 */
[----:B------:R-:W-:Y:S02]  /*0b60*/  SHF.R.S32.HI R6, RZ, 0x1f, R6 ;  /* 0x0000001fff067819 */ /* 0x000fe40000011406 */
[----:B-----5:R-:W-:Y:S02]  /*0b70*/  ISETP.NE.OR P0, PT, R4, RZ, !P0 ;  /* 0x000000ff0400720c */ /* 0x020fe40004705670 */
[----:B------:R-:W-:Y:S02]  /*0b80*/  LEA.HI R6, R6, R7, RZ, 0x2 ;  /* 0x0000000706067211 */ /* 0x000fe400078f10ff */
[----:B------:R-:W-:Y:S02]  /*0b90*/  IADD3 R9, R3, -R8, RZ ;  /* 0x8000000803097210 */ /* 0x000fe40007ffe0ff */
[----:B------:R-:W-:Y:S01]  /*0ba0*/  LOP3.LUT R6, R6, 0xfffffffc, RZ, 0xc0, !PT ;  /* 0xfffffffc06067812 */ /* 0x000fe200078ec0ff */
[----:B------:R-:W1:Y:S01]  /*0bb0*/  LDC R8, c[0x0][0x140] ;  /* 0x00005000ff087b82 */ /* 0x000e620000000800 */
[----:B--2---:R-:W-:-:S02]  /*0bc0*/  IADD3 R12, -R10, RZ, RZ ;  /* 0x000000ff0a0c7210 */ /* 0x004fc40007ffe1ff */
[----:B------:R-:W-:-:S03]  /*0bd0*/  IADD3 R6, R7, -R6, RZ ;  /* 0x8000000607067210 */ /* 0x000fc60007ffe0ff */
[----:B------:R-:W-:Y:S01]  /*0be0*/  VOTEU.ALL UP1, P0 ;  /* 0x00000000003f7886 */ /* 0x000fe20000020000 */
[----:B------:R-:W-:Y:S01]  /*0bf0*/  LEA R6, R9, R6, 0x2 ;  /* 0x0000000609067211 */ /* 0x000fe200078e10ff */
[----:B------:R-:W-:-:S03]  /*0c00*/  VOTEU.ALL UP2, P0 ;  /* 0x00000000003f7886 */ /* 0x000fc60000040000 */
[----:B------:R-:W-:Y:S01]  /*0c10*/  LEA.HI R4, R6, R6, RZ, 0x1 ;  /* 0x0000000606047211 */ /* 0x000fe200078f08ff */
[----:B------:R-:W2:Y:S01]  /*0c20*/  @!UP1 S2UR UR7, SR_CgaCtaId ;  /* 0x00000000000799c3 */ /* 0x000ea20000008800 */
[----:B------:R-:W-:Y:S01]  /*0c30*/  @!UP1 UMOV UR6, 0x400 ;  /* 0x0000040000069882 */ /* 0x000fe20000000000 */
[----:B------:R-:W-:-:S04]  /*0c40*/  @!UP1 UIADD3 UR4, -UR4, 0x100000, URZ ;  /* 0x0010000004049890 */ /* 0x000fc8000fffe13f */
[----:B------:R-:W-:Y:S02]  /*0c50*/  @!UP1 USHF.L.U32 UR5, UR4, 0xb, URZ ;  /* 0x0000000b04059899 */ /* 0x000fe4000800063f */
[----:B------:R-:W-:Y:S01]  /*0c60*/  @!UP1 USHF.L.U32 UR4, UR4, 0x1, URZ ;  /* 0x0000000104049899 */ /* 0x000fe2000800063f */
[----:B------:R-:W-:-:S04]  /*0c70*/  LOP3.LUT R7, R4, 0xfffffffe, RZ, 0xc0, !PT ;  /* 0xfffffffe04077812 */ /* 0x000fc800078ec0ff */
[----:B------:R-:W-:-:S04]  /*0c80*/  IADD3 R7, R6, -R7, RZ ;  /* 0x8000000706077210 */ /* 0x000fc80007ffe0ff */
[----:B------:R-:W-:Y:S02]  /*0c90*/  ISETP.NE.AND P2, PT, R7, R0, PT ;  /* 0x000000000700720c */ /* 0x000fe40003f45270 */
[----:B------:R-:W-:Y:S02]  /*0ca0*/  SHF.L.U32 R7, R6, 0x2, RZ ;  /* 0x0000000206077819 */ /* 0x000fe400000006ff */
[----:B-1----:R-:W-:Y:S02]  /*0cb0*/  ISETP.EQ.U32.AND P4, PT, R8, 0x1, PT ;  /* 0x000000010800780c */ /* 0x002fe40003f82070 */
[----:B------:R-:W-:Y:S01]  /*0cc0*/  LOP3.LUT R13, R6, 0xc, R7, 0x78, !PT ;  /* 0x0000000c060d7812 */ /* 0x000fe200078e7807 */
[----:B----4-:R-:W-:-:S04]  /*0cd0*/  IMAD R7, R11, R12, R2 ;  /* 0x0000000c0b077224 */ /* 0x010fc800078e0202 */
[----:B------:R1:W-:Y:S02]  /*0ce0*/  STL [R1+0xc0], R13 ;  /* 0x0000c00d01007387 */ /* 0x0003e40000100800 */
[----:B------:R-:W-:Y:S01]  /*0cf0*/  @P2 LEA.HI R4, R13, R13, RZ, 0x1 ;  /* 0x0000000d0d042211 */ /* 0x000fe200078f08ff */
[----:B--2---:R-:W-:Y:S01]  /*0d00*/  @!UP1 ULEA UR6, UR7, UR6, 0x18 ;  /* 0x0000000607069291 */ /* 0x004fe2000f8ec03f */
[----:B------:R-:W-:Y:S02]  /*0d10*/  VOTEU.ALL UP1, P0 ;  /* 0x00000000003f7886 */ /* 0x000fe40000020000 */
[----:B------:R-:W-:Y:S02]  /*0d20*/  @P2 SHF.R.S32.HI R4, RZ, 0x1, R4 ;  /* 0x00000001ff042819 */ /* 0x000fe40000011404 */
[----:B------:R-:W-:Y:S02]  /*0d30*/  LOP3.LUT P0, RZ, R5, 0x7, RZ, 0xc0, !PT ;  /* 0x0000000705ff7812 */ /* 0x000fe4000780c0ff */
[----:B------:R-:W-:-:S02]  /*0d40*/  @P2 ISETP.NE.AND P3, PT, R4, R7, PT ;  /* 0x000000070400220c */ /* 0x000fc40003f65270 */
[----:B------:R-:W-:Y:S02]  /*0d50*/  ISETP.LT.U32.AND P0, PT, R13, 0x2, !P0 ;  /* 0x000000020d00780c */ /* 0x000fe40004701070 */
[----:B------:R-:W-:Y:S01]  /*0d60*/  MOV R4, 0x1 ;  /* 0x0000000100047802 */ /* 0x000fe20000000f00 */
[----:B------:R-:W2:Y:S02]  /*0d70*/  FENCE.VIEW.ASYNC.S ;  /* 0x00000000000073c6 */ /* 0x000ea40000000000 */
[----:B--2---:R1:W2:Y:S01]  /*0d80*/  @!UP1 SYNCS.EXCH.64 URZ, [UR6+0xc0], UR4 ;  /* 0x0000c004063f95b2 */ /* 0x0042a20008000100 */
[----:B------:R-:W-:Y:S02]  /*0d90*/  SEL R5, RZ, 0x1, !P0 ;  /* 0x00000001ff057807 */ /* 0x000fe40004000000 */
[----:B------:R-:W-:-:S04]  /*0da0*/  @P2 SEL R4, RZ, 0x1, P3 ;  /* 0x00000001ff042807 */ /* 0x000fc80001800000 */
[----:B------:R-:W-:-:S05]  /*0db0*/  LOP3.LUT R4, R4, R5, RZ, 0xc0, !PT ;  /* 0x0000000504047212 */ /* 0x000fca00078ec0ff */
[----:B------:R1:W-:Y:S01]  /*0dc0*/  STL [R1+0xbc], R4 ;  /* 0x0000bc0401007387 */ /* 0x0003e20000100800 */
[----:B------:R1:W4:Y:S01]  /*0dd0*/  @!UP2 SYNCS.EXCH.64 URZ, [UR6+0xc8], UR4 ;  /* 0x0000c804063fa5b2 */ /* 0x0003220008000100 */
[----:B------:R-:W-:Y:S01]  /*0de0*/  NOP ;  /* 0x0000000000007918 */ /* 0x000fe20000000000 */
[----:B------:R-:W-:Y:S05]  /*0df0*/  @!P4 BRA `(.L_x_9) ;  /* 0x000000000008c947 */ /* 0x000fea0003800000 */
[----:B--234-:R-:W-:Y:S01]  /*0e00*/  UCGABAR_ARV ;  /* 0x00000000000079c7 */ /* 0x01cfe20008000000 */
[----:B------:R-:W-:Y:S05]  /*0e10*/  BRA `(.L_x_10) ;  /* 0x0000000000047947 */ /* 0x000fea0003800000 */
.L_x_9:
[----:B--234-:R-:W-:Y:S01]  /*0e20*/  NOP ;  /* 0x0000000000007918 */ /* 0x01cfe20000000000 */
.L_x_10:
[----:B-1----:R-:W1:Y:S01]  /*0e30*/  LDC R4, c[0x0][0x904] ;  /* 0x00024100ff047b82 */ /* 0x002e620000000800 */
[----:B------:R-:W-:Y:S02]  /*0e40*/  MOV R5, RZ ;  /* 0x000000ff00057202 */ /* 0x000fe40000000f00 */
[----:B-1----:R-:W-:Y:S02]  /*0e50*/  ISETP.NE.AND P2, PT, R4, 0x1, PT ;  /* 0x000000010400780c */ /* 0x002fe40003f45270 */
[----:B------:R-:W-:-:S11]  /*0e60*/  MOV R4, UR10 ;  /* 0x0000000a00047c02 */ /* 0x000fd60008000f00 */
[----:B------:R-:W1:Y:S01]  /*0e70*/  @P2 LDC R7, c[0x0][0x10] ;  /* 0x00000400ff072b82 */ /* 0x000e620000000800 */
[----:B------:R-:W-:Y:S02]  /*0e80*/  @P2 MOV R3, RZ ;  /* 0x000000ff00032202 */ /* 0x000fe40000000f00 */
[----:B------:R-:W-:-:S05]  /*0e90*/  @P2 MOV R13, RZ ;  /* 0x000000ff000d2202 */ /* 0x000fca0000000f00 */
[----:B------:R-:W2:Y:S01]  /*0ea0*/  @!P2 LDC R9, c[0x0][0xc] ;  /* 0x00000300ff09ab82 */ /* 0x000ea20000000800 */
[----:B------:R-:W-:Y:S01]  /*0eb0*/  ULDC UR4, c[0x0][0xc] ;  /* 0x0000030000047ab9 */ /* 0x000fe20000000800 */
[----:B------:R-:W-:Y:S01]  /*0ec0*/  ULDC UR5, c[0x0][0x10] ;  /* 0x0000040000057ab9 */ /* 0x000fe20000000800 */
[----:B------:R-:W-:Y:S01]  /*0ed0*/  ULDC UR6, c[0x0][0x14] ;  /* 0x0000050000067ab9 */ /* 0x000fe20000000800 */
[----:B------:R-:W-:-:S04]  /*0ee0*/  UIMAD.WIDE.U32 UR4, UR4, UR5, URZ ;  /* 0x00000005040472a5 */ /* 0x000fc8000f8e003f */
[----:B------:R-:W-:Y:S02]  /*0ef0*/  UIMAD.WIDE.U32 UR52, UR4, UR6, URZ ;  /* 0x00000006043472a5 */ /* 0x000fe4000f8e003f */
[----:B------:R-:W-:-:S04]  /*0f00*/  UIMAD UR38, UR5, UR6, URZ ;  /* 0x00000006052672a4 */ /* 0x000fc8000f8e023f */
[----:B------:R-:W-:Y:S01]  /*0f10*/  UIADD3 UR38, UR53, UR38, URZ ;  /* 0x0000002635267290 */ /* 0x000fe2000fffe03f */
[----:B-1----:R-:W-:-:S03]  /*0f20*/  @P2 IMAD.WIDE.U32 R6, R7, UR10, R2 ;  /* 0x0000000a07062c25 */ /* 0x002fc6000f8e0002 */
[----:B------:R-:W-:Y:S02]  /*0f30*/  @P2 MOV R19, R6 ;  /* 0x0000000600132202 */ /* 0x000fe40000000f00 */
[----:B------:R-:W-:Y:S01]  /*0f40*/  @P2 IADD3 R23, R7, R13, RZ ;  /* 0x0000000d07172210 */ /* 0x000fe20007ffe0ff */
[----:B--2---:R-:W-:-:S03]  /*0f50*/  @!P2 IMAD.WIDE.U32 R4, R2, R9, R4 ;  /* 0x000000090204a225 */ /* 0x004fc600078e0004 */
[----:B------:R-:W-:Y:S02]  /*0f60*/  @!P2 MOV R19, R4 ;  /* 0x000000040013a202 */ /* 0x000fe40000000f00 */
[----:B------:R-:W-:-:S03]  /*0f70*/  @!P2 MOV R23, R5 ;  /* 0x000000050017a202 */ /* 0x000fc60000000f00 */
[----:B------:R1:W-:Y:S04]  /*0f80*/  STL [R1+0xc4], R19 ;  /* 0x0000c41301007387 */ /* 0x0003e80000100800 */
[----:B------:R1:W-:Y:S01]  /*0f90*/  STL [R1+0xc8], R23 ;  /* 0x0000c81701007387 */ /* 0x0003e20000100800 */
[----:B------:R-:W-:Y:S05]  /*0fa0*/  @!P4 BRA `(.L_x_11) ;  /* 0x00000000000cc947 */ /* 0x000fea0003800000 */
[----:B------:R-:W-:Y:S01]  /*0fb0*/  UCGABAR_WAIT ;  /* 0x0000000000007dc7 */ /* 0x000fe20008000000 */
[----:B------:R-:W-:Y:S01]  /*0fc0*/  CCTL.IVALL ;  /* 0x00000000ff00798f */ /* 0x000fe20002000000 */
[----:B------:R-:W-:Y:S05]  /*0fd0*/  BRA `(.L_x_12) ;  /* 0x0000000000047947 */ /* 0x000fea0003800000 */
.L_x_11:
[----:B------:R-:W-:Y:S06]  /*0fe0*/  BAR.SYNC.DEFER_BLOCKING 0x0 ;  /* 0x0000000000007b1d */ /* 0x000fec0000010000 */
.L_x_12:
[----:B------:R-:W-:Y:S01]  /*0ff0*/  PLOP3.LUT P0, PT, PT, PT, UP0, 0x80, 0x0 ;  /* 0x000000000000781c */ /* 0x000fe20003f0f008 */
[----:B------:R-:W2:-:S12]  /*1000*/  S2UR UR37, SR_CgaCtaId ;  /* 0x00000000002579c3 */ /* 0x000e980000008800 */
[----:B------:R-:W-:Y:S05]  /*1010*/  @!P0 BRA `(.L_x_13) ;  /* 0x00000170003c8947 */ /* 0x000fea0003800000 */
[----:B------:R-:W-:-:S06]  /*1020*/  UISETP.GT.U32.AND UP0, UPT, UR9, 0x1, UPT ;  /* 0x000000010900788c */ /* 0x000fcc000bf04070 */
[----:B------:R-:W-:-:S13]  /*1030*/  PLOP3.LUT P0, PT, PT, PT, UP0, 0x80, 0x0 ;  /* 0x000000000000781c */ /* 0x000fda0003f0f008 */
[----:B--2---:R-:W-:Y:S05]  /*1040*/  @P0 EXIT ;  /* 0x000000000000094d */ /* 0x004fea0003800000 */
[----:B------:R-:W-:Y:S01]  /*1050*/  PRMT R6, RZ, 0x7610, R6 ;  /* 0x00007610ff067816 */ /* 0x000fe20000000006 */
[----:B------:R-:W-:Y:S01]  /*1060*/  ULDC.64 UR4, c[0x0][0x8f8] ;  /* 0x00023e0000047ab9 */ /* 0x000fe20000000a00 */
[----:B------:R-:W-:Y:S01]  /*1070*/  UMOV UR41, 0xffffffff ;  /* 0xffffffff00297882 */ /* 0x000fe20000000000 */
[----:B------:R-:W-:Y:S01]  /*1080*/  ISETP.GE.U32.AND P0, PT, R19, UR4, PT ;  /* 0x0000000413007c0c */ /* 0x000fe2000bf06070 */
[----:B------:R-:W-:Y:S01]  /*1090*/  UMOV UR43, 0xffffffff ;  /* 0xffffffff002b7882 */ /* 0x000fe20000000000 */
[----:B------:R2:W-:Y:S01]  /*10a0*/  STL.S16 [R1+0xcc], R6 ;  /* 0x0000cc0601007387 */ /* 0x0005e20000100600 */
[----:B------:R-:W-:Y:S02]  /*10b0*/  MOV R5, 0xffffffff ;  /* 0xffffffff00057802 */ /* 0x000fe40000000f00 */
[----:B------:R-:W-:Y:S02]  /*10c0*/  ISETP.GE.U32.AND.EX P0, PT, R23, UR5, PT, P0 ;  /* 0x0000000517007c0c */ /* 0x000fe4000bf06100 */
[----:B------:R-:W-:-:S11]  /*10d0*/  PRMT R4, RZ, 0x7610, R4 ;  /* 0x00007610ff047816 */ /* 0x000fd60000000004 */
[----:B--2---:R-:W-:Y:S05]  /*10e0*/  @P0 BRA `(.L_x_14) ;  /* 0x0000000400340947 */ /* 0x004fea0003800000 */
[----:B------:R-:W2:Y:S01]  /*10f0*/  LDC.64 R14, c[0x0][0x8d0] ;  /* 0x00023400ff0e7b82 */ /* 0x000ea20000000a00 */
[----:B------:R-:W-:Y:S02]  /*1100*/  MOV R4, R19 ;  /* 0x0000001300047202 */ /* 0x000fe40000000f00 */
[----:B------:R-:W-:-:S05]  /*1110*/  MOV R5, R23 ;  /* 0x0000001700057202 */ /* 0x000fca0000000f00 */
[----:B------:R-:W3:Y:S08]  /*1120*/  LDC R10, c[0x0][0x8d8] ;  /* 0x00023600ff0a7b82 */ /* 0x000ef00000000800 */
[----:B------:R-:W4:Y:S01]  /*1130*/  LDC.64 R16, c[0x0][0x8c8] ;  /* 0x00023200ff107b82 */ /* 0x000f220000000a00 */
[----:B--2---:R-:W-:-:S04]  /*1140*/  ISETP.NE.U32.AND P0, PT, R14, RZ, PT ;  /* 0x000000ff0e00720c */ /* 0x004fc80003f05070 */
[----:B------:R-:W-:-:S13]  /*1150*/  ISETP.NE.AND.EX P0, PT, R15, RZ, PT, P0 ;  /* 0x000000ff0f00720c */ /* 0x000fda0003f05300 */
[----:B---34-:R-:W-:Y:S05]  /*1160*/  @!P0 BRA `(.L_x_15) ;  /* 0x0000000000288947 */ /* 0x018fea0003800000 */
[----:B------:R-:W2:Y:S02]  /*1170*/  LDC R9, c[0x0][0x8dc] ;  /* 0x00023700ff097b82 */ /* 0x000ea40000000800 */
[----:B--2---:R-:W-:-:S04]  /*1180*/  IADD3 R9, P0, R19, R9, RZ ;  /* 0x0000000913097210 */ /* 0x004fc80007f1e0ff */
[----:B------:R-:W-:-:S05]  /*1190*/  IADD3.X R13, RZ, R23, RZ, P0, !PT ;  /* 0x00000017ff0d7210 */ /* 0x000fca00007fe4ff */
[----:B------:R-:W-:-:S04]  /*11a0*/  IMAD.WIDE.U32 R4, R13, R14, RZ ;  /* 0x0000000e0d047225 */ /* 0x000fc800078e00ff */
[----:B------:R-:W-:-:S04]  /*11b0*/  IMAD.WIDE.U32 R6, P0, R9, R15, R4 ;  /* 0x0000000f09067225 */ /* 0x000fc80007800004 */
[----:B------:R-:W-:Y:S01]  /*11c0*/  IMAD.WIDE.U32 R4, R9, R14, RZ ;  /* 0x0000000e09047225 */ /* 0x000fe200078e00ff */
[----:B------:R-:W-:Y:S02]  /*11d0*/  IADD3.X R9, RZ, RZ, RZ, P0, !PT ;  /* 0x000000ffff097210 */ /* 0x000fe400007fe4ff */
[----:B------:R-:W-:Y:S02]  /*11e0*/  MOV R8, R7 ;  /* 0x0000000700087202 */ /* 0x000fe40000000f00 */
[----:B------:R-:W-:-:S05]  /*11f0*/  IADD3 RZ, P0, R5, R6, RZ ;  /* 0x0000000605ff7210 */ /* 0x000fca0007f1e0ff */
[----:B------:R-:W-:-:S08]  /*1200*/  IMAD.WIDE.U32.X R4, R13, R15, R8, P0 ;  /* 0x0000000f0d047225 */ /* 0x000fd000000e0408 */
.L_x_15:
[----:B------:R-:W2:Y:S01]  /*1210*/  LDC.64 R20, c[0x0][0x8e8] ;  /* 0x00023a00ff147b82 */ /* 0x000ea20000000a00 */
[--C-:B------:R-:W-:Y:S01]  /*1220*/  SHF.R.U64 R22, R4, R10, R5.reuse ;  /* 0x0000000a04167219 */ /* 0x100fe20000001205 */
[----:B------:R-:W-:Y:S01]  /*1230*/  IMAD R11, R11, R12, R2 ;  /* 0x0000000c0b0b7224 */ /* 0x000fe200078e0202 */
[----:B------:R-:W-:Y:S02]  /*1240*/  SHF.R.U32.HI R3, RZ, R10, R5 ;  /* 0x0000000aff037219 */ /* 0x000fe40000011605 */
[----:B------:R-:W-:Y:S02]  /*1250*/  IADD3 R7, P0, RZ, -R22, RZ ;  /* 0x80000016ff077210 */ /* 0x000fe40007f1e0ff */
[----:B------:R-:W-:Y:S01]  /*1260*/  MOV R4, R19 ;  /* 0x0000001300047202 */ /* 0x000fe20000000f00 */
[----:B------:R-:W3:Y:S01]  /*1270*/  LDC R8, c[0x0][0x8c0] ;  /* 0x00023000ff087b82 */ /* 0x000ee20000000800 */
[----:B------:R-:W-:Y:S02]  /*1280*/  IADD3.X R3, RZ, ~R3, RZ, P0, !PT ;  /* 0x80000003ff037210 */ /* 0x000fe400007fe4ff */
[----:B------:R-:W-:-:S02]  /*1290*/  MOV R5, R23 ;  /* 0x0000001700057202 */ /* 0x000fc40000000f00 */
[----:B-1----:R-:W-:Y:S01]  /*12a0*/  MOV R23, 0x1 ;  /* 0x0000000100177802 */ /* 0x002fe20000000f00 */
[-C--:B------:R-:W-:Y:S02]  /*12b0*/  IMAD R6, R3, R16.reuse, RZ ;  /* 0x0000001003067224 */ /* 0x080fe400078e02ff */
[----:B------:R-:W1:Y:S01]  /*12c0*/  LDC R14, c[0x0][0x8b0] ;  /* 0x00022c00ff0e7b82 */ /* 0x000e620000000800 */
[----:B------:R-:W-:-:S04]  /*12d0*/  IMAD.WIDE.U32 R4, R7, R16, R4 ;  /* 0x0000001007047225 */ /* 0x000fc800078e0004 */
[----:B------:R-:W-:-:S03]  /*12e0*/  IMAD R3, R7, R17, R6 ;  /* 0x0000001107037224 */ /* 0x000fc600078e0206 */
[----:B------:R-:W4:Y:S01]  /*12f0*/  LDC R18, c[0x0][0x900] ;  /* 0x00024000ff127b82 */ /* 0x000f220000000800 */
[----:B--2---:R-:W-:Y:S02]  /*1300*/  ISETP.NE.U32.AND P0, PT, R20, RZ, PT ;  /* 0x000000ff1400720c */ /* 0x004fe40003f05070 */
[----:B------:R-:W-:Y:S02]  /*1310*/  IADD3 R3, R5, R3, RZ ;  /* 0x0000000305037210 */ /* 0x000fe40007ffe0ff */
[----:B------:R-:W-:Y:S02]  /*1320*/  ISETP.NE.AND.EX P0, PT, R21, RZ, PT, P0 ;  /* 0x000000ff1500720c */ /* 0x000fe40003f05300 */
[----:B------:R-:W-:Y:S01]  /*1330*/  MOV R5, 0xffffffff ;  /* 0xffffffff00057802 */ /* 0x000fe20000000f00 */
[----:B------:R-:W2:Y:S01]  /*1340*/  LDC R13, c[0x0][0x8a8] ;  /* 0x00022a00ff0d7b82 */ /* 0x000ea20000000800 */
[-CC-:B---3--:R-:W-:Y:S02]  /*1350*/  SHF.R.U64 R10, R4, R8.reuse, R3.reuse ;  /* 0x00000008040a7219 */ /* 0x188fe40000001203 */
[----:B------:R-:W-:-:S05]  /*1360*/  SHF.R.U32.HI R3, RZ, R8, R3 ;  /* 0x00000008ff037219 */ /* 0x000fca0000011603 */
[----:B------:R-:W3:Y:S01]  /*1370*/  LDC R15, c[0x0][0x8f0] ;  /* 0x00023c00ff0f7b82 */ /* 0x000ee20000000800 */
[-CC-:B-1----:R-:W-:Y:S02]  /*1380*/  SHF.R.U64 R19, R10, R14.reuse, R3.reuse ;  /* 0x0000000e0a137219 */ /* 0x182fe40000001203 */
[----:B------:R-:W-:-:S05]  /*1390*/  SHF.R.U32.HI R3, RZ, R14, R3 ;  /* 0x0000000eff037219 */ /* 0x000fca0000011603 */
[----:B------:R-:W1:Y:S01]  /*13a0*/  LDC R17, c[0x0][0x8e0] ;  /* 0x00023800ff117b82 */ /* 0x000e620000000800 */
[-C--:B----4-:R-:W-:Y:S02]  /*13b0*/  SHF.L.U32 R2, R5, R18.reuse, RZ ;  /* 0x0000001205027219 */ /* 0x090fe400000006ff */
[--C-:B------:R-:W-:Y:S02]  /*13c0*/  SHF.R.U64 R12, R19, R18, R3.reuse ;  /* 0x00000012130c7219 */ /* 0x100fe40000001203 */
[----:B------:R-:W-:Y:S02]  /*13d0*/  LOP3.LUT R8, RZ, R2, RZ, 0x33, !PT ;  /* 0x00000002ff087212 */ /* 0x000fe400078e33ff */
[----:B------:R-:W-:Y:S01]  /*13e0*/  SHF.R.U32.HI R3, RZ, R18, R3 ;  /* 0x00000012ff037219 */ /* 0x000fe20000011603 */
[----:B------:R-:W4:Y:S01]  /*13f0*/  LDC R16, c[0x0][0x8b8] ;  /* 0x00022e00ff107b82 */ /* 0x000f220000000800 */
[----:B------:R-:W-:Y:S01]  /*1400*/  MOV R2, R12 ;  /* 0x0000000c00027202 */ /* 0x000fe20000000f00 */
[----:B------:R-:W-:Y:S06]  /*1410*/  @!P0 BRA `(.L_x_16) ;  /* 0x0000000000288947 */ /* 0x000fec0003800000 */
[----:B------:R-:W5:Y:S02]  /*1420*/  LDC R7, c[0x0][0x8f4] ;  /* 0x00023d00ff077b82 */ /* 0x000f640000000800 */
[----:B-----5:R-:W-:-:S04]  /*1430*/  IADD3 R7, P0, R12, R7, RZ ;  /* 0x000000070c077210 */ /* 0x020fc80007f1e0ff */
        /* <DEDUP_REMOVED lines=8> */
.L_x_16:
[----:B---3--:R-:W-:Y:S02]  /*14c0*/  SHF.R.U64 R4, R2, R15, R3 ;  /* 0x0000000f02047219 */ /* 0x008fe40000001203 */
[----:B------:R-:W-:Y:S02]  /*14d0*/  SHF.L.U32 R2, R23, R18, RZ ;  /* 0x0000001217027219 */ /* 0x000fe400000006ff */
[----:B------:R-:W-:Y:S02]  /*14e0*/  LOP3.LUT R3, R19, R8, RZ, 0xc0, !PT ;  /* 0x0000000813037212 */ /* 0x000fe400078ec0ff */
[----:B--2---:R-:W-:Y:S02]  /*14f0*/  IADD3 R5, R13, -0x1, RZ ;  /* 0xffffffff0d057810 */ /* 0x004fe40007ffe0ff */
[----:B------:R-:W-:Y:S01]  /*1500*/  IADD3 R6, -R4, RZ, RZ ;  /* 0x000000ff04067210 */ /* 0x000fe20007ffe1ff */
[----:B------:R-:W-:Y:S01]  /*1510*/  IMAD R3, R2, R4, R3 ;  /* 0x0000000402037224 */ /* 0x000fe200078e0203 */
[----:B------:R-:W-:-:S02]  /*1520*/  SEL R0, R0, R11, !P2 ;  /* 0x0000000b00007207 */ /* 0x000fc40005000000 */
[----:B------:R-:W-:Y:S01]  /*1530*/  LOP3.LUT R5, R10, R5, RZ, 0xc0, !PT ;  /* 0x000000050a057212 */ /* 0x000fe200078ec0ff */
[----:B-1----:R-:W-:Y:S01]  /*1540*/  IMAD R2, R6, R17, R12 ;  /* 0x0000001106027224 */ /* 0x002fe200078e020c */
[----:B------:R-:W-:Y:S01]  /*1550*/  R2UR UR43, R22 ;  /* 0x00000000162b72ca */ /* 0x000fe200000e0000 */
[----:B----4-:R-:W-:Y:S01]  /*1560*/  IMAD R0, R3, R16, R0 ;  /* 0x0000001003007224 */ /* 0x010fe200078e0200 */
[----:B------:R-:W-:Y:S01]  /*1570*/  MOV R4, 0x1 ;  /* 0x0000000100047802 */ /* 0x000fe20000000f00 */
[----:B------:R-:W-:-:S05]  /*1580*/  IMAD R5, R2, R13, R5 ;  /* 0x0000000d02057224 */ /* 0x000fca00078e0205 */
[----:B------:R-:W-:Y:S02]  /*1590*/  SEL R2, R5, R0, !P2 ;  /* 0x0000000005027207 */ /* 0x000fe40005000000 */
[----:B------:R-:W-:Y:S02]  /*15a0*/  SEL R5, R0, R5, !P2 ;  /* 0x0000000500057207 */ /* 0x000fe40005000000 */
[----:B------:R-:W-:-:S15]  /*15b0*/  R2UR UR41, R2 ;  /* 0x00000000022972ca */ /* 0x000fde00000e0000 */
.L_x_14:
[----:B------:R-:W-:-:S08]  /*15c0*/  NOP ;  /* 0x0000000000007918 */ /* 0x000fd00000000000 */
[----:B------:R-:W2:Y:S02]  /*15d0*/  USETMAXREG.TRY_ALLOC.CTAPOOL UP0, 0xe8 ;  /* 0x000000e8000079c8 */ /* 0x000ea40008000600 */
[----:B--2---:R-:W-:-:S13]  /*15e0*/  PLOP3.LUT P0, PT, PT, PT, UP0, 0x80, 0x0 ;  /* 0x000000000000781c */ /* 0x004fda0003f0f008 */
[----:B------:R-:W-:Y:S05]  /*15f0*/  @!P0 BRA `(.L_x_14) ;  /* 0xfffffffc00f08947 */ /* 0x000fea000383ffff */
[----:B------:R-:W-:Y:S02]  /*1600*/  ULDC.64 UR4, c[0x0][0x590] ;  /* 0x0001640000047ab9 */ /* 0x000fe40000000a00 */
[----:B------:R-:W-:-:S04]  /*1610*/  ISETP.NE.U32.AND P0, PT, RZ, UR4, PT ;  /* 0x00000004ff007c0c */ /* 0x000fc8000bf05070 */
[----:B------:R-:W-:-:S13]  /*1620*/  ISETP.NE.AND.EX P0, PT, RZ, UR5, PT, P0 ;  /* 0x00000005ff007c0c */ /* 0x000fda000bf05300 */
[----:B------:R-:W-:Y:S05]  /*1630*/  @P0 BRA `(.L_x_17) ;  /* 0x0000000000340947 */ /* 0x000fea0003800000 */
[----:B------:R-:W-:Y:S02]  /*1640*/  ULDC.64 UR4, c[0x0][0x588] ;  /* 0x0001620000047ab9 */ /* 0x000fe40000000a00 */
[----:B------:R-:W-:-:S04]  /*1650*/  ISETP.NE.U32.AND P0, PT, RZ, UR4, PT ;  /* 0x00000004ff007c0c */ /* 0x000fc8000bf05070 */
[----:B------:R-:W-:-:S13]  /*1660*/  ISETP.NE.AND.EX P0, PT, RZ, UR5, PT, P0 ;  /* 0x00000005ff007c0c */ /* 0x000fda000bf05300 */
[----:B------:R-:W-:Y:S05]  /*1670*/  @!P0 BRA `(.L_x_18) ;  /* 0x0000000000148947 */ /* 0x000fea0003800000 */
[----:B------:R-:W2:Y:S02]  /*1680*/  LDC.64 R16, c[0x0][0x588] ;  /* 0x00016200ff107b82 */ /* 0x000ea40000000a00 */
[----:B--2---:R2:W5:Y:S01]  /*1690*/  LDG.E R16, desc[UR54][R16.64] ;  /* 0x0000003610107981 */ /* 0x004562000c1e1900 */
[----:B------:R-:W-:-:S05]  /*16a0*/  MOV R0, 0x1 ;  /* 0x0000000100007802 */ /* 0x000fca0000000f00 */
[----:B------:R2:W-:Y:S01]  /*16b0*/  STL.S16 [R1+0xcc], R0 ;  /* 0x0000cc0001007387 */ /* 0x0005e20000100600 */
[----:B------:R-:W-:Y:S05]  /*16c0*/  BRA `(.L_x_17) ;  /* 0x0000000000107947 */ /* 0x000fea0003800000 */
.L_x_18:
[----:B------:R-:W-:Y:S01]  /*16d0*/  MOV R0, 0x1 ;  /* 0x0000000100007802 */ /* 0x000fe20000000f00 */
[----:B------:R-:W-:Y:S02]  /*16e0*/  ULDC UR4, c[0x0][0x580] ;  /* 0x0001600000047ab9 */ /* 0x000fe40000000800 */
[----:B------:R-:W-:Y:S02]  /*16f0*/  MOV R16, UR4 ;  /* 0x0000000400107c02 */ /* 0x000fe40008000f00 */
[----:B------:R3:W-:Y:S05]  /*1700*/  STL.S16 [R1+0xcc], R0 ;  /* 0x0000cc0001007387 */ /* 0x0007ea0000100600 */
.L_x_17:
        /* <DEDUP_REMOVED lines=8> */
[----:B------:R-:W4:Y:S02]  /*1790*/  LDC.64 R2, c[0x0][0x5a8] ;  /* 0x00016a00ff027b82 */ /* 0x000f240000000a00 */
[----:B----4-:R4:W5:Y:S01]  /*17a0*/  LDG.E R2, desc[UR54][R2.64] ;  /* 0x0000003602027981 */ /* 0x010962000c1e1900 */
[----:B------:R-:W-:Y:S05]  /*17b0*/  BRA `(.L_x_19) ;  /* 0x0000000000087947 */ /* 0x000fea0003800000 */
.L_x_20:
[----:B------:R-:W-:Y:S02]  /*17c0*/  ULDC UR4, c[0x0][0x5a0] ;  /* 0x0001680000047ab9 */ /* 0x000fe40000000800 */
[----:B------:R-:W-:-:S07]  /*17d0*/  MOV R2, UR4 ;  /* 0x0000000400027c02 */ /* 0x000fce0008000f00 */
.L_x_19:
[----:B------:R-:W-:-:S13]  /*17e0*/  LOP3.LUT P0, RZ, R4, 0xff, RZ, 0xc0, !PT ;  /* 0x000000ff04ff7812 */ /* 0x000fda000780c0ff */
[----:B------:R-:W-:Y:S05]  /*17f0*/  @!P0 EXIT ;  /* 0x000000000000894d */ /* 0x000fea0003800000 */
[----:B------:R1:W-:Y:S01]  /*1800*/  STL [R1+0xb8], RZ ;  /* 0x0000b8ff01007387 */ /* 0x0003e20000100800 */
[----:B------:R-:W-:Y:S01]  /*1810*/  ULDC UR4, c[0x0][0x28c] ;  /* 0x0000a30000047ab9 */ /* 0x000fe20000000800 */
[----:B------:R-:W-:Y:S02]  /*1820*/  ULOP3.LUT UR57, UR45, 0x1, URZ, 0xfc, !UPT ;  /* 0x000000012d397892 */ /* 0x000fe4000f8efc3f */
[----:B------:R1:W-:Y:S01]  /*1830*/  STL [R1+0xb4], RZ ;  /* 0x0000b4ff01007387 */ /* 0x0003e20000100800 */
[----:B------:R-:W-:Y:S02]  /*1840*/  UIADD3 UR4, UR4, 0x3f, URZ ;  /* 0x0000003f04047890 */ /* 0x000fe4000fffe03f */
[----:B------:R-:W-:Y:S02]  /*1850*/  ULOP3.LUT UR56, UR39, 0x1, URZ, 0xfc, !UPT ;  /* 0x0000000127387892 */ /* 0x000fe4000f8efc3f */
[----:B------:R-:W-:Y:S01]  /*1860*/  USHF.R.S32.HI UR5, URZ, 0x1f, UR4 ;  /* 0x0000001f3f057899 */ /* 0x000fe20008011404 */
[----:B------:R-:W-:Y:S01]  /*1870*/  ULDC.64 UR60, c[0x0][0x198] ;  /* 0x00006600003c7ab9 */ /* 0x000fe20000000a00 */
[----:B------:R-:W-:-:S02]  /*1880*/  UMOV UR49, URZ ;  /* 0x0000003f00317c82 */ /* 0x000fc40008000000 */
[----:B------:R-:W-:Y:S01]  /*1890*/  ULEA.HI UR5, UR5, UR4, URZ, 0x6 ;  /* 0x0000000405057291 */ /* 0x000fe2000f8f303f */
[----:B------:R-:W-:-:S03]  /*18a0*/  UMOV UR36, URZ ;  /* 0x0000003f00247c82 */ /* 0x000fc60008000000 */
[----:B-1----:R-:W-:-:S12]  /*18b0*/  USHF.R.S32.HI UR58, URZ, 0x6, UR5 ;  /* 0x000000063f3a7899 */ /* 0x002fd80008011405 */
.L_x_142:
[----:B--23--:R-:W1:Y:S01]  /*18c0*/  S2R R0, SR_TID.X ;  /* 0x0000000000007919 */ /* 0x00ce620000002100 */
[----:B------:R-:W2:Y:S01]  /*18d0*/  S2UR UR9, SR_CgaCtaId ;  /* 0x00000000000979c3 */ /* 0x000ea20000008800 */
[----:B------:R-:W-:Y:S01]  /*18e0*/  UMOV UR44, 0x400 ;  /* 0x00000400002c7882 */ /* 0x000fe20000000000 */
[----:B------:R-:W-:Y:S01]  /*18f0*/  UMOV UR4, URZ ;  /* 0x0000003f00047c82 */ /* 0x000fe20008000000 */
[----:B------:R-:W-:Y:S01]  /*1900*/  STL [R1+0xb0], RZ ;  /* 0x0000b0ff01007387 */ /* 0x000fe20000100800 */
[----:B------:R-:W-:Y:S01]  /*1910*/  UMOV UR8, URZ ;  /* 0x0000003f00087c82 */ /* 0x000fe20008000000 */
[----:B------:R-:W-:Y:S01]  /*1920*/  UMOV UR5, URZ ;  /* 0x0000003f00057c82 */ /* 0x000fe20008000000 */
[----:B------:R-:W-:Y:S01]  /*1930*/  UMOV UR10, UR36 ;  /* 0x00000024000a7c82 */ /* 0x000fe20008000000 */
[----:B------:R-:W-:Y:S01]  /*1940*/  STL [R1+0xac], RZ ;  /* 0x0000acff01007387 */ /* 0x000fe20000100800 */
[----:B----4-:R-:W3:Y:S01]  /*1950*/  LDC R3, c[0x0][0x28c] ;  /* 0x0000a300ff037b82 */ /* 0x010ee20000000800 */
[----:B------:R-:W-:-:S02]  /*1960*/  CS2R R228, SRZ ;  /* 0x0000000000e47805 */ /* 0x000fc4000001ff00 */
[----:B------:R-:W-:Y:S01]  /*1970*/  MOV R17, RZ ;  /* 0x000000ff00117202 */ /* 0x000fe20000000f00 */
[----:B------:R-:W-:Y:S01]  /*1980*/  STL [R1+0xa8], RZ ;  /* 0x0000a8ff01007387 */ /* 0x000fe20000100800 */
[----:B------:R-:W-:Y:S02]  /*1990*/  CS2R R18, SRZ ;  /* 0x0000000000127805 */ /* 0x000fe4000001ff00 */
[----:B------:R-:W-:Y:S02]  /*19a0*/  CS2R R22, SRZ ;  /* 0x0000000000167805 */ /* 0x000fe4000001ff00 */
[----:B------:R-:W-:Y:S01]  /*19b0*/  CS2R R152, SRZ ;  /* 0x0000000000987805 */ /* 0x000fe2000001ff00 */
[----:B------:R-:W-:Y:S01]  /*19c0*/  STL [R1+0xa4], RZ ;  /* 0x0000a4ff01007387 */ /* 0x000fe20000100800 */
[----:B------:R-:W-:Y:S02]  /*19d0*/  CS2R R154, SRZ ;  /* 0x00000000009a7805 */ /* 0x000fe4000001ff00 */
[----:B------:R-:W-:-:S02]  /*19e0*/  CS2R R156, SRZ ;  /* 0x00000000009c7805 */ /* 0x000fc4000001ff00 */
[----:B------:R-:W-:Y:S01]  /*19f0*/  CS2R R158, SRZ ;  /* 0x00000000009e7805 */ /* 0x000fe2000001ff00 */
[----:B------:R-:W-:Y:S01]  /*1a00*/  STL [R1+0xa0], RZ ;  /* 0x0000a0ff01007387 */ /* 0x000fe20000100800 */
[----:B------:R-:W-:Y:S02]  /*1a10*/  CS2R R160, SRZ ;  /* 0x0000000000a07805 */ /* 0x000fe4000001ff00 */
[----:B------:R-:W-:Y:S02]  /*1a20*/  CS2R R162, SRZ ;  /* 0x0000000000a27805 */ /* 0x000fe4000001ff00 */
[----:B------:R-:W-:Y:S01]  /*1a30*/  CS2R R164, SRZ ;  /* 0x0000000000a47805 */ /* 0x000fe2000001ff00 */
[----:B------:R-:W-:Y:S01]  /*1a40*/  STL [R1+0x9c], RZ ;  /* 0x00009cff01007387 */ /* 0x000fe20000100800 */
[----:B--2---:R-:W-:Y:S01]  /*1a50*/  ULEA UR44, UR9, UR44, 0x18 ;  /* 0x0000002c092c7291 */ /* 0x004fe2000f8ec03f */
[----:B------:R-:W-:Y:S02]  /*1a60*/  CS2R R166, SRZ ;  /* 0x0000000000a67805 */ /* 0x000fe4000001ff00 */
[----:B------:R-:W-:Y:S01]  /*1a70*/  CS2R R168, SRZ ;  /* 0x0000000000a87805 */ /* 0x000fe2000001ff00 */
[----:B------:R-:W-:Y:S01]  /*1a80*/  STL [R1+0x98], RZ ;  /* 0x000098ff01007387 */ /* 0x000fe20000100800 */
[----:B------:R-:W-:-:S02]  /*1a90*/  CS2R R170, SRZ ;  /* 0x0000000000aa7805 */ /* 0x000fc4000001ff00 */
[----:B------:R-:W-:Y:S02]  /*1aa0*/  CS2R R172, SRZ ;  /* 0x0000000000ac7805 */ /* 0x000fe4000001ff00 */
[----:B------:R-:W-:Y:S02]  /*1ab0*/  CS2R R174, SRZ ;  /* 0x0000000000ae7805 */ /* 0x000fe4000001ff00 */
[----:B-1----:R-:W-:Y:S01]  /*1ac0*/  LOP3.LUT R0, R0, 0x80, RZ, 0xc0, !PT ;  /* 0x0000008000007812 */ /* 0x002fe200078ec0ff */
[----:B------:R-:W-:Y:S01]  /*1ad0*/  STL [R1+0x94], RZ ;  /* 0x000094ff01007387 */ /* 0x000fe20000100800 */
[----:B---3--:R-:W-:Y:S02]  /*1ae0*/  ISETP.GE.AND P0, PT, R3, 0x1, PT ;  /* 0x000000010300780c */ /* 0x008fe40003f06270 */
[----:B------:R-:W-:Y:S02]  /*1af0*/  CS2R R176, SRZ ;  /* 0x0000000000b07805 */ /* 0x000fe4000001ff00 */
[----:B------:R-:W-:Y:S01]  /*1b00*/  SHF.R.U32.HI R0, RZ, 0x7, R0 ;  /* 0x00000007ff007819 */ /* 0x000fe20000011600 */
[----:B------:R-:W-:Y:S01]  /*1b10*/  STL [R1+0x90], RZ ;  /* 0x000090ff01007387 */ /* 0x000fe20000100800 */
[----:B------:R-:W-:-:S02]  /*1b20*/  CS2R R178, SRZ ;  /* 0x0000000000b27805 */ /* 0x000fc4000001ff00 */
[----:B------:R-:W-:Y:S02]  /*1b30*/  CS2R R180, SRZ ;  /* 0x0000000000b47805 */ /* 0x000fe4000001ff00 */
[----:B------:R-:W-:Y:S01]  /*1b40*/  CS2R R182, SRZ ;  /* 0x0000000000b67805 */ /* 0x000fe2000001ff00 */
[----:B------:R-:W-:Y:S01]  /*1b50*/  STL [R1+0x8c], RZ ;  /* 0x00008cff01007387 */ /* 0x000fe20000100800 */
[----:B------:R-:W-:Y:S02]  /*1b60*/  CS2R R184, SRZ ;  /* 0x0000000000b87805 */ /* 0x000fe4000001ff00 */
[----:B------:R-:W-:Y:S02]  /*1b70*/  CS2R R186, SRZ ;  /* 0x0000000000ba7805 */ /* 0x000fe4000001ff00 */
[----:B------:R-:W-:Y:S01]  /*1b80*/  CS2R R188, SRZ ;  /* 0x0000000000bc7805 */ /* 0x000fe2000001ff00 */
[----:B------:R-:W1:Y:S01]  /*1b90*/  SHFL.IDX PT, R0, R0, RZ, 0x1f ;  /* 0x00001fff00007589 */ /* 0x000e6200000e0000 */
[----:B------:R-:W-:-:S02]  /*1ba0*/  CS2R R190, SRZ ;  /* 0x0000000000be7805 */ /* 0x000fc4000001ff00 */
[----:B------:R-:W-:Y:S02]  /*1bb0*/  CS2R R192, SRZ ;  /* 0x0000000000c07805 */ /* 0x000fe4000001ff00 */
[----:B------:R-:W-:Y:S01]  /*1bc0*/  CS2R R194, SRZ ;  /* 0x0000000000c27805 */ /* 0x000fe2000001ff00 */
[----:B------:R2:W-:Y:S01]  /*1bd0*/  STL [R1+0x88], RZ ;  /* 0x000088ff01007387 */ /* 0x0005e20000100800 */
[----:B------:R-:W-:Y:S02]  /*1be0*/  CS2R R196, SRZ ;  /* 0x0000000000c47805 */ /* 0x000fe4000001ff00 */
[----:B------:R-:W-:Y:S02]  /*1bf0*/  CS2R R198, SRZ ;  /* 0x0000000000c67805 */ /* 0x000fe4000001ff00 */
[----:B------:R-:W-:Y:S01]  /*1c00*/  CS2R R200, SRZ ;  /* 0x0000000000c87805 */ /* 0x000fe2000001ff00 */
[----:B------:R2:W-:Y:S01]  /*1c10*/  STL [R1+0x84], RZ ;  /* 0x000084ff01007387 */ /* 0x0005e20000100800 */
        /* <DEDUP_REMOVED lines=16> */
[----:B-1----:R-:W-:-:S02]  /*1d20*/  R2UR UR6, R0 ;  /* 0x00000000000672ca */ /* 0x002fc400000e0000 */
[----:B------:R-:W-:Y:S02]  /*1d30*/  CS2R R226, SRZ ;  /* 0x0000000000e27805 */ /* 0x000fe4000001ff00 */
[----:B------:R-:W-:Y:S01]  /*1d40*/  MOV R0, UR49 ;  /* 0x0000003100007c02 */ /* 0x000fe20008000f00 */
        /* <DEDUP_REMOVED lines=9> */
[----:B------:R-:W-:Y:S01]  /*1de0*/  CS2R R36, SRZ ;  /* 0x0000000000247805 */ /* 0x000fe2000001ff00 */
[----:B------:R-:W-:Y:S01]  /*1df0*/  ULEA.HI UR7, UR6, UR6, URZ, 0x1 ;  /* 0x0000000606077291 */ /* 0x000fe2000f8f083f */
[----:B------:R-:W-:Y:S01]  /*1e00*/  CS2R R38, SRZ ;  /* 0x0000000000267805 */ /* 0x000fe2000001ff00 */
[----:B------:R2:W-:Y:S01]  /*1e10*/  STL [R1+0x64], RZ ;  /* 0x000064ff01007387 */ /* 0x0005e20000100800 */
[----:B------:R-:W-:Y:S01]  /*1e20*/  CS2R R40, SRZ ;  /* 0x0000000000287805 */ /* 0x000fe2000001ff00 */
[----:B------:R-:W-:Y:S01]  /*1e30*/  ULOP3.LUT UR7, UR7, 0xffffe, URZ, 0xc0, !UPT ;  /* 0x000ffffe07077892 */ /* 0x000fe2000f8ec03f */
[----:B------:R-:W-:Y:S01]  /*1e40*/  CS2R R42, SRZ ;  /* 0x00000000002a7805 */ /* 0x000fe2000001ff00 */
[----:B------:R2:W-:Y:S01]  /*1e50*/  STL [R1+0x60], RZ ;  /* 0x000060ff01007387 */ /* 0x0005e20000100800 */
[----:B------:R-:W-:Y:S01]  /*1e60*/  CS2R R44, SRZ ;  /* 0x00000000002c7805 */ /* 0x000fe2000001ff00 */
[----:B------:R-:W-:Y:S01]  /*1e70*/  UIADD3 UR7, UR6, -UR7, URZ ;  /* 0x8000000706077290 */ /* 0x000fe2000fffe03f */
[----:B------:R-:W-:Y:S01]  /*1e80*/  CS2R R46, SRZ ;  /* 0x00000000002e7805 */ /* 0x000fe2000001ff00 */
[----:B------:R2:W-:Y:S01]  /*1e90*/  STL [R1+0x5c], RZ ;  /* 0x00005cff01007387 */ /* 0x0005e20000100800 */
[----:B------:R-:W-:Y:S01]  /*1ea0*/  CS2R R48, SRZ ;  /* 0x0000000000307805 */ /* 0x000fe2000001ff00 */
[----:B------:R-:W-:Y:S01]  /*1eb0*/  ULEA UR7, UR7, UR44, 0xc ;  /* 0x0000002c07077291 */ /* 0x000fe2000f8e603f */
[----:B------:R-:W-:Y:S01]  /*1ec0*/  CS2R R50, SRZ ;  /* 0x0000000000327805 */ /* 0x000fe2000001ff00 */
[----:B------:R2:W-:Y:S01]  /*1ed0*/  STL [R1+0x58], RZ ;  /* 0x000058ff01007387 */ /* 0x0005e20000100800 */
[----:B------:R-:W-:Y:S01]  /*1ee0*/  CS2R R52, SRZ ;  /* 0x0000000000347805 */ /* 0x000fe2000001ff00 */
[----:B------:R-:W-:Y:S01]  /*1ef0*/  UIADD3 UR7, UR7, 0x6200, URZ ;  /* 0x0000620007077890 */ /* 0x000fe2000fffe03f */
[----:B------:R-:W-:Y:S01]  /*1f00*/  CS2R R54, SRZ ;  /* 0x0000000000367805 */ /* 0x000fe2000001ff00 */
[----:B------:R2:W-:Y:S01]  /*1f10*/  STL [R1+0x54], RZ ;  /* 0x000054ff01007387 */ /* 0x0005e20000100800 */
[----:B------:R-:W-:Y:S01]  /*1f20*/  CS2R R56, SRZ ;  /* 0x0000000000387805 */ /* 0x000fe2000001ff00 */
[----:B------:R-:W-:Y:S01]  /*1f30*/  USHF.R.U32.HI UR7, URZ, 0x4, UR7 ;  /* 0x000000043f077899 */ /* 0x000fe20008011607 */
[----:B------:R-:W-:Y:S01]  /*1f40*/  CS2R R58, SRZ ;  /* 0x00000000003a7805 */ /* 0x000fe2000001ff00 */
[----:B------:R2:W-:Y:S01]  /*1f50*/  STL [R1+0x50], RZ ;  /* 0x000050ff01007387 */ /* 0x0005e20000100800 */
[----:B------:R-:W-:Y:S01]  /*1f60*/  CS2R R60, SRZ ;  /* 0x00000000003c7805 */ /* 0x000fe2000001ff00 */
[----:B------:R-:W-:Y:S01]  /*1f70*/  ULOP3.LUT UR9, UR7, 0x3fff, URZ, 0xc0, !UPT ;  /* 0x00003fff07097892 */ /* 0x000fe2000f8ec03f */
        /* <DEDUP_REMOVED lines=59> */
[----:B------:R-:W-:Y:S01]  /*2330*/  CS2R R150, SRZ ;  /* 0x0000000000967805 */ /* 0x000fe2000001ff00 */
[----:B------:R2:W-:Y:S04]  /*2340*/  STL [R1+0x10], RZ ;  /* 0x000010ff01007387 */ /* 0x0005e80000100800 */
[----:B------:R2:W-:Y:S04]  /*2350*/  STL [R1+0xc], RZ ;  /* 0x00000cff01007387 */ /* 0x0005e80000100800 */
[----:B------:R2:W-:Y:S04]  /*2360*/  STL [R1+0x8], RZ ;  /* 0x000008ff01007387 */ /* 0x0005e80000100800 */
[----:B------:R2:W-:Y:S04]  /*2370*/  STL [R1+0x4], RZ ;  /* 0x000004ff01007387 */ /* 0x0005e80000100800 */
[----:B------:R2:W-:Y:S01]  /*2380*/  STL [R1], RZ ;  /* 0x000000ff01007387 */ /* 0x0005e20000100800 */
[----:B------:R-:W-:Y:S05]  /*2390*/  @!P0 BRA `(.L_x_21) ;  /* 0x0000001000c88947 */ /* 0x000fea0003800000 */
[----:B------:R-:W-:-:S06]  /*23a0*/  UISETP.NE.AND UP0, UPT, UR57, 0x3, UPT ;  /* 0x000000033900788c */ /* 0x000fcc000bf05270 */
[----:B------:R-:W-:-:S13]  /*23b0*/  PLOP3.LUT P1, PT, PT, PT, UP0, 0x80, 0x0 ;  /* 0x000000000000781c */ /* 0x000fda0003f2f008 */
[----:B------:R-:W-:Y:S05]  /*23c0*/  @!P1 BRA `(.L_x_22) ;  /* 0x0000000000049947 */ /* 0x000fea0003800000 */
[----:B------:R-:W-:Y:S01]  /*23d0*/  BPT.TRAP 0x1 ;  /* 0x000000040000795c */ /* 0x000fe20000300000 */
.L_x_22:
[----:B------:R-:W-:Y:S01]  /*23e0*/  ULEA UR4, UR36, UR44, 0x3 ;  /* 0x0000002c24047291 */ /* 0x000fe2000f8e183f */
[----:B------:R-:W-:-:S04]  /*23f0*/  MOV R0, UR49 ;  /* 0x0000003100007c02 */ /* 0x000fc80008000f00 */
[----:B------:R-:W-:-:S04]  /*2400*/  SHF.L.U32 R0, R0, 0x1f, RZ ;  /* 0x0000001f00007819 */ /* 0x000fc800000006ff */
[----:B------:R1:W3:Y:S01]  /*2410*/  SYNCS.PHASECHK.TRANS64.TRYWAIT P0, [UR4], R0 ;  /* 0x00000000ff0075a7 */ /* 0x0002e20008000144 */
[----:B------:R-:W-:Y:S05]  /*2420*/  @!P1 BRA `(.L_x_23) ;  /* 0x0000000000049947 */ /* 0x000fea0003800000 */
[----:B------:R-:W-:Y:S01]  /*2430*/  BPT.TRAP 0x1 ;  /* 0x000000040000795c */ /* 0x000fe20000300000 */
.L_x_23:
[----:B---3--:R-:W-:Y:S05]  /*2440*/  @P0 BRA `(.L_x_24) ;  /* 0x0000000000080947 */ /* 0x008fea0003800000 */
[----:B------:R-:W3:Y:S02]  /*2450*/  SYNCS.PHASECHK.TRANS64.TRYWAIT P0, [UR4], R0 ;  /* 0x00000000ff0075a7 */ /* 0x000ee40008000144 */
[----:B---3--:R-:W-:Y:S05]  /*2460*/  @!P0 BRA `(.L_x_25) ;  /* 0x0000018c00a48947 */ /* 0x008fea0003800000 */
.L_x_24:
[----:B------:R-:W-:Y:S01]  /*2470*/  UIADD3 UR4, UR44, 0x16200, URZ ;  /* 0x000162002c047890 */ /* 0x000fe2000fffe03f */
[----:B------:R-:W-:Y:S01]  /*2480*/  WARPGROUP.ARRIVE ;  /* 0x00000000000079c5 */ /* 0x000fe20000000000 */
[----:B------:R-:W-:Y:S01]  /*2490*/  ULOP3.LUT UR5, UR9, 0x10000, URZ, 0xfc, !UPT ;  /* 0x0001000009057892 */ /* 0x000fe2000f8efc3f */
[----:B------:R4:W-:Y:S01]  /*24a0*/  STL [R1+0xb0], RZ ;  /* 0x0000b0ff01007387 */ /* 0x0009e20000100800 */
[----:B------:R-:W-:Y:S01]  /*24b0*/  USHF.R.U32.HI UR4, URZ, 0x4, UR4 ;  /* 0x000000043f047899 */ /* 0x000fe20008011604 */
[----:B------:R-:W-:Y:S01]  /*24c0*/  CS2R R228, SRZ ;  /* 0x0000000000e47805 */ /* 0x000fe2000001ff00 */
[----:B------:R-:W-:Y:S01]  /*24d0*/  UMOV UR7, 0x80000020 ;  /* 0x8000002000077882 */ /* 0x000fe20000000000 */
[----:B------:R4:W-:Y:S01]  /*24e0*/  STL [R1+0xac], RZ ;  /* 0x0000acff01007387 */ /* 0x0009e20000100800 */
[----:B------:R-:W-:Y:S01]  /*24f0*/  ULOP3.LUT UR4, UR4, 0x3fff, URZ, 0xc0, !UPT ;  /* 0x00003fff04047892 */ /* 0x000fe2000f8ec03f */
[----:B------:R-:W-:Y:S01]  /*2500*/  MOV R17, RZ ;  /* 0x000000ff00117202 */ /* 0x000fe20000000f00 */
[----:B------:R-:W-:Y:S01]  /*2510*/  UMOV UR8, 0x2 ;  /* 0x0000000200087882 */ /* 0x000fe20000000000 */
[----:B------:R4:W-:Y:S01]  /*2520*/  STL [R1+0xa8], RZ ;  /* 0x0000a8ff01007387 */ /* 0x0009e20000100800 */
[----:B------:R-:W-:Y:S01]  /*2530*/  ULOP3.LUT UR6, UR4, 0x10000, URZ, 0xfc, !UPT ;  /* 0x0001000004067892 */ /* 0x000fe2000f8efc3f */
[----:B------:R-:W-:Y:S01]  /*2540*/  CS2R R18, SRZ ;  /* 0x0000000000127805 */ /* 0x000fe2000001ff00 */
[----:B------:R-:W-:Y:S01]  /*2550*/  ULEA UR4, UR36, UR5, 0x9 ;  /* 0x0000000524047291 */ /* 0x000fe2000f8e483f */
[----:B------:R4:W-:Y:S01]  /*2560*/  STL [R1+0xa4], RZ ;  /* 0x0000a4ff01007387 */ /* 0x0009e20000100800 */
[----:B------:R-:W-:Y:S01]  /*2570*/  ULEA UR6, UR36, UR6, 0xa ;  /* 0x0000000624067291 */ /* 0x000fe2000f8e503f */
[----:B------:R-:W-:Y:S01]  /*2580*/  CS2R R22, SRZ ;  /* 0x0000000000167805 */ /* 0x000fe2000001ff00 */
[----:B------:R-:W-:Y:S01]  /*2590*/  UMOV UR5, 0x80000020 ;  /* 0x8000002000057882 */ /* 0x000fe20000000000 */
[----:B------:R4:W-:Y:S01]  /*25a0*/  STL [R1+0xa0], RZ ;  /* 0x0000a0ff01007387 */ /* 0x0009e20000100800 */
[----:B------:R-:W-:-:S02]  /*25b0*/  CS2R R152, SRZ ;  /* 0x0000000000987805 */ /* 0x000fc4000001ff00 */
[----:B------:R-:W-:Y:S02]  /*25c0*/  CS2R R154, SRZ ;  /* 0x00000000009a7805 */ /* 0x000fe4000001ff00 */
[----:B------:R-:W-:Y:S01]  /*25d0*/  CS2R R156, SRZ ;  /* 0x00000000009c7805 */ /* 0x000fe2000001ff00 */
[----:B------:R4:W-:Y:S01]  /*25e0*/  STL [R1+0x9c], RZ ;  /* 0x00009cff01007387 */ /* 0x0009e20000100800 */
[----:B------:R-:W-:Y:S01]  /*25f0*/  CS2R R158, SRZ ;  /* 0x00000000009e7805 */ /* 0x000fe2000001ff00 */
[----:B------:R-:W-:Y:S01]  /*2600*/  QGMMA.64x256x32.F32.E4M3.E4M3 R24, gdesc[UR4], RZ, !UPT, gsb0 ;  /* 0x03e00000041879f3 */ /* 0x000fe2000c0008ff */
[----:B------:R-:W-:Y:S01]  /*2610*/  UIADD3 UR4, UR4, 0x2, URZ ;  /* 0x0000000204047890 */ /* 0x000fe2000fffe03f */
[----:B------:R4:W-:Y:S01]  /*2620*/  STL [R1+0x98], RZ ;  /* 0x000098ff01007387 */ /* 0x0009e20000100800 */
[----:B------:R-:W-:Y:S01]  /*2630*/  UIADD3 UR6, UR6, 0x2, URZ ;  /* 0x0000000206067890 */ /* 0x000fe2000fffe03f */
[----:B------:R-:W-:Y:S01]  /*2640*/  CS2R R160, SRZ ;  /* 0x0000000000a07805 */ /* 0x000fe2000001ff00 */
[----:B------:R-:W-:Y:S01]  /*2650*/  UMOV UR5, 0x80000020 ;  /* 0x8000002000057882 */ /* 0x000fe20000000000 */
[----:B------:R-:W-:Y:S01]  /*2660*/  UMOV UR7, 0x80000020 ;  /* 0x8000002000077882 */ /* 0x000fe20000000000 */
        /* <DEDUP_REMOVED lines=44> */
[----:B------:R4:W-:Y:S04]  /*2930*/  STL [R1+0x68], RZ ;  /* 0x000068ff01007387 */ /* 0x0009e80000100800 */
        /* <DEDUP_REMOVED lines=25> */
[----:B------:R4:W-:Y:S01]  /*2ad0*/  STL [R1], RZ ;  /* 0x000000ff01007387 */ /* 0x0009e20000100800 */
[----:B------:R-:W-:-:S02]  /*2ae0*/  WARPGROUP.DEPBAR.LE gsb0, 0x0 ;  /* 0x00008000000079c5 */ /* 0x000fc40000010000 */
[----:B------:R-:W-:-:S06]  /*2af0*/  WARPGROUP.ARRIVE ;  /* 0x00000000000079c5 */ /* 0x000fcc0000000000 */
[----:B------:R-:W-:Y:S01]  /*2b00*/  QGMMA.64x256x32.F32.E4M3.E4M3 R24, gdesc[UR4], R24, gsb0 ;  /* 0x03e00000041879f3 */ /* 0x000fe20008000818 */
[----:B------:R-:W-:Y:S02]  /*2b10*/  ULDC UR4, c[0x0][0x50c] ;  /* 0x0001430000047ab9 */ /* 0x000fe40000000800 */
[----:B------:R-:W-:-:S04]  /*2b20*/  UISETP.NE.AND UP0, UPT, UR4, 0x2, UPT ;  /* 0x000000020400788c */ /* 0x000fc8000bf05270 */
[----:B------:R-:W-:-:S06]  /*2b30*/  USEL UR4, URZ, 0x1, UP0 ;  /* 0x000000013f047887 */ /* 0x000fcc0008000000 */
[----:B------:R-:W-:Y:S01]  /*2b40*/  ISETP.NE.AND P0, PT, RZ, UR4, PT ;  /* 0x00000004ff007c0c */ /* 0x000fe2000bf05270 */
[----:B------:R-:W-:-:S12]  /*2b50*/  WARPGROUP.DEPBAR.LE gsb0, 0x0 ;  /* 0x00008000000079c5 */ /* 0x000fd80000010000 */
[----:B----4-:R-:W-:Y:S05]  /*2b60*/  @!P0 BRA `(.L_x_26) ;  /* 0x0000000800b88947 */ /* 0x010fea0003800000 */
[----:B------:R-:W-:Y:S01]  /*2b70*/  FADD R4, RZ, R107 ;  /* 0x0000006bff047221 */ /* 0x000fe20000000000 */
[----:B---3--:R-:W-:-:S01]  /*2b80*/  FADD R3, RZ, R108 ;  /* 0x0000006cff037221 */ /* 0x008fc20000000000 */
[----:B-1----:R-:W-:Y:S01]  /*2b90*/  FADD R0, RZ, R109 ;  /* 0x0000006dff007221 */ /* 0x002fe20000000000 */
[----:B------:R-:W-:-:S01]  /*2ba0*/  FADD R227, RZ, R24 ;  /* 0x00000018ffe37221 */ /* 0x000fc20000000000 */
[----:B------:R-:W-:Y:S01]  /*2bb0*/  FADD R226, RZ, R25 ;  /* 0x00000019ffe27221 */ /* 0x000fe20000000000 */
[----:B------:R1:W-:Y:S01]  /*2bc0*/  STL [R1], R4 ;  /* 0x0000000401007387 */ /* 0x0003e20000100800 */
[----:B------:R-:W-:-:S01]  /*2bd0*/  FADD R225, RZ, R26 ;  /* 0x0000001affe17221 */ /* 0x000fc20000000000 */
[----:B------:R-:W-:Y:S01]  /*2be0*/  FADD R224, RZ, R27 ;  /* 0x0000001bffe07221 */ /* 0x000fe20000000000 */
[----:B------:R-:W-:-:S01]  /*2bf0*/  FADD R223, RZ, R28 ;  /* 0x0000001cffdf7221 */ /* 0x000fc20000000000 */
[----:B------:R3:W-:Y:S01]  /*2c00*/  STL [R1+0x4], R3 ;  /* 0x0000040301007387 */ /* 0x0007e20000100800 */
[----:B------:R-:W-:-:S01]  /*2c10*/  FADD R222, RZ, R29 ;  /* 0x0000001dffde7221 */ /* 0x000fc20000000000 */
[----:B------:R-:W-:Y:S01]  /*2c20*/  FADD R221, RZ, R30 ;  /* 0x0000001effdd7221 */ /* 0x000fe20000000000 */
[----:B------:R-:W-:-:S01]  /*2c30*/  FADD R220, RZ, R31 ;  /* 0x0000001fffdc7221 */ /* 0x000fc20000000000 */
[----:B------:R4:W-:Y:S01]  /*2c40*/  STL [R1+0x8], R0 ;  /* 0x0000080001007387 */ /* 0x0009e20000100800 */
[----:B------:R-:W-:-:S01]  /*2c50*/  FADD R219, RZ, R32 ;  /* 0x00000020ffdb7221 */ /* 0x000fc20000000000 */
[----:B-1----:R-:W-:Y:S01]  /*2c60*/  FADD R4, RZ, R110 ;  /* 0x0000006eff047221 */ /* 0x002fe20000000000 */
[----:B------:R-:W-:-:S01]  /*2c70*/  FADD R218, RZ, R33 ;  /* 0x00000021ffda7221 */ /* 0x000fc20000000000 */
[----:B------:R-:W-:Y:S01]  /*2c80*/  FADD R217, RZ, R34 ;  /* 0x00000022ffd97221 */ /* 0x000fe20000000000 */
[----:B------:R-:W-:-:S01]  /*2c90*/  FADD R216, RZ, R35 ;  /* 0x00000023ffd87221 */ /* 0x000fc20000000000 */
[----:B---3--:R-:W-:Y:S01]  /*2ca0*/  FADD R3, RZ, R111 ;  /* 0x0000006fff037221 */ /* 0x008fe20000000000 */
[----:B------:R1:W-:Y:S01]  /*2cb0*/  STL [R1+0xc], R4 ;  /* 0x00000c0401007387 */ /* 0x0003e20000100800 */
[----:B------:R-:W-:-:S01]  /*2cc0*/  FADD R215, RZ, R36 ;  /* 0x00000024ffd77221 */ /* 0x000fc20000000000 */
[----:B------:R-:W-:Y:S01]  /*2cd0*/  FADD R214, RZ, R37 ;  /* 0x00000025ffd67221 */ /* 0x000fe20000000000 */
[----:B----4-:R-:W-:-:S01]  /*2ce0*/  FADD R0, RZ, R112 ;  /* 0x00000070ff007221 */ /* 0x010fc20000000000 */
        /* <DEDUP_REMOVED lines=90> */
[----:B------:R-:W-:Y:S01]  /*3290*/  FADD R159, RZ, R92 ;  /* 0x0000005cff9f7221 */ /* 0x000fe20000000000 */
[----:B------:R-:W-:-:S01]  /*32a0*/  FADD R158, RZ, R93 ;  /* 0x0000005dff9e7221 */ /* 0x000fc20000000000 */
[----:B------:R-:W-:Y:S01]  /*32b0*/  FADD R157, RZ, R94 ;  /* 0x0000005eff9d7221 */ /* 0x000fe20000000000 */
[----:B------:R-:W-:-:S01]  /*32c0*/  FADD R156, RZ, R95 ;  /* 0x0000005fff9c7221 */ /* 0x000fc20000000000 */
[----:B------:R3:W-:Y:S01]  /*32d0*/  STL [R1+0x5c], R0 ;  /* 0x00005c0001007387 */ /* 0x0007e20000100800 */
[----:B------:R-:W-:-:S01]  /*32e0*/  FADD R155, RZ, R96 ;  /* 0x00000060ff9b7221 */ /* 0x000fc20000000000 */
[----:B-1----:R-:W-:Y:S01]  /*32f0*/  FADD R4, RZ, R131 ;  /* 0x00000083ff047221 */ /* 0x002fe20000000000 */
[----:B------:R-:W-:-:S01]  /*3300*/  FADD R154, RZ, R97 ;  /* 0x00000061ff9a7221 */ /* 0x000fc20000000000 */
[----:B------:R1:W-:Y:S01]  /*3310*/  STL [R1+0x58], R3 ;  /* 0x0000580301007387 */ /* 0x0003e20000100800 */
[----:B------:R-:W-:-:S01]  /*3320*/  FADD R153, RZ, R98 ;  /* 0x00000062ff997221 */ /* 0x000fc20000000000 */
[----:B------:R-:W-:Y:S01]  /*3330*/  FADD R152, RZ, R99 ;  /* 0x00000063ff987221 */ /* 0x000fe20000000000 */
[----:B------:R-:W-:-:S01]  /*3340*/  FADD R23, RZ, R100 ;  /* 0x00000064ff177221 */ /* 0x000fc20000000000 */
[----:B------:R4:W-:Y:S01]  /*3350*/  STL [R1+0x60], R4 ;  /* 0x0000600401007387 */ /* 0x0009e20000100800 */
[----:B------:R-:W-:-:S01]  /*3360*/  FADD R22, RZ, R101 ;  /* 0x00000065ff167221 */ /* 0x000fc20000000000 */
[----:B---3--:R-:W-:Y:S01]  /*3370*/  FADD R0, RZ, R133 ;  /* 0x00000085ff007221 */ /* 0x008fe20000000000 */
[----:B------:R-:W-:-:S01]  /*3380*/  FADD R19, RZ, R102 ;  /* 0x00000066ff137221 */ /* 0x000fc20000000000 */
[----:B------:R-:W-:Y:S01]  /*3390*/  FADD R18, RZ, R103 ;  /* 0x00000067ff127221 */ /* 0x000fe20000000000 */
[----:B------:R-:W-:-:S01]  /*33a0*/  FADD R17, RZ, R104 ;  /* 0x00000068ff117221 */ /* 0x000fc20000000000 */
[----:B-1----:R-:W-:Y:S01]  /*33b0*/  FADD R3, RZ, R132 ;  /* 0x00000084ff037221 */ /* 0x002fe20000000000 */
[----:B------:R-:W-:-:S01]  /*33c0*/  FADD R228, RZ, R105 ;  /* 0x00000069ffe47221 */ /* 0x000fc20000000000 */
[----:B------:R-:W-:Y:S01]  /*33d0*/  FADD R229, RZ, R106 ;  /* 0x0000006affe57221 */ /* 0x000fe20000000000 */
[----:B------:R-:W-:Y:S01]  /*33e0*/  UMOV UR8, URZ ;  /* 0x0000003f00087c82 */ /* 0x000fe20008000000 */
[----:B----4-:R-:W-:Y:S01]  /*33f0*/  FADD R4, RZ, R134 ;  /* 0x00000086ff047221 */ /* 0x010fe20000000000 */
[----:B------:R1:W-:Y:S04]  /*3400*/  STL [R1+0x64], R3 ;  /* 0x0000640301007387 */ /* 0x0003e80000100800 */
[----:B------:R3:W-:Y:S04]  /*3410*/  STL [R1+0x68], R0 ;  /* 0x0000680001007387 */ /* 0x0007e80000100800 */
[----:B------:R4:W-:Y:S01]  /*3420*/  STL [R1+0x6c], R4 ;  /* 0x00006c0401007387 */ /* 0x0009e20000100800 */
[----:B-1----:R-:W-:-:S01]  /*3430*/  FADD R3, RZ, R135 ;  /* 0x00000087ff037221 */ /* 0x002fc20000000000 */
[----:B---3--:R-:W-:-:S04]  /*3440*/  FADD R0, RZ, R136 ;  /* 0x00000088ff007221 */ /* 0x008fc80000000000 */
[----:B------:R1:W-:Y:S01]  /*3450*/  STL [R1+0x70], R3 ;  /* 0x0000700301007387 */ /* 0x0003e20000100800 */
[----:B----4-:R-:W-:-:S03]  /*3460*/  FADD R4, RZ, R137 ;  /* 0x00000089ff047221 */ /* 0x010fc60000000000 */
        /* <DEDUP_REMOVED lines=28> */
[----:B------:R4:W-:Y:S04]  /*3630*/  STL [R1+0xac], R3 ;  /* 0x0000ac0301007387 */ /* 0x0009e80000100800 */
[----:B------:R4:W-:Y:S02]  /*3640*/  STL [R1+0xb0], R0 ;  /* 0x0000b00001007387 */ /* 0x0009e40000100800 */
.L_x_26:
[----:B------:R-:W-:-:S04]  /*3650*/  UIADD3 UR10, UR36, 0x1, URZ ;  /* 0x00000001240a7890 */ /* 0x000fc8000fffe03f */
[----:B------:R-:W-:-:S04]  /*3660*/  UISETP.NE.AND UP0, UPT, UR10, 0x8, UPT ;  /* 0x000000080a00788c */ /* 0x000fc8000bf05270 */
[----:B------:R-:W-:Y:S02]  /*3670*/  USEL UR5, URZ, 0x1, UP0 ;  /* 0x000000013f057887 */ /* 0x000fe40008000000 */
[----:B------:R-:W-:Y:S02]  /*3680*/  USEL UR10, UR10, URZ, UP0 ;  /* 0x0000003f0a0a7287 */ /* 0x000fe40008000000 */
[----:B------:R-:W-:-:S06]  /*3690*/  ULOP3.LUT UR5, UR49, UR5, URZ, 0x3c, !UPT ;  /* 0x0000000531057292 */ /* 0x000fcc000f8e3c3f */
[----:B-1-34-:R-:W-:Y:S01]  /*36a0*/  MOV R0, UR5 ;  /* 0x0000000500007c02 */ /* 0x01afe20008000f00 */
[----:B------:R-:W-:-:S06]  /*36b0*/  UMOV UR5, 0x1 ;  /* 0x0000000100057882 */ /* 0x000fcc0000000000 */
.L_x_21:
[----:B------:R-:W-:-:S04]  /*36c0*/  UISETP.LT.AND UP0, UPT, UR58, 0x1, UPT ;  /* 0x000000013a00788c */ /* 0x000fc8000bf01270 */
[----:B------:R-:W-:-:S04]  /*36d0*/  USEL UR6, UR58, 0x1, UP0 ;  /* 0x000000013a067887 */ /* 0x000fc80008000000 */
[----:B------:R-:W-:-:S04]  /*36e0*/  UIADD3 UR6, UR58, -UR6, URZ ;  /* 0x800000063a067290 */ /* 0x000fc8000fffe03f */
[----:B------:R-:W-:-:S06]  /*36f0*/  UISETP.GE.AND UP0, UPT, UR6, 0x1, UPT ;  /* 0x000000010600788c */ /* 0x000fcc000bf06270 */
[----:B------:R-:W-:-:S13]  /*3700*/  PLOP3.LUT P0, PT, PT, PT, UP0, 0x80, 0x0 ;  /* 0x000000000000781c */ /* 0x000fda0003f0f008 */
[----:B------:R-:W-:Y:S05]  /*3710*/  @!P0 BRA `(.L_x_27) ;  /* 0x0000001000a48947 */ /* 0x000fea0003800000 */
[----:B------:R-:W-:Y:S01]  /*3720*/  MOV R3, UR6 ;  /* 0x0000000600037c02 */ /* 0x000fe20008000f00 */
[----:B------:R-:W-:Y:S01]  /*3730*/  UMOV UR11, UR36 ;  /* 0x00000024000b7c82 */ /* 0x000fe20008000000 */
[----:B------:R-:W-:-:S05]  /*3740*/  ULDC UR12, c[0x0][0x50c] ;  /* 0x00014300000c7ab9 */ /* 0x000fca0000000800 */
.L_x_35:
[----:B------:R-:W-:-:S06]  /*3750*/  UISETP.NE.AND UP0, UPT, UR57, 0x3, UPT ;  /* 0x000000033900788c */ /* 0x000fcc000bf05270 */
[----:B------:R-:W-:-:S13]  /*3760*/  PLOP3.LUT P1, PT, PT, PT, UP0, 0x80, 0x0 ;  /* 0x000000000000781c */ /* 0x000fda0003f2f008 */
[----:B------:R-:W-:Y:S05]  /*3770*/  @!P1 BRA `(.L_x_28) ;  /* 0x0000000000049947 */ /* 0x000fea0003800000 */
[----:B------:R-:W-:Y:S01]  /*3780*/  BPT.TRAP 0x1 ;  /* 0x000000040000795c */ /* 0x000fe20000300000 */
.L_x_28:
[----:B------:R-:W-:Y:S01]  /*3790*/  ULEA UR6, UR10, UR44, 0x3 ;  /* 0x0000002c0a067291 */ /* 0x000fe2000f8e183f */
[----:B------:R-:W-:-:S08]  /*37a0*/  SHF.L.U32 R4, R0, 0x1f, RZ ;  /* 0x0000001f00047819 */ /* 0x000fd000000006ff */
[----:B------:R1:W3:Y:S01]  /*37b0*/  SYNCS.PHASECHK.TRANS64.TRYWAIT P0, [UR6], R4 ;  /* 0x00000004ff0075a7 */ /* 0x0002e20008000146 */
[----:B------:R-:W-:Y:S05]  /*37c0*/  @!P1 BRA `(.L_x_29) ;  /* 0x0000000000049947 */ /* 0x000fea0003800000 */
[----:B------:R-:W-:Y:S01]  /*37d0*/  BPT.TRAP 0x1 ;  /* 0x000000040000795c */ /* 0x000fe20000300000 */
.L_x_29:
[----:B---3--:R-:W-:Y:S05]  /*37e0*/  @P0 BRA `(.L_x_30) ;  /* 0x0000000000080947 */ /* 0x008fea0003800000 */
[----:B------:R-:W3:Y:S02]  /*37f0*/  SYNCS.PHASECHK.TRANS64.TRYWAIT P0, [UR6], R4 ;  /* 0x00000004ff0075a7 */ /* 0x000ee40008000146 */
[----:B---3--:R-:W-:Y:S05]  /*3800*/  @!P0 BRA `(.L_x_31) ;  /* 0x0000017800d48947 */ /* 0x008fea0003800000 */
.L_x_30:
[----:B------:R-:W-:Y:S01]  /*3810*/  UIADD3 UR6, UR44, 0x16200, URZ ;  /* 0x000162002c067890 */ /* 0x000fe2000fffe03f */
[----:B------:R-:W-:Y:S01]  /*3820*/  WARPGROUP.ARRIVE ;  /* 0x00000000000079c5 */ /* 0x000fe20000000000 */
[----:B------:R-:W-:Y:S02]  /*3830*/  UISETP.NE.AND UP0, UPT, UR4, URZ, UPT ;  /* 0x0000003f0400728c */ /* 0x000fe4000bf05270 */
[----:B------:R-:W-:Y:S02]  /*3840*/  USHF.R.U32.HI UR6, URZ, 0x4, UR6 ;  /* 0x000000043f067899 */ /* 0x000fe40008011606 */
[----:B------:R-:W-:Y:S02]  /*3850*/  USEL UR5, UR5, URZ, !UP0 ;  /* 0x0000003f05057287 */ /* 0x000fe4000c000000 */
[----:B------:R-:W-:Y:S02]  /*3860*/  ULOP3.LUT UR6, UR6, 0x3fff, URZ, 0xc0, !UPT ;  /* 0x00003fff06067892 */ /* 0x000fe4000f8ec03f */
[----:B------:R-:W-:-:S02]  /*3870*/  ULOP3.LUT UR4, UR9, 0x10000, URZ, 0xfc, !UPT ;  /* 0x0001000009047892 */ /* 0x000fc4000f8efc3f */
[----:B------:R-:W-:Y:S02]  /*3880*/  ULOP3.LUT UR6, UR6, 0x10000, URZ, 0xfc, !UPT ;  /* 0x0001000006067892 */ /* 0x000fe4000f8efc3f */
[----:B------:R-:W-:Y:S02]  /*3890*/  UISETP.NE.U32.AND UP0, UPT, UR5, URZ, UPT ;  /* 0x0000003f0500728c */ /* 0x000fe4000bf05070 */
[----:B------:R-:W-:Y:S02]  /*38a0*/  ULEA UR4, UR10, UR4, 0x9 ;  /* 0x000000040a047291 */ /* 0x000fe4000f8e483f */
[----:B------:R-:W-:Y:S01]  /*38b0*/  ULEA UR6, UR10, UR6, 0xa ;  /* 0x000000060a067291 */ /* 0x000fe2000f8e503f */
[----:B------:R-:W-:Y:S01]  /*38c0*/  UMOV UR5, 0x80000020 ;  /* 0x8000002000057882 */ /* 0x000fe20000000000 */
[----:B------:R-:W-:Y:S01]  /*38d0*/  UMOV UR7, 0x80000020 ;  /* 0x8000002000077882 */ /* 0x000fe20000000000 */
[----:B------:R-:W-:-:S06]  /*38e0*/  UIADD3 UR8, UR8, 0x2, URZ ;  /* 0x0000000208087890 */ /* 0x000fcc000fffe03f */
[----:B------:R-:W-:Y:S01]  /*38f0*/  QGMMA.64x256x32.F32.E4M3.E4M3 R24, gdesc[UR4], R24, UP0, gsb0 ;  /* 0x03e00000041879f3 */ /* 0x000fe2000b800818 */
[----:B------:R-:W-:Y:S02]  /*3900*/  UIADD3 UR4, UR4, 0x2, URZ ;  /* 0x0000000204047890 */ /* 0x000fe4000fffe03f */
[----:B------:R-:W-:Y:S01]  /*3910*/  UIADD3 UR6, UR6, 0x2, URZ ;  /* 0x0000000206067890 */ /* 0x000fe2000fffe03f */
[----:B------:R-:W-:Y:S01]  /*3920*/  UMOV UR5, 0x80000020 ;  /* 0x8000002000057882 */ /* 0x000fe20000000000 */
[----:B------:R-:W-:Y:S01]  /*3930*/  UMOV UR7, 0x80000020 ;  /* 0x8000002000077882 */ /* 0x000fe20000000000 */
[----:B------:R-:W-:Y:S01]  /*3940*/  UISETP.NE.AND UP0, UPT, UR8, UR12, UPT ;  /* 0x0000000c0800728c */ /* 0x000fe2000bf05270 */
[----:B------:R-:W-:Y:S02]  /*3950*/  WARPGROUP.DEPBAR.LE gsb0, 0x0 ;  /* 0x00008000000079c5 */ /* 0x000fe40000010000 */
[----:B------:R-:W-:-:S15]  /*3960*/  WARPGROUP.ARRIVE ;  /* 0x00000000000079c5 */ /* 0x000fde0000000000 */
[----:B------:R-:W-:-:S04]  /*3970*/  NOP ;  /* 0x0000000000007918 */ /* 0x000fc80000000000 */
[----:B------:R-:W-:Y:S01]  /*3980*/  QGMMA.64x256x32.F32.E4M3.E4M3 R24, gdesc[UR4], R24, gsb0 ;  /* 0x03e00000041879f3 */ /* 0x000fe20008000818 */
[----:B------:R-:W-:-:S06]  /*3990*/  USEL UR4, URZ, 0x1, UP0 ;  /* 0x000000013f047887 */ /* 0x000fcc0008000000 */
[----:B------:R-:W-:Y:S01]  /*39a0*/  ISETP.NE.AND P0, PT, RZ, UR4, PT ;  /* 0x00000004ff007c0c */ /* 0x000fe2000bf05270 */
[----:B------:R-:W-:-:S12]  /*39b0*/  WARPGROUP.DEPBAR.LE gsb0, 0x0 ;  /* 0x00008000000079c5 */ /* 0x000fd80000010000 */
[----:B------:R-:W-:Y:S05]  /*39c0*/  @!P0 BRA `(.L_x_32) ;  /* 0x0000000c008c8947 */ /* 0x000fea0003800000 */
[----:B------:R-:W4:Y:S04]  /*39d0*/  LDL.LU R20, [R1] ;  /* 0x0000000001147983 */ /* 0x000f280000300800 */
[----:B------:R-:W2:Y:S04]  /*39e0*/  LDL.LU R15, [R1+0x4] ;  /* 0x00000400010f7983 */ /* 0x000ea80000300800 */
        /* <DEDUP_REMOVED lines=8> */
[----:B---3--:R-:W3:Y:S01]  /*3a70*/  LDL.LU R6, [R1+0x28] ;  /* 0x0000280001067983 */ /* 0x008ee20000300800 */
[----:B------:R-:W-:-:S01]  /*3a80*/  FADD R227, R24, R227 ;  /* 0x000000e318e37221 */ /* 0x000fc20000000000 */
[----:B------:R-:W-:Y:S01]  /*3a90*/  FADD R226, R25, R226 ;  /* 0x000000e219e27221 */ /* 0x000fe20000000000 */
[----:B------:R-:W-:-:S01]  /*3aa0*/  FADD R225, R26, R225 ;  /* 0x000000e11ae17221 */ /* 0x000fc20000000000 */
[----:B------:R-:W-:Y:S01]  /*3ab0*/  STL [R1+0xdc], R5 ;  /* 0x0000dc0501007387 */ /* 0x000fe20000100800 */
[----:B------:R-:W-:-:S01]  /*3ac0*/  FADD R224, R27, R224 ;  /* 0x000000e01be07221 */ /* 0x000fc20000000000 */
[----:B------:R-:W-:Y:S01]  /*3ad0*/  FADD R223, R28, R223 ;  /* 0x000000df1cdf7221 */ /* 0x000fe20000000000 */
[----:B------:R-:W-:-:S01]  /*3ae0*/  FADD R222, R29, R222 ;  /* 0x000000de1dde7221 */ /* 0x000fc20000000000 */
[----:B------:R-:W-:Y:S01]  /*3af0*/  STL [R1+0xd8], R3 ;  /* 0x0000d80301007387 */ /* 0x000fe20000100800 */
[----:B------:R-:W-:-:S01]  /*3b00*/  FADD R221, R30, R221 ;  /* 0x000000dd1edd7221 */ /* 0x000fc20000000000 */
[----:B------:R-:W-:Y:S01]  /*3b10*/  FADD R220, R31, R220 ;  /* 0x000000dc1fdc7221 */ /* 0x000fe20000000000 */
[----:B------:R-:W-:-:S01]  /*3b20*/  FADD R219, R32, R219 ;  /* 0x000000db20db7221 */ /* 0x000fc20000000000 */
[----:B-----5:R-:W-:Y:S01]  /*3b30*/  STL [R1+0xd4], R2 ;  /* 0x0000d40201007387 */ /* 0x020fe20000100800 */
[----:B------:R-:W-:-:S01]  /*3b40*/  FADD R218, R33, R218 ;  /* 0x000000da21da7221 */ /* 0x000fc20000000000 */
[----:B------:R-:W-:Y:S01]  /*3b50*/  FADD R217, R34, R217 ;  /* 0x000000d922d97221 */ /* 0x000fe20000000000 */
[----:B------:R-:W-:-:S01]  /*3b60*/  FADD R216, R35, R216 ;  /* 0x000000d823d87221 */ /* 0x000fc20000000000 */
[----:B------:R-:W-:Y:S01]  /*3b70*/  STL [R1+0xd0], R0 ;  /* 0x0000d00001007387 */ /* 0x000fe20000100800 */
[----:B------:R-:W-:-:S01]  /*3b80*/  FADD R215, R36, R215 ;  /* 0x000000d724d77221 */ /* 0x000fc20000000000 */
[----:B------:R-:W-:Y:S01]  /*3b90*/  FADD R214, R37, R214 ;  /* 0x000000d625d67221 */ /* 0x000fe20000000000 */
        /* <DEDUP_REMOVED lines=69> */
[----:B----4-:R-:W-:Y:S01]  /*3ff0*/  FADD R20, R107, R20 ;  /* 0x000000146b147221 */ /* 0x010fe20000000000 */
[----:B--2---:R-:W-:-:S04]  /*4000*/  FADD R15, R108, R15 ;  /* 0x0000000f6c0f7221 */ /* 0x004fc80000000000 */
[----:B------:R2:W-:Y:S01]  /*4010*/  STL [R1], R20 ;  /* 0x0000001401007387 */ /* 0x0005e20000100800 */
[----:B------:R-:W-:-:S03]  /*4020*/  FADD R14, R109, R14 ;  /* 0x0000000e6d0e7221 */ /* 0x000fc60000000000 */
[----:B------:R4:W-:Y:S01]  /*4030*/  STL [R1+0x4], R15 ;  /* 0x0000040f01007387 */ /* 0x0009e20000100800 */
        /* <DEDUP_REMOVED lines=13> */
[----:B------:R-:W4:Y:S01]  /*4110*/  LDL.LU R21, [R1+0x2c] ;  /* 0x00002c0001157983 */ /* 0x000f220000300800 */
[----:B---3--:R-:W-:-:S03]  /*4120*/  FADD R6, R117, R6 ;  /* 0x0000000675067221 */ /* 0x008fc60000000000 */
[----:B------:R3:W-:Y:S04]  /*4130*/  STL [R1+0x20], R8 ;  /* 0x0000200801007387 */ /* 0x0007e80000100800 */
[----:B--2---:R-:W2:Y:S04]  /*4140*/  LDL.LU R20, [R1+0x30] ;  /* 0x0000300001147983 */ /* 0x004ea80000300800 */
[----:B------:R3:W-:Y:S04]  /*4150*/  STL [R1+0x24], R7 ;  /* 0x0000240701007387 */ /* 0x0007e80000100800 */
[----:B----4-:R-:W4:Y:S04]  /*4160*/  LDL.LU R15, [R1+0x34] ;  /* 0x00003400010f7983 */ /* 0x010f280000300800 */
[----:B------:R3:W-:Y:S04]  /*4170*/  STL [R1+0x28], R6 ;  /* 0x0000280601007387 */ /* 0x0007e80000100800 */
[----:B-1----:R-:W4:Y:S04]  /*4180*/  LDL.LU R14, [R1+0x38] ;  /* 0x00003800010e7983 */ /* 0x002f280000300800 */
[----:B------:R-:W4:Y:S04]  /*4190*/  LDL.LU R13, [R1+0x3c] ;  /* 0x00003c00010d7983 */ /* 0x000f280000300800 */
[----:B------:R-:W4:Y:S04]  /*41a0*/  LDL.LU R12, [R1+0x40] ;  /* 0x00004000010c7983 */ /* 0x000f280000300800 */
[----:B------:R-:W4:Y:S04]  /*41b0*/  LDL.LU R11, [R1+0x44] ;  /* 0x00004400010b7983 */ /* 0x000f280000300800 */
[----:B------:R-:W4:Y:S04]  /*41c0*/  LDL.LU R10, [R1+0x48] ;  /* 0x00004800010a7983 */ /* 0x000f280000300800 */
[----:B------:R-:W4:Y:S04]  /*41d0*/  LDL.LU R9, [R1+0x4c] ;  /* 0x00004c0001097983 */ /* 0x000f280000300800 */
[----:B---3--:R-:W3:Y:S04]  /*41e0*/  LDL.LU R8, [R1+0x50] ;  /* 0x0000500001087983 */ /* 0x008ee80000300800 */
[----:B------:R-:W3:Y:S04]  /*41f0*/  LDL.LU R7, [R1+0x54] ;  /* 0x0000540001077983 */ /* 0x000ee80000300800 */
[----:B------:R-:W3:Y:S04]  /*4200*/  LDL.LU R6, [R1+0x58] ;  /* 0x0000580001067983 */ /* 0x000ee80000300800 */
[----:B------:R-:W3:Y:S04]  /*4210*/  LDL.LU R5, [R1+0x5c] ;  /* 0x00005c0001057983 */ /* 0x000ee80000300800 */
[----:B------:R-:W3:Y:S04]  /*4220*/  LDL.LU R4, [R1+0x60] ;  /* 0x0000600001047983 */ /* 0x000ee80000300800 */
[----:B------:R-:W3:Y:S04]  /*4230*/  LDL.LU R3, [R1+0x64] ;  /* 0x0000640001037983 */ /* 0x000ee80000300800 */
[----:B------:R-:W3:Y:S04]  /*4240*/  LDL.LU R2, [R1+0x68] ;  /* 0x0000680001027983 */ /* 0x000ee80000300800 */
[----:B------:R-:W3:Y:S01]  /*4250*/  LDL.LU R0, [R1+0x6c] ;  /* 0x00006c0001007983 */ /* 0x000ee20000300800 */
[----:B------:R-:W-:-:S01]  /*4260*/  FADD R21, R118, R21 ;  /* 0x0000001576157221 */ /* 0x000fc20000000000 */
[----:B--2---:R-:W-:-:S04]  /*4270*/  FADD R20, R119, R20 ;  /* 0x0000001477147221 */ /* 0x004fc80000000000 */
[----:B------:R-:W-:Y:S01]  /*4280*/  STL [R1+0x2c], R21 ;  /* 0x00002c1501007387 */ /* 0x000fe20000100800 */
[----:B----4-:R-:W-:-:S03]  /*4290*/  FADD R15, R120, R15 ;  /* 0x0000000f780f7221 */ /* 0x010fc60000000000 */
[----:B------:R-:W-:Y:S01]  /*42a0*/  STL [R1+0x30], R20 ;  /* 0x0000301401007387 */ /* 0x000fe20000100800 */
[----:B------:R-:W-:-:S03]  /*42b0*/  FADD R14, R121, R14 ;  /* 0x0000000e790e7221 */ /* 0x000fc60000000000 */
        /* <DEDUP_REMOVED lines=11> */
[----:B---3--:R-:W-:-:S03]  /*4370*/  FADD R8, R127, R8 ;  /* 0x000000087f087221 */ /* 0x008fc60000000000 */
        /* <DEDUP_REMOVED lines=8> */
[----:B------:R1:W-:Y:S01]  /*4400*/  STL [R1+0x5c], R5 ;  /* 0x00005c0501007387 */ /* 0x0003e20000100800 */
[----:B------:R-:W-:-:S03]  /*4410*/  FADD R3, R132, R3 ;  /* 0x0000000384037221 */ /* 0x000fc60000000000 */
[----:B------:R-:W-:Y:S01]  /*4420*/  STL [R1+0x60], R4 ;  /* 0x0000600401007387 */ /* 0x000fe20000100800 */
[----:B------:R-:W-:-:S03]  /*4430*/  FADD R2, R133, R2 ;  /* 0x0000000285027221 */ /* 0x000fc60000000000 */
[----:B-1----:R-:W2:Y:S01]  /*4440*/  LDL.LU R5, [R1+0x70] ;  /* 0x0000700001057983 */ /* 0x002ea20000300800 */
[----:B------:R-:W-:-:S03]  /*4450*/  FADD R0, R134, R0 ;  /* 0x0000000086007221 */ /* 0x000fc60000000000 */
[----:B------:R1:W-:Y:S04]  /*4460*/  STL [R1+0x64], R3 ;  /* 0x0000640301007387 */ /* 0x0003e80000100800 */
[----:B-1----:R-:W3:Y:S04]  /*4470*/  LDL.LU R3, [R1+0x74] ;  /* 0x0000740001037983 */ /* 0x002ee80000300800 */
[----:B------:R1:W-:Y:S04]  /*4480*/  STL [R1+0x68], R2 ;  /* 0x0000680201007387 */ /* 0x0003e80000100800 */
[----:B-1----:R-:W4:Y:S04]  /*4490*/  LDL.LU R2, [R1+0x78] ;  /* 0x0000780001027983 */ /* 0x002f280000300800 */
[----:B------:R1:W-:Y:S04]  /*44a0*/  STL [R1+0x6c], R0 ;  /* 0x00006c0001007387 */ /* 0x0003e80000100800 */
[----:B-1----:R-:W4:Y:S04]  /*44b0*/  LDL.LU R0, [R1+0x7c] ;  /* 0x00007c0001007983 */ /* 0x002f280000300800 */
[----:B------:R-:W4:Y:S04]  /*44c0*/  LDL.LU R21, [R1+0x80] ;  /* 0x0000800001157983 */ /* 0x000f280000300800 */
        /* <DEDUP_REMOVED lines=11> */
[----:B------:R-:W4:Y:S01]  /*4580*/  LDL.LU R4, [R1+0xb0] ;  /* 0x0000b00001047983 */ /* 0x000f220000300800 */
[----:B------:R-:W-:Y:S01]  /*4590*/  UMOV UR8, URZ ;  /* 0x0000003f00087c82 */ /* 0x000fe20008000000 */
[----:B--2---:R-:W-:-:S05]  /*45a0*/  FADD R5, R135, R5 ;  /* 0x0000000587057221 */ /* 0x004fca0000000000 */
[----:B------:R1:W-:Y:S01]  /*45b0*/  STL [R1+0x70], R5 ;  /* 0x0000700501007387 */ /* 0x0003e20000100800 */
[----:B---3--:R-:W-:-:S03]  /*45c0*/  FADD R3, R136, R3 ;  /* 0x0000000388037221 */ /* 0x008fc60000000000 */
[----:B-1----:R1:W5:Y:S04]  /*45d0*/  LDL.LU R5, [R1+0xdc] ;  /* 0x0000dc0001057983 */ /* 0x0023680000300800 */
[----:B------:R2:W-:Y:S01]  /*45e0*/  STL [R1+0x74], R3 ;  /* 0x0000740301007387 */ /* 0x0005e20000100800 */
[----:B----4-:R-:W-:-:S03]  /*45f0*/  FADD R2, R137, R2 ;  /* 0x0000000289027221 */ /* 0x010fc60000000000 */
[----:B--2---:R1:W5:Y:S04]  /*4600*/  LDL.LU R3, [R1+0xd8] ;  /* 0x0000d80001037983 */ /* 0x0043680000300800 */
[----:B------:R2:W-:Y:S01]  /*4610*/  STL [R1+0x78], R2 ;  /* 0x0000780201007387 */ /* 0x0005e20000100800 */
[----:B------:R-:W-:-:S03]  /*4620*/  FADD R0, R138, R0 ;  /* 0x000000008a007221 */ /* 0x000fc60000000000 */
[----:B--2---:R1:W5:Y:S01]  /*4630*/  LDL.LU R2, [R1+0xd4] ;  /* 0x0000d40001027983 */ /* 0x0043620000300800 */
[----:B------:R-:W-:-:S03]  /*4640*/  FADD R21, R139, R21 ;  /* 0x000000158b157221 */ /* 0x000fc60000000000 */
[----:B------:R2:W-:Y:S01]  /*4650*/  STL [R1+0x7c], R0 ;  /* 0x00007c0001007387 */ /* 0x0005e20000100800 */
[----:B------:R-:W-:-:S01]  /*4660*/  FADD R20, R140, R20 ;  /* 0x000000148c147221 */ /* 0x000fc20000000000 */
[----:B------:R-:W-:Y:S02]  /*4670*/  FADD R15, R141, R15 ;  /* 0x0000000f8d0f7221 */ /* 0x000fe40000000000 */
[----:B--2---:R1:W5:Y:S01]  /*4680*/  LDL.LU R0, [R1+0xd0] ;  /* 0x0000d00001007983 */ /* 0x0043620000300800 */
        /* <DEDUP_REMOVED lines=16> */
[----:B------:R-:W-:-:S01]  /*4790*/  FADD R6, R150, R6 ;  /* 0x0000000696067221 */ /* 0x000fc20000000000 */
[----:B------:R-:W-:Y:S02]  /*47a0*/  FADD R4, R4, R151 ;  /* 0x0000009704047221 */ /* 0x000fe40000000000 */
[----:B------:R1:W-:Y:S04]  /*47b0*/  STL [R1+0xa0], R9 ;  /* 0x0000a00901007387 */ /* 0x0003e80000100800 */
[----:B------:R1:W-:Y:S04]  /*47c0*/  STL [R1+0xa4], R8 ;  /* 0x0000a40801007387 */ /* 0x0003e80000100800 */
[----:B------:R1:W-:Y:S04]  /*47d0*/  STL [R1+0xa8], R7 ;  /* 0x0000a80701007387 */ /* 0x0003e80000100800 */
[----:B------:R1:W-:Y:S04]  /*47e0*/  STL [R1+0xb0], R4 ;  /* 0x0000b00401007387 */ /* 0x0003e80000100800 */
[----:B------:R1:W-:Y:S02]  /*47f0*/  STL [R1+0xac], R6 ;  /* 0x0000ac0601007387 */ /* 0x0003e40000100800 */
.L_x_32:
[----:B------:R-:W-:Y:S05]  /*4800*/  @!P1 BRA `(.L_x_33) ;  /* 0x0000000000049947 */ /* 0x000fea0003800000 */
[----:B------:R-:W-:Y:S01]  /*4810*/  BPT.TRAP 0x1 ;  /* 0x000000040000795c */ /* 0x000fe20000300000 */
.L_x_33:
[----:B-1-3--:R-:W3:Y:S04]  /*4820*/  LDL R4, [R1+0xbc] ;  /* 0x0000bc0001047983 */ /* 0x00aee80000100800 */
[----:B------:R-:W4:Y:S01]  /*4830*/  LDL R6, [R1+0xc0] ;  /* 0x0000c00001067983 */ /* 0x000f220000100800 */
[----:B---3--:R-:W-:-:S13]  /*4840*/  ISETP.NE.AND P0, PT, R4, RZ, PT ;  /* 0x000000ff0400720c */ /* 0x008fda0003f05270 */
[----:B------:R-:W-:-:S05]  /*4850*/  VOTEU.ANY UP0, P0 ;  /* 0x00000000003f7886 */ /* 0x000fca0000000100 */
[----:B------:R-:W-:-:S04]  /*4860*/  @UP0 ULEA UR5, UR11, UR44, 0x3 ;  /* 0x0000002c0b050291 */ /* 0x000fc8000f8e183f */
[----:B------:R-:W-:Y:S02]  /*4870*/  @UP0 UIADD3 UR5, UR5, 0x40, URZ ;  /* 0x0000004005050890 */ /* 0x000fe4000fffe03f */
[----:B------:R-:W-:-:S04]  /*4880*/  UISETP.GT.U32.AND UP0, UPT, UR45, 0x1, UPT ;  /* 0x000000012d00788c */ /* 0x000fc8000bf04070 */
[----:B------:R-:W-:-:S04]  /*4890*/  MOV R4, UR5 ;  /* 0x0000000500047c02 */ /* 0x000fc80008000f00 */
[----:B----4-:R-:W-:-:S04]  /*48a0*/  @P0 PRMT R4, R6, 0x654, R4 ;  /* 0x0000065406040816 */ /* 0x010fc80000000004 */
[----:B------:R1:W-:Y:S01]  /*48b0*/  @P0 SYNCS.ARRIVE.TRANS64.RED.A1T0 RZ, [R4+URZ], RZ ;  /* 0x000000ff04ff09a7 */ /* 0x0003e2000810043f */
[----:B------:R-:W-:-:S13]  /*48c0*/  PLOP3.LUT P0, PT, PT, PT, UP0, 0x80, 0x0 ;  /* 0x000000000000781c */ /* 0x000fda0003f0f008 */
[----:B-1----:R-:W-:Y:S05]  /*48d0*/  @P0 BRA `(.L_x_34) ;  /* 0x0000000000040947 */ /* 0x002fea0003800000 */
[----:B------:R-:W-:Y:S01]  /*48e0*/  BPT.TRAP 0x1 ;  /* 0x000000040000795c */ /* 0x000fe20000300000 */
.L_x_34:
[----:B------:R-:W-:Y:S01]  /*48f0*/  UIADD3 UR10, UR10, 0x1, URZ ;  /* 0x000000010a0a7890 */ /* 0x000fe2000fffe03f */
[C---:B-----5:R-:W-:Y:S01]  /*4900*/  ISETP.GT.AND P0, PT, R3.reuse, 0x1, PT ;  /* 0x000000010300780c */ /* 0x060fe20003f04270 */
[----:B------:R-:W-:Y:S01]  /*4910*/  UIADD3 UR11, UR11, 0x1, URZ ;  /* 0x000000010b0b7890 */ /* 0x000fe2000fffe03f */
[----:B------:R-:W-:Y:S01]  /*4920*/  IADD3 R3, R3, -0x1, RZ ;  /* 0xffffffff03037810 */ /* 0x000fe20007ffe0ff */
[----:B------:R-:W-:Y:S02]  /*4930*/  UISETP.NE.AND UP0, UPT, UR10, 0x8, UPT ;  /* 0x000000080a00788c */ /* 0x000fe4000bf05270 */
[----:B------:R-:W-:Y:S02]  /*4940*/  UISETP.NE.AND UP1, UPT, UR11, 0x8, UPT ;  /* 0x000000080b00788c */ /* 0x000fe4000bf25270 */
[----:B------:R-:W-:Y:S02]  /*4950*/  USEL UR5, URZ, 0x1, UP0 ;  /* 0x000000013f057887 */ /* 0x000fe40008000000 */
[----:B------:R-:W-:-:S02]  /*4960*/  USEL UR10, UR10, URZ, UP0 ;  /* 0x0000003f0a0a7287 */ /* 0x000fc40008000000 */
[----:B------:R-:W-:Y:S02]  /*4970*/  USEL UR11, UR11, URZ, UP1 ;  /* 0x0000003f0b0b7287 */ /* 0x000fe40008800000 */
[----:B------:R-:W-:Y:S01]  /*4980*/  LOP3.LUT R0, R0, UR5, RZ, 0x3c, !PT ;  /* 0x0000000500007c12 */ /* 0x000fe2000f8e3cff */
[----:B------:R-:W-:Y:S01]  /*4990*/  UMOV UR5, 0x1 ;  /* 0x0000000100057882 */ /* 0x000fe20000000000 */
[----:B------:R-:W-:Y:S08]  /*49a0*/  @P0 BRA `(.L_x_35) ;  /* 0xffffffec00680947 */ /* 0x000ff0000383ffff */
.L_x_27:
[----:B------:R-:W-:-:S04]  /*49b0*/  UISETP.NE.AND UP0, UPT, UR8, URZ, UPT ;  /* 0x0000003f0800728c */ /* 0x000fc8000bf05270 */
[----:B------:R-:W-:-:S06]  /*49c0*/  USEL UR4, URZ, 0x1, !UP0 ;  /* 0x000000013f047887 */ /* 0x000fcc000c000000 */
[----:B------:R-:W-:-:S13]  /*49d0*/  ISETP.NE.AND P0, PT, RZ, UR4, PT ;  /* 0x00000004ff007c0c */ /* 0x000fda000bf05270 */
[----:B------:R-:W-:Y:S05]  /*49e0*/  @!P0 BRA `(.L_x_36) ;  /* 0x0000000c00688947 */ /* 0x000fea0003800000 */
[----:B------:R-:W3:Y:S04]  /*49f0*/  LDL.LU R4, [R1+0xb0] ;  /* 0x0000b00001047983 */ /* 0x000ee80000300800 */
[----:B------:R-:W4:Y:S04]  /*4a00*/  LDL.LU R6, [R1+0xac] ;  /* 0x0000ac0001067983 */ /* 0x000f280000300800 */
[----:B------:R-:W2:Y:S04]  /*4a10*/  LDL.LU R7, [R1+0xa8] ;  /* 0x0000a80001077983 */ /* 0x000ea80000300800 */
[----:B------:R-:W3:Y:S04]  /*4a20*/  LDL.LU R8, [R1+0xa4] ;  /* 0x0000a40001087983 */ /* 0x000ee80000300800 */
[----:B------:R-:W4:Y:S04]  /*4a30*/  LDL.LU R9, [R1+0xa0] ;  /* 0x0000a00001097983 */ /* 0x000f280000300800 */
[----:B------:R-:W2:Y:S04]  /*4a40*/  LDL.LU R10, [R1+0x9c] ;  /* 0x00009c00010a7983 */ /* 0x000ea80000300800 */
[----:B------:R-:W3:Y:S04]  /*4a50*/  LDL.LU R11, [R1+0x98] ;  /* 0x00009800010b7983 */ /* 0x000ee80000300800 */
[----:B------:R-:W4:Y:S04]  /*4a60*/  LDL.LU R12, [R1+0x94] ;  /* 0x00009400010c7983 */ /* 0x000f280000300800 */
[----:B------:R-:W2:Y:S04]  /*4a70*/  LDL.LU R13, [R1+0x90] ;  /* 0x00009000010d7983 */ /* 0x000ea80000300800 */
[----:B------:R-:W3:Y:S04]  /*4a80*/  LDL.LU R14, [R1+0x8c] ;  /* 0x00008c00010e7983 */ /* 0x000ee80000300800 */
[----:B------:R-:W4:Y:S01]  /*4a90*/  LDL.LU R0, [R1+0x24] ;  /* 0x0000240001007983 */ /* 0x000f220000300800 */
[----:B------:R-:W-:-:S03]  /*4aa0*/  FADD R227, R24, R227 ;  /* 0x000000e318e37221 */ /* 0x000fc60000000000 */
[----:B------:R-:W2:Y:S01]  /*4ab0*/  LDL.LU R3, [R1+0x28] ;  /* 0x0000280001037983 */ /* 0x000ea20000300800 */
[----:B------:R-:W-:-:S03]  /*4ac0*/  FADD R226, R25, R226 ;  /* 0x000000e219e27221 */ /* 0x000fc60000000000 */
[----:B------:R-:W3:Y:S01]  /*4ad0*/  LDL.LU R21, [R1+0x2c] ;  /* 0x00002c0001157983 */ /* 0x000ee20000300800 */
        /* <DEDUP_REMOVED lines=13> */
[----:B------:R-:W3:Y:S04]  /*4bb0*/  LDL.LU R28, [R1+0x10] ;  /* 0x00001000011c7983 */ /* 0x000ee80000300800 */
[----:B------:R-:W3:Y:S04]  /*4bc0*/  LDL.LU R29, [R1+0xc] ;  /* 0x00000c00011d7983 */ /* 0x000ee80000300800 */
[----:B------:R-:W3:Y:S04]  /*4bd0*/  LDL.LU R30, [R1+0x8] ;  /* 0x00000800011e7983 */ /* 0x000ee80000300800 */
[----:B------:R-:W3:Y:S04]  /*4be0*/  LDL.LU R31, [R1+0x4] ;  /* 0x00000400011f7983 */ /* 0x000ee80000300800 */
[----:B------:R-:W3:Y:S01]  /*4bf0*/  LDL.LU R32, [R1] ;  /* 0x0000000001207983 */ /* 0x000ee20000300800 */
[----:B------:R-:W-:Y:S01]  /*4c00*/  FADD R212, R39, R212 ;  /* 0x000000d427d47221 */ /* 0x000fe20000000000 */
        /* <DEDUP_REMOVED lines=73> */
[----:B----4-:R-:W-:Y:S01]  /*50a0*/  FADD R0, R116, R0 ;  /* 0x0000000074007221 */ /* 0x010fe20000000000 */
[----:B--2---:R-:W-:Y:S01]  /*50b0*/  FADD R3, R117, R3 ;  /* 0x0000000375037221 */ /* 0x004fe20000000000 */
[----:B---3--:R-:W-:Y:S01]  /*50c0*/  FADD R21, R118, R21 ;  /* 0x0000001576157221 */ /* 0x008fe20000000000 */
        /* <DEDUP_REMOVED lines=10> */
[----:B------:R-:W-:-:S05]  /*5170*/  FADD R32, R107, R32 ;  /* 0x000000206b207221 */ /* 0x000fca0000000000 */
[----:B------:R1:W-:Y:S04]  /*5180*/  STL [R1], R32 ;  /* 0x0000002001007387 */ /* 0x0003e80000100800 */
[----:B------:R2:W-:Y:S04]  /*5190*/  STL [R1+0x4], R31 ;  /* 0x0000041f01007387 */ /* 0x0005e80000100800 */
        /* <DEDUP_REMOVED lines=12> */
[----:B------:R-:W4:Y:S04]  /*5260*/  LDL.LU R39, [R1+0x38] ;  /* 0x0000380001277983 */ /* 0x000f280000300800 */
[----:B------:R-:W4:Y:S04]  /*5270*/  LDL.LU R38, [R1+0x3c] ;  /* 0x00003c0001267983 */ /* 0x000f280000300800 */
[----:B------:R-:W4:Y:S04]  /*5280*/  LDL.LU R37, [R1+0x40] ;  /* 0x0000400001257983 */ /* 0x000f280000300800 */
[----:B------:R-:W4:Y:S04]  /*5290*/  LDL.LU R36, [R1+0x44] ;  /* 0x0000440001247983 */ /* 0x000f280000300800 */
[----:B------:R-:W4:Y:S04]  /*52a0*/  LDL.LU R35, [R1+0x48] ;  /* 0x0000480001237983 */ /* 0x000f280000300800 */
[----:B------:R-:W4:Y:S04]  /*52b0*/  LDL.LU R34, [R1+0x4c] ;  /* 0x00004c0001227983 */ /* 0x000f280000300800 */
[----:B------:R-:W4:Y:S04]  /*52c0*/  LDL.LU R33, [R1+0x50] ;  /* 0x0000500001217983 */ /* 0x000f280000300800 */
[----:B-1----:R-:W4:Y:S04]  /*52d0*/  LDL.LU R32, [R1+0x54] ;  /* 0x0000540001207983 */ /* 0x002f280000300800 */
[----:B--2---:R-:W2:Y:S04]  /*52e0*/  LDL.LU R31, [R1+0x58] ;  /* 0x00005800011f7983 */ /* 0x004ea80000300800 */
[----:B---3--:R-:W3:Y:S04]  /*52f0*/  LDL.LU R30, [R1+0x5c] ;  /* 0x00005c00011e7983 */ /* 0x008ee80000300800 */
[----:B----4-:R-:W4:Y:S04]  /*5300*/  LDL.LU R29, [R1+0x60] ;  /* 0x00006000011d7983 */ /* 0x010f280000300800 */
        /* <DEDUP_REMOVED lines=21> */
[----:B------:R-:W-:-:S04]  /*5460*/  FADD R38, R122, R38 ;  /* 0x000000267a267221 */ /* 0x000fc80000000000 */
        /* <DEDUP_REMOVED lines=13> */
[----:B--2---:R-:W-:-:S03]  /*5540*/  FADD R31, R129, R31 ;  /* 0x0000001f811f7221 */ /* 0x004fc60000000000 */
[----:B------:R1:W-:Y:S01]  /*5550*/  STL [R1+0x54], R32 ;  /* 0x0000542001007387 */ /* 0x0003e20000100800 */
[----:B---3--:R-:W-:-:S03]  /*5560*/  FADD R30, R130, R30 ;  /* 0x0000001e821e7221 */ /* 0x008fc60000000000 */
[----:B------:R1:W-:Y:S01]  /*5570*/  STL [R1+0x58], R31 ;  /* 0x0000581f01007387 */ /* 0x0003e20000100800 */
[----:B----4-:R-:W-:-:S03]  /*5580*/  FADD R29, R131, R29 ;  /* 0x0000001d831d7221 */ /* 0x010fc60000000000 */
        /* <DEDUP_REMOVED lines=31> */
[----:B------:R1:W-:Y:S02]  /*5780*/  STL [R1+0xac], R6 ;  /* 0x0000ac0601007387 */ /* 0x0003e40000100800 */
.L_x_36:
[----:B-1----:R-:W1:Y:S02]  /*5790*/  LDC R0, c[0x0][0x28c] ;  /* 0x0000a300ff007b82 */ /* 0x002e640000000800 */
[----:B-1----:R-:W-:-:S13]  /*57a0*/  ISETP.GE.AND P0, PT, R0, 0x1, PT ;  /* 0x000000010000780c */ /* 0x002fda0003f06270 */
[----:B------:R-:W-:Y:S05]  /*57b0*/  @!P0 BRA `(.L_x_37) ;  /* 0x00000000005c8947 */ /* 0x000fea0003800000 */
[----:B------:R-:W-:-:S06]  /*57c0*/  UISETP.NE.AND UP0, UPT, UR57, 0x3, UPT ;  /* 0x000000033900788c */ /* 0x000fcc000bf05270 */
[----:B------:R-:W-:-:S13]  /*57d0*/  PLOP3.LUT P0, PT, PT, PT, UP0, 0x80, 0x0 ;  /* 0x000000000000781c */ /* 0x000fda0003f0f008 */
[----:B------:R-:W-:Y:S05]  /*57e0*/  @!P0 BRA `(.L_x_38) ;  /* 0x0000000000048947 */ /* 0x000fea0003800000 */
[----:B------:R-:W-:Y:S01]  /*57f0*/  BPT.TRAP 0x1 ;  /* 0x000000040000795c */ /* 0x000fe20000300000 */
.L_x_38:
[----:B------:R-:W3:Y:S04]  /*5800*/  LDL R0, [R1+0xbc] ;  /* 0x0000bc0001007983 */ /* 0x000ee80000100800 */
[----:B------:R-:W4:Y:S01]  /*5810*/  LDL R3, [R1+0xc0] ;  /* 0x0000c00001037983 */ /* 0x000f220000100800 */
[----:B------:R-:W-:Y:S01]  /*5820*/  UISETP.LT.AND UP1, UPT, UR58, 0x1, UPT ;  /* 0x000000013a00788c */ /* 0x000fe2000bf21270 */
[----:B---3--:R-:W-:-:S13]  /*5830*/  ISETP.NE.AND P0, PT, R0, RZ, PT ;  /* 0x000000ff0000720c */ /* 0x008fda0003f05270 */
[----:B------:R-:W-:-:S05]  /*5840*/  VOTEU.ANY UP0, P0 ;  /* 0x00000000003f7886 */ /* 0x000fca0000000100 */
[----:B------:R-:W-:-:S04]  /*5850*/  @UP0 USEL UR4, UR58, 0x1, UP1 ;  /* 0x000000013a040887 */ /* 0x000fc80008800000 */
[----:B------:R-:W-:-:S06]  /*5860*/  @UP0 UIADD3 UR4, UR36, UR58, -UR4 ;  /* 0x0000003a24040290 */ /* 0x000fcc000fffe804 */
[----:B------:R-:W-:-:S04]  /*5870*/  MOV R0, UR4 ;  /* 0x0000000400007c02 */ /* 0x000fc80008000f00 */
[----:B------:R-:W-:Y:S02]  /*5880*/  @P0 SHF.L.U32 R0, R0, 0x3, RZ ;  /* 0x0000000300000819 */ /* 0x000fe400000006ff */
[----:B----4-:R-:W-:Y:S02]  /*5890*/  MOV R4, R3 ;  /* 0x0000000300047202 */ /* 0x010fe40000000f00 */
[----:B------:R-:W-:Y:S02]  /*58a0*/  MOV R3, UR44 ;  /* 0x0000002c00037c02 */ /* 0x000fe40008000f00 */
[----:B------:R-:W-:Y:S01]  /*58b0*/  @P0 LOP3.LUT R0, R0, 0x38, RZ, 0xc0, !PT ;  /* 0x0000003800000812 */ /* 0x000fe200078ec0ff */
[----:B------:R-:W-:-:S03]  /*58c0*/  UISETP.GT.U32.AND UP0, UPT, UR45, 0x1, UPT ;  /* 0x000000012d00788c */ /* 0x000fc6000bf04070 */
[----:B------:R-:W-:-:S04]  /*58d0*/  @P0 IADD3 R0, R3, 0x40, R0 ;  /* 0x0000004003000810 */ /* 0x000fc80007ffe000 */
[----:B------:R-:W-:-:S04]  /*58e0*/  @P0 PRMT R0, R4, 0x654, R0 ;  /* 0x0000065404000816 */ /* 0x000fc80000000000 */
[----:B------:R1:W-:Y:S01]  /*58f0*/  @P0 SYNCS.ARRIVE.TRANS64.RED.A1T0 RZ, [R0+URZ], RZ ;  /* 0x000000ff00ff09a7 */ /* 0x0003e2000810043f */
[----:B------:R-:W-:-:S13]  /*5900*/  PLOP3.LUT P0, PT, PT, PT, UP0, 0x80, 0x0 ;  /* 0x000000000000781c */ /* 0x000fda0003f0f008 */
[----:B-1----:R-:W-:Y:S05]  /*5910*/  @P0 BRA `(.L_x_37) ;  /* 0x0000000000040947 */ /* 0x002fea0003800000 */
[----:B------:R-:W-:Y:S01]  /*5920*/  BPT.TRAP 0x1 ;  /* 0x000000040000795c */ /* 0x000fe20000300000 */
.L_x_37:
[----:B------:R-:W-:Y:S01]  /*5930*/  UIADD3 UR4, UR44, 0x100, URZ ;  /* 0x000001002c047890 */ /* 0x000fe2000fffe03f */
[----:B------:R-:W-:Y:S01]  /*5940*/  R2UR UR42, R5 ;  /* 0x00000000052a72ca */ /* 0x000fe200000e0000 */
[----:B------:R-:W-:Y:S02]  /*5950*/  USHF.L.U32 UR41, UR41, 0x8, URZ ;  /* 0x0000000829297899 */ /* 0x000fe4000800063f */
[----:B------:R-:W-:-:S06]  /*5960*/  ULOP3.LUT UP0, URZ, UR4, 0x9f, URZ, 0xc0, !UPT ;  /* 0x0000009f043f7892 */ /* 0x000fcc000f80c03f */
[----:B------:R-:W-:-:S04]  /*5970*/  PLOP3.LUT P0, PT, PT, PT, UP0, 0x80, 0x0 ;  /* 0x000000000000781c */ /* 0x000fc80003f0f008 */
[----:B------:R-:W-:-:S09]  /*5980*/  USHF.L.U32 UR42, UR42, 0x7, URZ ;  /* 0x000000072a2a7899 */ /* 0x000fd2000800063f */
[----:B------:R-:W-:Y:S05]  /*5990*/  @!P0 BRA `(.L_x_39) ;  /* 0x0000000000408947 */ /* 0x000fea0003800000 */
[----:B------:R-:W-:Y:S01]  /*59a0*/  MOV R14, 0x0 ;  /* 0x00000000000e7802 */ /* 0x000fe20000000f00 */
[----:B------:R-:W-:Y:S01]  /*59b0*/  ULDC.64 UR4, c[0x4][0x70] ;  /* 0x01001c0000047ab9 */ /* 0x000fe20000000a00 */
[----:B------:R-:W-:Y:S01]  /*59c0*/  ULDC.64 UR6, c[0x4][0x8] ;  /* 0x0100020000067ab9 */ /* 0x000fe20000000a00 */
[----:B------:R-:W-:Y:S02]  /*59d0*/  MOV R4, UR4 ;  /* 0x0000000400047c02 */ /* 0x000fe40008000f00 */
[----:B------:R-:W-:Y:S01]  /*59e0*/  MOV R5, UR5 ;  /* 0x0000000500057c02 */ /* 0x000fe20008000f00 */
[----:B------:R-:W1:Y:S01]  /*59f0*/  LDC.64 R14, c[0x4][R14] ;  /* 0x010000000e0e7b82 */ /* 0x000e620000000a00 */
[----:B------:R-:W-:Y:S01]  /*5a00*/  ULDC.64 UR4, c[0x4][0x78] ;  /* 0x01001e0000047ab9 */ /* 0x000fe20000000a00 */
[----:B------:R-:W-:Y:S02]  /*5a10*/  MOV R10, UR6 ;  /* 0x00000006000a7c02 */ /* 0x000fe40008000f00 */
[----:B------:R-:W-:-:S02]  /*5a20*/  MOV R6, UR4 ;  /* 0x0000000400067c02 */ /* 0x000fc40008000f00 */
[----:B------:R-:W-:Y:S02]  /*5a30*/  MOV R7, UR5 ;  /* 0x0000000500077c02 */ /* 0x000fe40008000f00 */
[----:B------:R-:W-:Y:S02]  /*5a40*/  MOV R11, UR7 ;  /* 0x00000007000b7c02 */ /* 0x000fe40008000f00 */
[----:B------:R-:W-:Y:S02]  /*5a50*/  MOV R8, 0x70 ;  /* 0x0000007000087802 */ /* 0x000fe40000000f00 */
[----:B------:R-:W-:Y:S02]  /*5a60*/  MOV R12, 0x1 ;  /* 0x00000001000c7802 */ /* 0x000fe40000000f00 */
[----:B------:R-:W-:-:S07]  /*5a70*/  MOV R13, RZ ;  /* 0x000000ff000d7202 */ /* 0x000fce0000000f00 */
[----:B------:R-:W-:-:S07]  /*5a80*/  LEPC R20, `(.L_x_39) ;  /* 0x000000001014794e */ /* 0x000fce0000000000 */
[----:B-12--5:R-:W-:Y:S05]  /*5a90*/  CALL.ABS.NOINC R14 ;  /* 0x000000000e007343 */ /* 0x026fea0003c00000 */
.L_x_39:
[----:B------:R-:W-:-:S04]  /*5aa0*/  UIADD3 UR4, UR44, 0x4100, URZ ;  /* 0x000041002c047890 */ /* 0x000fc8000fffe03f */
[----:B------:R-:W-:-:S06]  /*5ab0*/  ULOP3.LUT UP0, URZ, UR4, 0x9f, URZ, 0xc0, !UPT ;  /* 0x0000009f043f7892 */ /* 0x000fcc000f80c03f */
[----:B------:R-:W-:-:S13]  /*5ac0*/  PLOP3.LUT P0, PT, PT, PT, UP0, 0x80, 0x0 ;  /* 0x000000000000781c */ /* 0x000fda0003f0f008 */
        /* <DEDUP_REMOVED lines=17> */
.L_x_40:
[----:B------:R-:W1:Y:S02]  /*5be0*/  LDC.64 R4, c[0x0][0x590] ;  /* 0x00016400ff047b82 */ /* 0x000e640000000a00 */
[----:B-1----:R-:W-:-:S04]  /*5bf0*/  ISETP.NE.U32.AND P0, PT, R4, RZ, PT ;  /* 0x000000ff0400720c */ /* 0x002fc80003f05070 */
[----:B------:R-:W-:-:S13]  /*5c00*/  ISETP.NE.AND.EX P0, PT, R5, RZ, PT, P0 ;  /* 0x000000ff0500720c */ /* 0x000fda0003f05300 */
[----:B------:R-:W-:Y:S05]  /*5c10*/  @!P0 BRA `(.L_x_41) ;  /* 0x00000000003c8947 */ /* 0x000fea0003800000 */
[----:B------:R-:W-:Y:S02]  /*5c20*/  ULDC.64 UR4, c[0x0][0x588] ;  /* 0x0001620000047ab9 */ /* 0x000fe40000000a00 */
[----:B------:R-:W-:-:S04]  /*5c30*/  ISETP.NE.U32.AND P1, PT, RZ, UR4, PT ;  /* 0x00000004ff007c0c */ /* 0x000fc8000bf25070 */
[----:B------:R-:W-:-:S13]  /*5c40*/  ISETP.NE.AND.EX P1, PT, RZ, UR5, PT, P1 ;  /* 0x00000005ff007c0c */ /* 0x000fda000bf25310 */
[----:B------:R-:W-:Y:S05]  /*5c50*/  @!P1 BRA `(.L_x_42) ;  /* 0x00000000001c9947 */ /* 0x000fea0003800000 */
[----:B------:R-:W1:Y:S01]  /*5c60*/  LDC.64 R6, c[0x0][0x588] ;  /* 0x00016200ff067b82 */ /* 0x000e620000000a00 */
[----:B------:R-:W-:-:S04]  /*5c70*/  IMAD R3, R4, UR43, RZ ;  /* 0x0000002b04037c24 */ /* 0x000fc8000f8e02ff */
[----:B-1----:R-:W-:-:S05]  /*5c80*/  IMAD.WIDE R6, R3, 0x4, R6 ;  /* 0x0000000403067825 */ /* 0x002fca00078e0206 */
[----:B-----5:R1:W5:Y:S01]  /*5c90*/  LDG.E R16, desc[UR54][R6.64] ;  /* 0x0000003606107981 */ /* 0x020362000c1e1900 */
[----:B------:R-:W-:-:S05]  /*5ca0*/  MOV R0, 0x1 ;  /* 0x0000000100007802 */ /* 0x000fca0000000f00 */
[----:B------:R1:W-:Y:S01]  /*5cb0*/  STL.S16 [R1+0xcc], R0 ;  /* 0x0000cc0001007387 */ /* 0x0003e20000100600 */
[----:B------:R-:W-:Y:S05]  /*5cc0*/  BRA `(.L_x_41) ;  /* 0x0000000000107947 */ /* 0x000fea0003800000 */
.L_x_42:
[----:B------:R-:W-:Y:S01]  /*5cd0*/  MOV R0, 0x1 ;  /* 0x0000000100007802 */ /* 0x000fe20000000f00 */
[----:B------:R-:W-:Y:S02]  /*5ce0*/  ULDC UR4, c[0x0][0x580] ;  /* 0x0001600000047ab9 */ /* 0x000fe40000000800 */
[----:B-----5:R-:W-:Y:S02]  /*5cf0*/  MOV R16, UR4 ;  /* 0x0000000400107c02 */ /* 0x020fe40008000f00 */
[----:B------:R3:W-:Y:S05]  /*5d00*/  STL.S16 [R1+0xcc], R0 ;  /* 0x0000cc0001007387 */ /* 0x0007ea0000100600 */
.L_x_41:
[----:B-1----:R-:W1:Y:S02]  /*5d10*/  LDC.64 R6, c[0x0][0x5b0] ;  /* 0x00016c00ff067b82 */ /* 0x002e640000000a00 */
[----:B-1----:R-:W-:-:S04]  /*5d20*/  ISETP.NE.U32.AND P1, PT, R6, RZ, PT ;  /* 0x000000ff0600720c */ /* 0x002fc80003f25070 */
[----:B------:R-:W-:-:S13]  /*5d30*/  ISETP.NE.AND.EX P1, PT, R7, RZ, PT, P1 ;  /* 0x000000ff0700720c */ /* 0x000fda0003f25310 */
[----:B------:R-:W-:Y:S05]  /*5d40*/  @!P1 BRA `(.L_x_43) ;  /* 0x00000000002c9947 */ /* 0x000fea0003800000 */
[----:B------:R-:W-:Y:S02]  /*5d50*/  ULDC.64 UR4, c[0x0][0x5a8] ;  /* 0x00016a0000047ab9 */ /* 0x000fe40000000a00 */
[----:B------:R-:W-:-:S04]  /*5d60*/  ISETP.NE.U32.AND P1, PT, RZ, UR4, PT ;  /* 0x00000004ff007c0c */ /* 0x000fc8000bf25070 */
[----:B------:R-:W-:-:S13]  /*5d70*/  ISETP.NE.AND.EX P1, PT, RZ, UR5, PT, P1 ;  /* 0x00000005ff007c0c */ /* 0x000fda000bf25310 */
[----:B------:R-:W-:Y:S05]  /*5d80*/  @!P1 BRA `(.L_x_44) ;  /* 0x0000000000149947 */ /* 0x000fea0003800000 */
[----:B-----5:R-:W1:Y:S01]  /*5d90*/  LDC.64 R2, c[0x0][0x5a8] ;  /* 0x00016a00ff027b82 */ /* 0x020e620000000a00 */
[----:B------:R-:W-:-:S04]  /*5da0*/  IMAD R7, R6, UR43, RZ ;  /* 0x0000002b06077c24 */ /* 0x000fc8000f8e02ff */
[----:B-1----:R-:W-:-:S06]  /*5db0*/  IMAD.WIDE R2, R7, 0x4, R2 ;  /* 0x0000000407027825 */ /* 0x002fcc00078e0202 */
[----:B------:R1:W5:Y:S01]  /*5dc0*/  LDG.E R2, desc[UR54][R2.64] ;  /* 0x0000003602027981 */ /* 0x000362000c1e1900 */
[----:B------:R-:W-:Y:S05]  /*5dd0*/  BRA `(.L_x_43) ;  /* 0x0000000000087947 */ /* 0x000fea0003800000 */
.L_x_44:
[----:B------:R-:W-:Y:S02]  /*5de0*/  ULDC UR4, c[0x0][0x5a0] ;  /* 0x0001680000047ab9 */ /* 0x000fe40000000800 */
[----:B-----5:R-:W-:-:S07]  /*5df0*/  MOV R2, UR4 ;  /* 0x0000000400027c02 */ /* 0x020fce0008000f00 */
.L_x_43:
[----:B------:R-:W-:Y:S01]  /*5e00*/  ULDC.64 UR4, c[0x0][0x588] ;  /* 0x0001620000047ab9 */ /* 0x000fe20000000a00 */
[----:B------:R-:W-:Y:S01]  /*5e10*/  ISETP.NE.U32.AND P1, PT, R4, RZ, PT ;  /* 0x000000ff0400720c */ /* 0x000fe20003f25070 */
[----:B------:R-:W-:Y:S02]  /*5e20*/  UISETP.NE.U32.AND UP0, UPT, UR4, URZ, UPT ;  /* 0x0000003f0400728c */ /* 0x000fe4000bf05070 */
[----:B------:R-:W-:Y:S02]  /*5e30*/  ISETP.NE.U32.AND P4, PT, RZ, UR4, PT ;  /* 0x00000004ff007c0c */ /* 0x000fe4000bf85070 */
[----:B------:R-:W-:Y:S01]  /*5e40*/  ISETP.NE.AND.EX P1, PT, R5, RZ, PT, P1 ;  /* 0x000000ff0500720c */ /* 0x000fe20003f25310 */
[----:B------:R-:W-:Y:S02]  /*5e50*/  UISETP.NE.AND.EX UP0, UPT, UR5, URZ, UPT, UP0 ;  /* 0x0000003f0500728c */ /* 0x000fe4000bf05300 */
[----:B------:R-:W-:Y:S02]  /*5e60*/  ISETP.NE.AND.EX P4, PT, RZ, UR5, PT, P4 ;  /* 0x00000005ff007c0c */ /* 0x000fe4000bf85340 */
[----:B------:R-:W-:-:S02]  /*5e70*/  PLOP3.LUT P3, PT, PT, PT, PT, 0x8, 0x0 ;  /* 0x000000000000781c */ /* 0x000fc40003f6e170 */
[----:B------:R-:W-:-:S04]  /*5e80*/  PLOP3.LUT P2, PT, PT, PT, UP0, 0x80, 0x0 ;  /* 0x000000000000781c */ /* 0x000fc80003f4f008 */
[----:B------:R-:W-:-:S05]  /*5e90*/  PLOP3.LUT P2, PT, P2, PT, PT, 0x8, 0x0 ;  /* 0x000000000000781c */ /* 0x000fca000174e170 */
[----:B------:R-:W-:Y:S08]  /*5ea0*/  @P4 BRA P1, `(.L_x_45) ;  /* 0x0000000000284947 */ /* 0x000ff00000800000 */
[----:B------:R-:W-:Y:S04]  /*5eb0*/  BSSY B0, `(.L_x_45) ;  /* 0x0000009000007945 */ /* 0x000fe80003800000 */
[----:B------:R-:W-:Y:S05]  /*5ec0*/  @!P0 BRA `(.L_x_46) ;  /* 0x0000000000188947 */ /* 0x000fea0003800000 */
[----:B---3--:R-:W3:Y:S01]  /*5ed0*/  LDL R0, [R1+0xcc] ;  /* 0x0000cc0001007983 */ /* 0x008ee20000100800 */
[----:B------:R-:W-:Y:S02]  /*5ee0*/  PLOP3.LUT P3, PT, P2, PT, PT, 0x80, 0x0 ;  /* 0x000000000000781c */ /* 0x000fe4000176f070 */
[----:B---3--:R-:W-:-:S13]  /*5ef0*/  LOP3.LUT P1, RZ, R0, 0xff, RZ, 0xc0, !PT ;  /* 0x000000ff00ff7812 */ /* 0x008fda000782c0ff */
[----:B------:R-:W-:Y:S05]  /*5f00*/  @!P1 BRA `(.L_x_47) ;  /* 0x00000000000c9947 */ /* 0x000fea0003800000 */
[----:B-----5:R-:W-:Y:S01]  /*5f10*/  FSETP.EQ.AND P3, PT, R16, RZ, PT ;  /* 0x000000ff1000720b */ /* 0x020fe20003f62000 */
[----:B------:R-:W-:-:S12]  /*5f20*/  BRA `(.L_x_47) ;  /* 0x0000000000047947 */ /* 0x000fd80003800000 */
.L_x_46:
[----:B-----5:R-:W-:-:S13]  /*5f30*/  FSETP.EQ.AND P3, PT, R16, RZ, PT ;  /* 0x000000ff1000720b */ /* 0x020fda0003f62000 */
.L_x_47:
[----:B------:R-:W-:Y:S05]  /*5f40*/  BSYNC B0 ;  /* 0x0000000000007941 */ /* 0x000fea0003800000 */
.L_x_45:
[----:B------:R-:W-:Y:S04]  /*5f50*/  BSSY B0, `(.L_x_48) ;  /* 0x0000008000007945 */ /* 0x000fe80003800000 */
[----:B------:R-:W-:Y:S05]  /*5f60*/  @!P0 BRA `(.L_x_49) ;  /* 0x0000000000148947 */ /* 0x000fea0003800000 */
[----:B---3--:R-:W3:Y:S02]  /*5f70*/  LDL R0, [R1+0xcc] ;  /* 0x0000cc0001007983 */ /* 0x008ee40000100800 */
[----:B---3--:R-:W-:-:S13]  /*5f80*/  LOP3.LUT P0, RZ, R0, 0xff, RZ, 0xc0, !PT ;  /* 0x000000ff00ff7812 */ /* 0x008fda000780c0ff */
[----:B------:R-:W-:Y:S05]  /*5f90*/  @!P0 BRA `(.L_x_50) ;  /* 0x00000000000c8947 */ /* 0x000fea0003800000 */
[----:B-----5:R-:W-:Y:S01]  /*5fa0*/  FSETP.EQ.AND P2, PT, R16, RZ, PT ;  /* 0x000000ff1000720b */ /* 0x020fe20003f42000 */
[----:B------:R-:W-:-:S12]  /*5fb0*/  BRA `(.L_x_50) ;  /* 0x0000000000047947 */ /* 0x000fd80003800000 */
.L_x_49:
[----:B-----5:R-:W-:-:S13]  /*5fc0*/  FSETP.EQ.AND P2, PT, R16, RZ, PT ;  /* 0x000000ff1000720b */ /* 0x020fda0003f42000 */
.L_x_50:
[----:B------:R-:W-:Y:S05]  /*5fd0*/  BSYNC B0 ;  /* 0x0000000000007941 */ /* 0x000fea0003800000 */
.L_x_48:
[----:B------:R-:W-:Y:S01]  /*5fe0*/  BSSY B0, `(.L_x_51) ;  /* 0x0000049000007945 */ /* 0x000fe20003800000 */
[----:B---3--:R-:W-:Y:S02]  /*5ff0*/  MOV R0, RZ ;  /* 0x000000ff00007202 */ /* 0x008fe40000000f00 */
[----:B------:R-:W-:Y:S02]  /*6000*/  CS2R R4, SRZ ;  /* 0x0000000000047805 */ /* 0x000fe4000001ff00 */
[----:B-1----:R-:W-:Y:S01]  /*6010*/  MOV R3, RZ ;  /* 0x000000ff00037202 */ /* 0x002fe20000000f00 */
[----:B------:R-:W-:Y:S06]  /*6020*/  @P3 BRA `(.L_x_52) ;  /* 0x0000000400103947 */ /* 0x000fec0003800000 */
[----:B------:R-:W-:-:S04]  /*6030*/  MOV R0, UR56 ;  /* 0x0000003800007c02 */ /* 0x000fc80008000f00 */
[----:B------:R-:W-:-:S13]  /*6040*/  ISETP.NE.AND P1, PT, R0, 0x3, PT ;  /* 0x000000030000780c */ /* 0x000fda0003f25270 */
[----:B------:R-:W-:Y:S05]  /*6050*/  @!P1 BRA `(.L_x_53) ;  /* 0x0000000000049947 */ /* 0x000fea0003800000 */
[----:B------:R-:W-:Y:S01]  /*6060*/  BPT.TRAP 0x1 ;  /* 0x000000040000795c */ /* 0x000fe20000300000 */
.L_x_53:
[----:B------:R-:W3:Y:S04]  /*6070*/  LDL R3, [R1+0xb4] ;  /* 0x0000b40001037983 */ /* 0x000ee80000100800 */
[----:B------:R-:W4:Y:S01]  /*6080*/  LDL R0, [R1+0xb8] ;  /* 0x0000b80001007983 */ /* 0x000f220000100800 */
[----:B------:R-:W-:Y:S01]  /*6090*/  BSSY B1, `(.L_x_54) ;  /* 0x0000007000017945 */ /* 0x000fe20003800000 */
[----:B---3--:R-:W-:Y:S02]  /*60a0*/  LEA R13, R3, UR44, 0x3 ;  /* 0x0000002c030d7c11 */ /* 0x008fe4000f8e18ff */
[----:B------:R-:W-:Y:S02]  /*60b0*/  MOV R3, RZ ;  /* 0x000000ff00037202 */ /* 0x000fe40000000f00 */
[----:B----4-:R-:W-:-:S02]  /*60c0*/  SHF.L.U32 R4, R0, 0x1f, RZ ;  /* 0x0000001f00047819 */ /* 0x010fc400000006ff */
[----:B------:R-:W-:Y:S02]  /*60d0*/  MOV R0, RZ ;  /* 0x000000ff00007202 */ /* 0x000fe40000000f00 */
[----:B------:R-:W1:Y:S02]  /*60e0*/  SYNCS.PHASECHK.TRANS64.TRYWAIT P0, [R13+URZ+0x80], R4 ;  /* 0x000080040d0075a7 */ /* 0x000e64000800017f */
[----:B-1----:R-:W-:Y:S05]  /*60f0*/  @!P0 BRA `(.L_x_55) ;  /* 0x0000015000b08947 */ /* 0x002fea0003800000 */
.L_x_242:
[----:B------:R-:W-:Y:S05]  /*6100*/  BSYNC B1 ;  /* 0x0000000000017941 */ /* 0x000fea0003800000 */
.L_x_54:
[----:B------:R3:W5:Y:S01]  /*6110*/  LDL R12, [R1+0xb4] ;  /* 0x0000b400010c7983 */ /* 0x0007620000100800 */
[----:B------:R-:W-:Y:S01]  /*6120*/  BSSY B1, `(.L_x_56) ;  /* 0x0000020000017945 */ /* 0x000fe20003800000 */
[----:B-1----:R-:W-:-:S03]  /*6130*/  CS2R R4, SRZ ;  /* 0x0000000000047805 */ /* 0x002fc6000001ff00 */
[----:B------:R-:W-:Y:S05]  /*6140*/  @P2 BRA `(.L_x_57) ;  /* 0x0000000000742947 */ /* 0x000fea0003800000 */
[----:B------:R-:W1:Y:S02]  /*6150*/  S2R R6, SR_TID.X ;  /* 0x0000000000067919 */ /* 0x000e640000002100 */
[C---:B-1----:R-:W-:Y:S02]  /*6160*/  SHF.L.U32 R0, R6.reuse, 0x4, RZ ;  /* 0x0000000406007819 */ /* 0x042fe400000006ff */
[C---:B------:R-:W-:Y:S02]  /*6170*/  SHF.L.U32 R3, R6.reuse, 0x1, RZ ;  /* 0x0000000106037819 */ /* 0x040fe400000006ff */
[----:B------:R-:W-:Y:S02]  /*6180*/  SHF.L.U32 R5, R6, 0x3, RZ ;  /* 0x0000000306057819 */ /* 0x000fe400000006ff */
[----:B------:R-:W-:Y:S02]  /*6190*/  LOP3.LUT R0, R0, 0xe00, RZ, 0xc0, !PT ;  /* 0x00000e0000007812 */ /* 0x000fe400078ec0ff */
[----:B------:R-:W-:-:S02]  /*61a0*/  LOP3.LUT R4, R5, 0x80, RZ, 0xc0, !PT ;  /* 0x0000008005047812 */ /* 0x000fc400078ec0ff */
[----:B------:R-:W-:Y:S02]  /*61b0*/  LOP3.LUT R0, R0, 0x6, R3, 0xf8, !PT ;  /* 0x0000000600007812 */ /* 0x000fe400078ef803 */
[--C-:B------:R-:W-:Y:S02]  /*61c0*/  LOP3.LUT R3, R4, 0x10, R6.reuse, 0xf8, !PT ;  /* 0x0000001004037812 */ /* 0x100fe400078ef806 */
[----:B------:R-:W-:Y:S02]  /*61d0*/  LOP3.LUT R0, R0, 0x60, R5, 0xf8, !PT ;  /* 0x0000006000007812 */ /* 0x000fe400078ef805 */
[----:B------:R-:W-:Y:S02]  /*61e0*/  SHF.R.U32.HI R4, RZ, 0x4, R6 ;  /* 0x00000004ff047819 */ /* 0x000fe40000011606 */
[----:B------:R-:W-:Y:S02]  /*61f0*/  LOP3.LUT R0, R0, R3, RZ, 0xfc, !PT ;  /* 0x0000000300007212 */ /* 0x000fe400078efcff */
[----:B------:R-:W-:-:S02]  /*6200*/  LOP3.LUT P0, RZ, R4, 0x1, RZ, 0xc0, !PT ;  /* 0x0000000104ff7812 */ /* 0x000fc4000780c0ff */
[----:B-----5:R-:W-:-:S04]  /*6210*/  LEA R0, R12, R0, 0xc ;  /* 0x000000000c007211 */ /* 0x020fc800078e60ff */
[----:B------:R-:W-:Y:S01]  /*6220*/  IADD3 R3, R0, UR44, RZ ;  /* 0x0000002c00037c10 */ /* 0x000fe2000fffe0ff */
[----:B------:R-:W-:Y:S03]  /*6230*/  LDS.U16 R5, [R0+UR44+0x200] ;  /* 0x0002002c00057984 */ /* 0x000fe60008000400 */
[C---:B------:R-:W-:Y:S01]  /*6240*/  IADD3 R4, R3.reuse, 0x100, RZ ;  /* 0x0000010003047810 */ /* 0x040fe20007ffe0ff */
[----:B------:R-:W-:Y:S01]  /*6250*/  LDS.U16 R6, [R0+UR44+0x108] ;  /* 0x0001082c00067984 */ /* 0x000fe20008000400 */
[----:B------:R-:W-:Y:S02]  /*6260*/  IADD3 R7, R3, 0x110, RZ ;  /* 0x0000011003077810 */ /* 0x000fe40007ffe0ff */
[----:B------:R-:W-:Y:S01]  /*6270*/  @P0 IADD3 R7, R4, -0x10, RZ ;  /* 0xfffffff004070810 */ /* 0x000fe20007ffe0ff */
[----:B------:R-:W-:Y:S04]  /*6280*/  LDS.U16 R3, [R0+UR44+0x208] ;  /* 0x0002082c00037984 */ /* 0x000fe80008000400 */
[----:B------:R-:W1:Y:S04]  /*6290*/  LDS.U16 R4, [R0+UR44+0x100] ;  /* 0x0001002c00047984 */ /* 0x000e680008000400 */
[----:B------:R-:W-:Y:S04]  /*62a0*/  LDS.U16 R8, [R7+0x100] ;  /* 0x0001000007087984 */ /* 0x000fe80000000400 */
[----:B------:R-:W4:Y:S04]  /*62b0*/  LDS.U16 R9, [R7] ;  /* 0x0000000007097984 */ /* 0x000f280000000400 */
[----:B------:R-:W-:Y:S04]  /*62c0*/  LDS.U16 R10, [R7+0x108] ;  /* 0x00010800070a7984 */ /* 0x000fe80000000400 */
[----:B------:R-:W2:Y:S01]  /*62d0*/  LDS.U16 R11, [R7+0x8] ;  /* 0x00000800070b7984 */ /* 0x000ea20000000400 */
[----:B-1----:R-:W-:-:S02]  /*62e0*/  PRMT R5, R4, 0x5410, R5 ;  /* 0x0000541004057816 */ /* 0x002fc40000000005 */
[----:B------:R-:W-:Y:S02]  /*62f0*/  PRMT R4, R6, 0x5410, R3 ;  /* 0x0000541006047816 */ /* 0x000fe40000000003 */
[----:B----4-:R-:W-:Y:S02]  /*6300*/  PRMT R3, R9, 0x5410, R8 ;  /* 0x0000541009037816 */ /* 0x010fe40000000008 */
[----:B--2---:R-:W-:-:S07]  /*6310*/  PRMT R0, R11, 0x5410, R10 ;  /* 0x000054100b007816 */ /* 0x004fce000000000a */
.L_x_57:
[----:B------:R-:W-:Y:S05]  /*6320*/  BSYNC B1 ;  /* 0x0000000000017941 */ /* 0x000fea0003800000 */
.L_x_56:
[----:B------:R-:W-:Y:S01]  /*6330*/  @!PT LDS RZ, [RZ] ;  /* 0x00000000fffff984 */ /* 0x000fe20000000800 */
[----:B------:R-:W-:Y:S01]  /*6340*/  @!PT LDS RZ, [RZ] ;  /* 0x00000000fffff984 */ /* 0x000fe20000000800 */
[----:B------:R-:W-:Y:S01]  /*6350*/  @!PT LDS RZ, [RZ] ;  /* 0x00000000fffff984 */ /* 0x000fe20000000800 */
[----:B------:R-:W-:Y:S01]  /*6360*/  @!PT LDS RZ, [RZ] ;  /* 0x00000000fffff984 */ /* 0x000fe20000000800 */
[----:B------:R1:W-:Y:S06]  /*6370*/  MEMBAR.ALL.CTA ;  /* 0x0000000000007992 */ /* 0x0003ec0000008000 */
[----:B-1----:R-:W1:Y:S01]  /*6380*/  FENCE.VIEW.ASYNC.S ;  /* 0x00000000000073c6 */ /* 0x002e620000000000 */
[----:B------:R-:W-:Y:S05]  /*6390*/  @!P1 BRA `(.L_x_58) ;  /* 0x0000000000049947 */ /* 0x000fea0003800000 */
[----:B------:R-:W-:Y:S01]  /*63a0*/  BPT.TRAP 0x1 ;  /* 0x000000040000795c */ /* 0x000fe20000300000 */
.L_x_58:
[----:B------:R-:W4:Y:S01]  /*63b0*/  LDL.LU R8, [R1+0xb8] ;  /* 0x0000b80001087983 */ /* 0x000f220000300800 */
[----:B------:R-:W-:Y:S01]  /*63c0*/  IADD3 R6, R13, 0xa0, RZ ;  /* 0x000000a00d067810 */ /* 0x000fe20007ffe0ff */
[----:B------:R-:W2:Y:S03]  /*63d0*/  S2R R7, SR_CgaCtaId ;  /* 0x0000000000077919 */ /* 0x000ea60000008800 */
[----:B--2---:R-:W-:-:S04]  /*63e0*/  PRMT R6, R7, 0x654, R6 ;  /* 0x0000065407067816 */ /* 0x004fc80000000006 */
[----:B-1----:R1:W-:Y:S02]  /*63f0*/  SYNCS.ARRIVE.TRANS64.RED.A1T0 RZ, [R6+URZ], RZ ;  /* 0x000000ff06ff79a7 */ /* 0x0023e4000810043f */
[----:B-1---5:R-:W-:-:S04]  /*6400*/  IADD3 R6, R12, 0x1, RZ ;  /* 0x000000010c067810 */ /* 0x022fc80007ffe0ff */
[----:B------:R-:W-:-:S04]  /*6410*/  ISETP.NE.AND P0, PT, R6, 0x4, PT ;  /* 0x000000040600780c */ /* 0x000fc80003f05270 */
[----:B------:R-:W-:Y:S02]  /*6420*/  SEL R7, RZ, 0x1, P0 ;  /* 0x00000001ff077807 */ /* 0x000fe40000000000 */
[----:B------:R-:W-:Y:S02]  /*6430*/  SEL R6, R6, RZ, P0 ;  /* 0x000000ff06067207 */ /* 0x000fe40000000000 */
[----:B----4-:R-:W-:-:S05]  /*6440*/  LOP3.LUT R8, R8, R7, RZ, 0x3c, !PT ;  /* 0x0000000708087212 */ /* 0x010fca00078e3cff */
[----:B------:R1:W-:Y:S04]  /*6450*/  STL [R1+0xb8], R8 ;  /* 0x0000b80801007387 */ /* 0x0003e80000100800 */
[----:B------:R1:W-:Y:S02]  /*6460*/  STL [R1+0xb4], R6 ;  /* 0x0000b40601007387 */ /* 0x0003e40000100800 */
.L_x_52:
[----:B------:R-:W-:Y:S05]  /*6470*/  BSYNC B0 ;  /* 0x0000000000007941 */ /* 0x000fea0003800000 */
.L_x_51:
[----:B-1----:R-:W-:Y:S01]  /*6480*/  F2FP.F16.E4M3.UNPACK_B R6, R5.H1 ;  /* 0x00000005ff06723e */ /* 0x002fe200030006ff */
[C---:B-----5:R-:W-:Y:S01]  /*6490*/  FMUL R225, R2.reuse, R225 ;  /* 0x000000e102e17220 */ /* 0x060fe20000400000 */
[----:B------:R-:W-:Y:S01]  /*64a0*/  F2FP.F16.E4M3.UNPACK_B R8, R4 ;  /* 0x00000004ff08723e */ /* 0x000fe200020006ff */
[C---:B------:R-:W-:Y:S01]  /*64b0*/  FMUL R224, R2.reuse, R224 ;  /* 0x000000e002e07220 */ /* 0x040fe20000400000 */
[C---:B------:R-:W-:Y:S01]  /*64c0*/  FMUL R20, R2.reuse, R223 ;  /* 0x000000df02147220 */ /* 0x040fe20000400000 */
[--C-:B------:R-:W-:Y:S02]  /*64d0*/  HADD2.F32 R7, -RZ, R6.reuse.H0_H0 ;  /* 0x20000006ff077230 */ /* 0x100fe40000004100 */
[----:B------:R-:W-:Y:S01]  /*64e0*/  FMUL R26, R2, R222 ;  /* 0x000000de021a7220 */ /* 0x000fe20000400000 */
[----:B------:R-:W-:Y:S01]  /*64f0*/  HADD2.F32 R15, -RZ, R6.H1_H1 ;  /* 0x30000006ff0f7230 */ /* 0x000fe20000004100 */
[----:B------:R-:W-:Y:S01]  /*6500*/  MOV R6, 0x38eb4c3a ;  /* 0x38eb4c3a00067802 */ /* 0x000fe20000000f00 */
[----:B------:R-:W-:-:S02]  /*6510*/  HADD2.F32 R9, -RZ, R8.H0_H0 ;  /* 0x20000008ff097230 */ /* 0x000fc40000004100 */
[C---:B------:R-:W-:Y:S01]  /*6520*/  FFMA R14, R16.reuse, R7, R225 ;  /* 0x00000007100e7223 */ /* 0x040fe200000000e1 */
[----:B------:R-:W-:Y:S02]  /*6530*/  HADD2.F32 R11, -RZ, R8.H1_H1 ;  /* 0x30000008ff0b7230 */ /* 0x000fe40000004100 */
[C---:B------:R-:W-:Y:S01]  /*6540*/  FFMA R15, R16.reuse, R15, R224 ;  /* 0x0000000f100f7223 */ /* 0x040fe200000000e0 */
[----:B------:R-:W-:Y:S01]  /*6550*/  MOV R7, 0x3aae005b ;  /* 0x3aae005b00077802 */ /* 0x000fe20000000f00 */
[----:B------:R-:W-:Y:S01]  /*6560*/  FFMA R20, R16, R9, R20 ;  /* 0x0000000910147223 */ /* 0x000fe20000000014 */
[----:B------:R-:W-:Y:S01]  /*6570*/  FMUL R31, R14, 0.70710676908493041992 ;  /* 0x3f3504f30e1f7820 */ /* 0x000fe20000400000 */
[----:B------:R-:W-:Y:S01]  /*6580*/  FFMA R26, R16, R11, R26 ;  /* 0x0000000b101a7223 */ /* 0x000fe2000000001a */
[----:B------:R-:W-:Y:S01]  /*6590*/  FMUL R33, R15, 0.70710676908493041992 ;  /* 0x3f3504f30f217820 */ /* 0x000fe20000400000 */
[----:B------:R-:W-:Y:S01]  /*65a0*/  FMUL R32, R20, 0.70710676908493041992 ;  /* 0x3f3504f314207820 */ /* 0x000fe20000400000 */
[----:B------:R-:W-:Y:S01]  /*65b0*/  FMUL R10, R31, R31 ;  /* 0x0000001f1f0a7220 */ /* 0x000fe20000400000 */
[----:B------:R-:W-:Y:S01]  /*65c0*/  FMUL R13, R26, 0.70710676908493041992 ;  /* 0x3f3504f31a0d7820 */ /* 0x000fe20000400000 */
[----:B------:R-:W-:Y:S01]  /*65d0*/  FMUL R12, R33, R33 ;  /* 0x00000021210c7220 */ /* 0x000fe20000400000 */
[----:B------:R-:W-:Y:S01]  /*65e0*/  FSETP.GE.AND P0, PT, |R31|, 1.0029599666595458984, PT ;  /* 0x3f8060fe1f00780b */ /* 0x000fe20003f06200 */
[C---:B------:R-:W-:Y:S01]  /*65f0*/  FMUL R9, R32.reuse, R32 ;  /* 0x0000002020097220 */ /* 0x040fe20000400000 */
[----:B------:R-:W-:Y:S01]  /*6600*/  FSETP.GE.AND P1, PT, |R33|, 1.0029599666595458984, PT ;  /* 0x3f8060fe2100780b */ /* 0x000fe20003f26200 */
[C---:B------:R-:W-:Y:S01]  /*6610*/  FMUL R24, R13.reuse, R13 ;  /* 0x0000000d0d187220 */ /* 0x040fe20000400000 */
[----:B------:R-:W-:Y:S01]  /*6620*/  FSETP.GE.AND P4, PT, |R32|, 1.0029599666595458984, PT ;  /* 0x3f8060fe2000780b */ /* 0x000fe20003f86200 */
[C---:B------:R-:W-:Y:S01]  /*6630*/  FMUL R219, R2.reuse, R219 ;  /* 0x000000db02db7220 */ /* 0x040fe20000400000 */
[----:B------:R-:W-:Y:S01]  /*6640*/  FSETP.GE.AND P5, PT, |R13|, 1.0029599666595458984, PT ;  /* 0x3f8060fe0d00780b */ /* 0x000fe20003fa6200 */
[C---:B------:R-:W-:Y:S01]  /*6650*/  FMUL R217, R2.reuse, R217 ;  /* 0x000000d902d97220 */ /* 0x040fe20000400000 */
[----:B------:R-:W-:Y:S01]  /*6660*/  FSEL R21, |R31|, R10, P0 ;  /* 0x0000000a1f157208 */ /* 0x000fe20000000200 */
[C---:B------:R-:W-:Y:S01]  /*6670*/  FMUL R215, R2.reuse, R215 ;  /* 0x000000d702d77220 */ /* 0x040fe20000400000 */
[----:B------:R-:W-:Y:S01]  /*6680*/  FSEL R27, |R33|, R12, P1 ;  /* 0x0000000c211b7208 */ /* 0x000fe20000800200 */
[----:B------:R-:W-:Y:S01]  /*6690*/  FMUL R214, R2, R214 ;  /* 0x000000d602d67220 */ /* 0x000fe20000400000 */
[----:B------:R-:W-:Y:S01]  /*66a0*/  FSEL R29, |R32|, R9, P4 ;  /* 0x00000009201d7208 */ /* 0x000fe20002000200 */
[----:B------:R-:W-:Y:S01]  /*66b0*/  FMUL R213, R2, R213 ;  /* 0x000000d502d57220 */ /* 0x000fe20000400000 */
[----:B------:R-:W-:Y:S01]  /*66c0*/  FSEL R10, R6, 8.4834944573231041431e-05, P0 ;  /* 0x38b1e96a060a7808 */ /* 0x000fe20000000000 */
[----:B------:R-:W-:Y:S01]  /*66d0*/  FMUL R227, R2, R227 ;  /* 0x000000e302e37220 */ /* 0x000fe20000400000 */
[C---:B------:R-:W-:Y:S01]  /*66e0*/  FSEL R12, -R7.reuse, -0.00082130916416645050049, P0 ;  /* 0xba574d20070c7808 */ /* 0x040fe20000000100 */
[----:B------:R-:W1:Y:S01]  /*66f0*/  S2R R63, SR_TID.X ;  /* 0x00000000003f7919 */ /* 0x000e620000002100 */
[----:B------:R-:W-:Y:S01]  /*6700*/  FSEL R30, R6, 8.4834944573231041431e-05, P4 ;  /* 0x38b1e96a061e7808 */ /* 0x000fe20002000000 */
[----:B------:R-:W-:Y:S01]  /*6710*/  FMUL R14, R14, 0.5 ;  /* 0x3f0000000e0e7820 */ /* 0x000fe20000400000 */
[----:B------:R-:W-:Y:S01]  /*6720*/  FSEL R34, -R7, -0.00082130916416645050049, P4 ;  /* 0xba574d2007227808 */ /* 0x000fe20002000100 */
[----:B------:R-:W-:Y:S01]  /*6730*/  FFMA R10, R21, R10, R12 ;  /* 0x0000000a150a7223 */ /* 0x000fe2000000000c */
[----:B------:R-:W-:Y:S01]  /*6740*/  FSEL R41, |R13|, R24, P5 ;  /* 0x000000180d297208 */ /* 0x000fe20002800200 */
[----:B------:R-:W-:Y:S01]  /*6750*/  FMUL R15, R15, 0.5 ;  /* 0x3f0000000f0f7820 */ /* 0x000fe20000400000 */
[----:B------:R-:W-:Y:S01]  /*6760*/  MOV R8, 0x3c09919f ;  /* 0x3c09919f00087802 */ /* 0x000fe20000000f00 */
[----:B------:R-:W-:Y:S01]  /*6770*/  FFMA R36, R29, R30, R34 ;  /* 0x0000001e1d247223 */ /* 0x000fe20000000022 */
[----:B------:R-:W-:Y:S01]  /*6780*/  FSEL R24, R6, 8.4834944573231041431e-05, P1 ;  /* 0x38b1e96a06187808 */ /* 0x000fe20000800000 */
[----:B------:R-:W-:Y:S01]  /*6790*/  FMUL R26, R26, 0.5 ;  /* 0x3f0000001a1a7820 */ /* 0x000fe20000400000 */
[----:B------:R-:W-:-:S02]  /*67a0*/  FSEL R28, -R7, -0.00082130916416645050049, P1 ;  /* 0xba574d20071c7808 */ /* 0x000fc40000800100 */
[C---:B------:R-:W-:Y:S02]  /*67b0*/  FSEL R12, R8.reuse, 0.0052134888246655464172, P0 ;  /* 0x3baad5ea080c7808 */ /* 0x040fe40000000000 */
[----:B------:R-:W-:Y:S01]  /*67c0*/  MOV R9, 0x3d24d99a ;  /* 0x3d24d99a00097802 */ /* 0x000fe20000000f00 */
[----:B------:R-:W-:Y:S01]  /*67d0*/  FFMA R28, R27, R24, R28 ;  /* 0x000000181b1c7223 */ /* 0x000fe2000000001c */
[----:B------:R-:W-:Y:S01]  /*67e0*/  FSEL R30, R8, 0.0052134888246655464172, P1 ;  /* 0x3baad5ea081e7808 */ /* 0x000fe20000800000 */
[----:B------:R-:W-:Y:S01]  /*67f0*/  FFMA R12, R21, R10, R12 ;  /* 0x0000000a150c7223 */ /* 0x000fe2000000000c */
[----:B------:R-:W-:Y:S02]  /*6800*/  FSEL R34, -R9, -0.026868773624300956726, P1 ;  /* 0xbcdc1be709227808 */ /* 0x000fe40000800100 */
[----:B------:R-:W-:Y:S01]  /*6810*/  FSEL R38, R6, 8.4834944573231041431e-05, P5 ;  /* 0x38b1e96a06267808 */ /* 0x000fe20002800000 */
[----:B------:R-:W-:Y:S01]  /*6820*/  FFMA R28, R27, R28, R30 ;  /* 0x0000001c1b1c7223 */ /* 0x000fe2000000001e */
[----:B------:R-:W-:-:S02]  /*6830*/  FSEL R40, -R7, -0.00082130916416645050049, P5 ;  /* 0xba574d2007287808 */ /* 0x000fc40002800100 */
[----:B------:R-:W-:Y:S01]  /*6840*/  FSEL R24, -R9, -0.026868773624300956726, P0 ;  /* 0xbcdc1be709187808 */ /* 0x000fe20000000100 */
[----:B------:R-:W-:Y:S01]  /*6850*/  FFMA R34, R27, R28, R34 ;  /* 0x0000001c1b227223 */ /* 0x000fe20000000022 */
[----:B------:R-:W-:Y:S01]  /*6860*/  MOV R10, 0x3e235519 ;  /* 0x3e235519000a7802 */ /* 0x000fe20000000f00 */
[----:B------:R-:W-:Y:S01]  /*6870*/  FFMA R42, R41, R38, R40 ;  /* 0x00000026292a7223 */ /* 0x000fe20000000028 */
[----:B------:R-:W-:Y:S01]  /*6880*/  MOV R11, 0x3f69b4f9 ;  /* 0x3f69b4f9000b7802 */ /* 0x000fe20000000f00 */
[C---:B------:R-:W-:Y:S01]  /*6890*/  FFMA R24, R21.reuse, R12, R24 ;  /* 0x0000000c15187223 */ /* 0x040fe20000000018 */
[----:B------:R-:W-:Y:S02]  /*68a0*/  FSEL R28, R10, 0.11284004896879196167, P0 ;  /* 0x3de718af0a1c7808 */ /* 0x000fe40000000000 */
[----:B------:R-:W-:Y:S02]  /*68b0*/  FSEL R38, R8, 0.0052134888246655464172, P4 ;  /* 0x3baad5ea08267808 */ /* 0x000fe40002000000 */
[----:B------:R-:W-:Y:S01]  /*68c0*/  MOV R12, 0x3f210a14 ;  /* 0x3f210a14000c7802 */ /* 0x000fe20000000f00 */
[----:B------:R-:W-:Y:S01]  /*68d0*/  FFMA R24, R21, R24, R28 ;  /* 0x0000001815187223 */ /* 0x000fe2000000001c */
[----:B------:R-:W-:Y:S01]  /*68e0*/  FSEL R30, R11, -0.37612664699554443359, P0 ;  /* 0xbec093ac0b1e7808 */ /* 0x000fe20000000000 */
[----:B------:R-:W-:Y:S01]  /*68f0*/  FFMA R38, R29, R36, R38 ;  /* 0x000000241d267223 */ /* 0x000fe20000000026 */
[----:B------:R-:W-:-:S02]  /*6900*/  FSEL R36, R10, 0.11284004896879196167, P1 ;  /* 0x3de718af0a247808 */ /* 0x000fc40000800000 */
[----:B------:R-:W-:Y:S01]  /*6910*/  FSEL R28, R12, 0.12837915122509002686, P0 ;  /* 0x3e0375d30c1c7808 */ /* 0x000fe20000000000 */
[----:B------:R-:W-:Y:S01]  /*6920*/  FFMA R24, R21, R24, R30 ;  /* 0x0000001815187223 */ /* 0x000fe2000000001e */
[----:B------:R-:W-:Y:S01]  /*6930*/  FSEL R40, -R9, -0.026868773624300956726, P4 ;  /* 0xbcdc1be709287808 */ /* 0x000fe20002000100 */
[----:B------:R-:W-:Y:S01]  /*6940*/  FFMA R34, R27, R34, R36 ;  /* 0x000000221b227223 */ /* 0x000fe20000000024 */
[----:B------:R-:W-:Y:S01]  /*6950*/  FSEL R25, -|R31|, R31, P0 ;  /* 0x0000001f1f197208 */ /* 0x000fe20000000300 */
[----:B------:R-:W-:Y:S01]  /*6960*/  FFMA R24, R21, R24, R28 ;  /* 0x0000001815187223 */ /* 0x000fe2000000001c */
[----:B------:R-:W-:Y:S01]  /*6970*/  FSEL R36, R10, 0.11284004896879196167, P4 ;  /* 0x3de718af0a247808 */ /* 0x000fe20002000000 */
[----:B------:R-:W-:Y:S01]  /*6980*/  FFMA R38, R29, R38, R40 ;  /* 0x000000261d267223 */ /* 0x000fe20000000028 */
[C---:B------:R-:W-:Y:S01]  /*6990*/  FSEL R30, R11.reuse, -0.37612664699554443359, P1 ;  /* 0xbec093ac0b1e7808 */ /* 0x040fe20000800000 */
[----:B------:R-:W-:Y:S01]  /*69a0*/  FFMA R25, R24, R25, R25 ;  /* 0x0000001918197223 */ /* 0x000fe20000000019 */
[----:B------:R-:W-:Y:S01]  /*69b0*/  FSEL R24, R11, -0.37612664699554443359, P4 ;  /* 0xbec093ac0b187808 */ /* 0x000fe20002000000 */
[----:B------:R-:W-:Y:S01]  /*69c0*/  FFMA R36, R29, R38, R36 ;  /* 0x000000261d247223 */ /* 0x000fe20000000024 */
[C---:B------:R-:W-:Y:S01]  /*69d0*/  FSEL R28, R12.reuse, 0.12837915122509002686, P1 ;  /* 0x3e0375d30c1c7808 */ /* 0x040fe20000800000 */
[----:B------:R-:W-:Y:S01]  /*69e0*/  FFMA R30, R27, R34, R30 ;  /* 0x000000221b1e7223 */ /* 0x000fe2000000001e */
[----:B------:R-:W-:Y:S01]  /*69f0*/  FSEL R34, R12, 0.12837915122509002686, P4 ;  /* 0x3e0375d30c227808 */ /* 0x000fe20002000000 */
[----:B------:R-:W-:Y:S01]  /*6a00*/  FFMA R24, R29, R36, R24 ;  /* 0x000000241d187223 */ /* 0x000fe20000000018 */
[----:B------:R-:W-:Y:S01]  /*6a10*/  FSEL R21, -|R33|, R33, P1 ;  /* 0x0000002121157208 */ /* 0x000fe20000800300 */
[----:B------:R-:W-:Y:S01]  /*6a20*/  FFMA R28, R27, R30, R28 ;  /* 0x0000001e1b1c7223 */ /* 0x000fe2000000001c */
[----:B------:R-:W-:Y:S01]  /*6a30*/  FSEL R38, R8, 0.0052134888246655464172, P5 ;  /* 0x3baad5ea08267808 */ /* 0x000fe20002800000 */
[----:B------:R-:W-:Y:S01]  /*6a40*/  FFMA R24, R29, R24, R34 ;  /* 0x000000181d187223 */ /* 0x000fe20000000022 */
[----:B------:R-:W-:Y:S01]  /*6a50*/  FSEL R27, -|R32|, R32, P4 ;  /* 0x00000020201b7208 */ /* 0x000fe20002000300 */
[----:B------:R-:W-:Y:S01]  /*6a60*/  FFMA R21, R28, R21, R21 ;  /* 0x000000151c157223 */ /* 0x000fe20000000015 */
[----:B------:R-:W-:Y:S01]  /*6a70*/  FSEL R28, -R9, -0.026868773624300956726, P5 ;  /* 0xbcdc1be7091c7808 */ /* 0x000fe20002800100 */
[C---:B------:R-:W-:Y:S01]  /*6a80*/  FFMA R38, R41.reuse, R42, R38 ;  /* 0x0000002a29267223 */ /* 0x040fe20000000026 */
[----:B------:R-:W-:Y:S01]  /*6a90*/  FSEL R34, R10, 0.11284004896879196167, P5 ;  /* 0x3de718af0a227808 */ /* 0x000fe20002800000 */
[----:B------:R-:W-:Y:S01]  /*6aa0*/  FFMA R24, R24, R27, R27 ;  /* 0x0000001b18187223 */ /* 0x000fe2000000001b */
[----:B------:R-:W4:Y:S01]  /*6ab0*/  @P0 MUFU.EX2 R30, R25 ;  /* 0x00000019001e0308 */ /* 0x000f220000000800 */
[----:B------:R-:W-:Y:S01]  /*6ac0*/  FFMA R28, R41, R38, R28 ;  /* 0x00000026291c7223 */ /* 0x000fe2000000001c */
[----:B------:R-:W-:-:S02]  /*6ad0*/  F2FP.F16.E4M3.UNPACK_B R27, R4.H1 ;  /* 0x00000004ff1b723e */ /* 0x000fc400030006ff */
[----:B------:R-:W-:Y:S01]  /*6ae0*/  FSEL R36, R11, -0.37612664699554443359, P5 ;  /* 0xbec093ac0b247808 */ /* 0x000fe20002800000 */
[C---:B------:R-:W-:Y:S01]  /*6af0*/  FFMA R34, R41.reuse, R28, R34 ;  /* 0x0000001c29227223 */ /* 0x040fe20000000022 */
[----:B------:R-:W-:Y:S01]  /*6b00*/  FSEL R38, R12, 0.12837915122509002686, P5 ;  /* 0x3e0375d30c267808 */ /* 0x000fe20002800000 */
[--C-:B------:R-:W-:Y:S01]  /*6b10*/  HADD2.F32 R29, -RZ, R27.reuse.H0_H0 ;  /* 0x2000001bff1d7230 */ /* 0x100fe20000004100 */
[----:B------:R-:W2:Y:S01]  /*6b20*/  @P4 MUFU.EX2 R39, R24 ;  /* 0x0000001800274308 */ /* 0x000ea20000000800 */
[----:B------:R-:W-:Y:S02]  /*6b30*/  HADD2.F32 R35, -RZ, R27.H1_H1 ;  /* 0x3000001bff237230 */ /* 0x000fe40000004100 */
[----:B------:R-:W-:Y:S01]  /*6b40*/  FFMA R36, R41, R34, R36 ;  /* 0x0000002229247223 */ /* 0x000fe20000000024 */
[C---:B------:R-:W-:Y:S01]  /*6b50*/  FMUL R27, R2.reuse, R221 ;  /* 0x000000dd021b7220 */ /* 0x040fe20000400000 */
[----:B------:R-:W-:Y:S01]  /*6b60*/  F2FP.F16.E4M3.UNPACK_B R34, R3 ;  /* 0x00000003ff22723e */ /* 0x000fe200020006ff */
[----:B------:R-:W-:Y:S01]  /*6b70*/  FMUL R28, R2, R220 ;  /* 0x000000dc021c7220 */ /* 0x000fe20000400000 */
[----:B------:R-:W-:Y:S01]  /*6b80*/  FSEL R40, -|R13|, R13, P5 ;  /* 0x0000000d0d287208 */ /* 0x000fe20002800300 */
[----:B------:R-:W-:Y:S01]  /*6b90*/  FFMA R27, R16, R29, R27 ;  /* 0x0000001d101b7223 */ /* 0x000fe2000000001b */
[----:B------:R-:W3:Y:S01]  /*6ba0*/  @P1 MUFU.EX2 R37, R21 ;  /* 0x0000001500251308 */ /* 0x000ee20000000800 */
[----:B------:R-:W-:-:S02]  /*6bb0*/  HADD2.F32 R29, -RZ, R34.H0_H0 ;  /* 0x20000022ff1d7230 */ /* 0x000fc40000004100 */
[----:B------:R-:W-:Y:S01]  /*6bc0*/  FFMA R41, R41, R36, R38 ;  /* 0x0000002429297223 */ /* 0x000fe20000000026 */
[----:B----4-:R-:W-:Y:S01]  /*6bd0*/  @P0 FADD R36, -R30, 1 ;  /* 0x3f8000001e240421 */ /* 0x010fe20000000100 */
[C---:B------:R-:W-:Y:S01]  /*6be0*/  FFMA R28, R16.reuse, R35, R28 ;  /* 0x00000023101c7223 */ /* 0x040fe2000000001c */
[----:B------:R-:W-:Y:S01]  /*6bf0*/  FFMA R30, R16, R29, R219 ;  /* 0x0000001d101e7223 */ /* 0x000fe200000000db */
[----:B------:R-:W-:Y:S02]  /*6c00*/  FFMA R29, R41, R40, R40 ;  /* 0x00000028291d7223 */ /* 0x000fe40000000028 */
[----:B------:R-:W-:Y:S01]  /*6c10*/  @P0 LOP3.LUT R25, R36, 0x80000000, R31, 0xb8, !PT ;  /* 0x8000000024190812 */ /* 0x000fe200078eb81f */
[----:B--2---:R-:W-:Y:S01]  /*6c20*/  @P4 FADD R39, -R39, 1 ;  /* 0x3f80000027274421 */ /* 0x004fe20000000100 */
[----:B------:R-:W-:Y:S01]  /*6c30*/  FMUL R41, R30, 0.70710676908493041992 ;  /* 0x3f3504f31e297820 */ /* 0x000fe20000400000 */
[----:B------:R-:W-:Y:S02]  /*6c40*/  HADD2.F32 R31, -RZ, R34.H1_H1 ;  /* 0x30000022ff1f7230 */ /* 0x000fe40000004100 */
[----:B------:R-:W-:Y:S01]  /*6c50*/  FMUL R40, R28, 0.70710676908493041992 ;  /* 0x3f3504f31c287820 */ /* 0x000fe20000400000 */
[----:B------:R-:W-:Y:S01]  /*6c60*/  FADD R25, R25, 1 ;  /* 0x3f80000019197421 */ /* 0x000fe20000000000 */
[----:B------:R-:W-:Y:S01]  /*6c70*/  @P4 LOP3.LUT R24, R39, 0x80000000, R32, 0xb8, !PT ;  /* 0x8000000027184812 */ /* 0x000fe200078eb820 */
[----:B------:R-:W-:Y:S01]  /*6c80*/  FMUL R34, R41, R41 ;  /* 0x0000002929227220 */ /* 0x000fe20000400000 */
[----:B------:R-:W2:Y:S01]  /*6c90*/  @P5 MUFU.EX2 R32, R29 ;  /* 0x0000001d00205308 */ /* 0x000ea20000000800 */
[----:B---3--:R-:W-:Y:S01]  /*6ca0*/  @P1 FADD R38, -R37, 1 ;  /* 0x3f80000025261421 */ /* 0x008fe20000000100 */
[C---:B------:R-:W-:Y:S01]  /*6cb0*/  FMUL R37, R40.reuse, R40 ;  /* 0x0000002828257220 */ /* 0x040fe20000400000 */
[----:B------:R-:W-:Y:S01]  /*6cc0*/  FSETP.GE.AND P0, PT, |R40|, 1.0029599666595458984, PT ;  /* 0x3f8060fe2800780b */ /* 0x000fe20003f06200 */
[----:B------:R-:W-:Y:S01]  /*6cd0*/  FMUL R25, R14, R25 ;  /* 0x000000190e197220 */ /* 0x000fe20000400000 */
[----:B------:R-:W-:Y:S01]  /*6ce0*/  FMUL R28, R28, 0.5 ;  /* 0x3f0000001c1c7820 */ /* 0x000fe20000400000 */
[----:B------:R-:W-:Y:S01]  /*6cf0*/  @P1 LOP3.LUT R21, R38, 0x80000000, R33, 0xb8, !PT ;  /* 0x8000000026151812 */ /* 0x000fe200078eb821 */
[----:B------:R-:W-:Y:S01]  /*6d00*/  FMUL R38, R27, 0.70710676908493041992 ;  /* 0x3f3504f31b267820 */ /* 0x000fe20000400000 */
[C---:B------:R-:W-:Y:S01]  /*6d10*/  FSETP.GE.AND P1, PT, |R41|.reuse, 1.0029599666595458984, PT ;  /* 0x3f8060fe2900780b */ /* 0x040fe20003f26200 */
[----:B------:R-:W-:Y:S01]  /*6d20*/  FMUL R33, R2, R218 ;  /* 0x000000da02217220 */ /* 0x000fe20000400000 */
[----:B------:R-:W-:Y:S01]  /*6d30*/  FSEL R37, |R40|, R37, P0 ;  /* 0x0000002528257208 */ /* 0x000fe20000000200 */
[C---:B------:R-:W-:Y:S01]  /*6d40*/  FMUL R35, R38.reuse, R38 ;  /* 0x0000002626237220 */ /* 0x040fe20000400000 */
[----:B------:R-:W-:Y:S01]  /*6d50*/  FSETP.GE.AND P4, PT, |R38|, 1.0029599666595458984, PT ;  /* 0x3f8060fe2600780b */ /* 0x000fe20003f86200 */
[----:B------:R-:W-:Y:S01]  /*6d60*/  FFMA R31, R16, R31, R33 ;  /* 0x0000001f101f7223 */ /* 0x000fe20000000021 */
[----:B------:R-:W-:Y:S01]  /*6d70*/  FSEL R43, |R41|, R34, P1 ;  /* 0x00000022292b7208 */ /* 0x000fe20000800200 */
[----:B------:R-:W-:Y:S01]  /*6d80*/  FMUL R27, R27, 0.5 ;  /* 0x3f0000001b1b7820 */ /* 0x000fe20000400000 */
[----:B------:R-:W-:Y:S01]  /*6d90*/  FSEL R35, |R38|, R35, P4 ;  /* 0x0000002326237208 */ /* 0x000fe20002000200 */
[----:B--2---:R-:W-:Y:S01]  /*6da0*/  @P5 FADD R32, -R32, 1 ;  /* 0x3f80000020205421 */ /* 0x004fe20000000100 */
[----:B------:R-:W-:Y:S01]  /*6db0*/  FSEL R34, R6, 8.4834944573231041431e-05, P4 ;  /* 0x38b1e96a06227808 */ /* 0x000fe20002000000 */
[----:B------:R-:W-:Y:S01]  /*6dc0*/  FMUL R30, R30, 0.5 ;  /* 0x3f0000001e1e7820 */ /* 0x000fe20000400000 */
[----:B------:R-:W-:-:S02]  /*6dd0*/  FSEL R36, -R7, -0.00082130916416645050049, P4 ;  /* 0xba574d2007247808 */ /* 0x000fc40002000100 */
[----:B------:R-:W-:Y:S01]  /*6de0*/  @P5 LOP3.LUT R29, R32, 0x80000000, R13, 0xb8, !PT ;  /* 0x80000000201d5812 */ /* 0x000fe200078eb80d */
[----:B------:R-:W-:Y:S01]  /*6df0*/  FMUL R13, R31, 0.70710676908493041992 ;  /* 0x3f3504f31f0d7820 */ /* 0x000fe20000400000 */
[C---:B------:R-:W-:Y:S01]  /*6e00*/  FSEL R42, R6.reuse, 8.4834944573231041431e-05, P0 ;  /* 0x38b1e96a062a7808 */ /* 0x040fe20000000000 */
[----:B------:R-:W-:Y:S01]  /*6e10*/  FFMA R34, R35, R34, R36 ;  /* 0x0000002223227223 */ /* 0x000fe20000000024 */
[----:B------:R-:W-:Y:S01]  /*6e20*/  FSEL R44, -R7, -0.00082130916416645050049, P0 ;  /* 0xba574d20072c7808 */ /* 0x000fe20000000100 */
[----:B------:R-:W-:Y:S01]  /*6e30*/  FADD R29, R29, 1 ;  /* 0x3f8000001d1d7421 */ /* 0x000fe20000000000 */
[----:B------:R-:W-:Y:S01]  /*6e40*/  FSEL R46, R6, 8.4834944573231041431e-05, P1 ;  /* 0x38b1e96a062e7808 */ /* 0x000fe20000800000 */
[----:B------:R-:W-:Y:S01]  /*6e50*/  FMUL R31, R31, 0.5 ;  /* 0x3f0000001f1f7820 */ /* 0x000fe20000400000 */
[----:B------:R-:W-:Y:S01]  /*6e60*/  FSEL R48, -R7, -0.00082130916416645050049, P1 ;  /* 0xba574d2007307808 */ /* 0x000fe20000800100 */
[----:B------:R-:W-:Y:S01]  /*6e70*/  FFMA R42, R37, R42, R44 ;  /* 0x0000002a252a7223 */ /* 0x000fe2000000002c */
[----:B------:R-:W-:Y:S01]  /*6e80*/  FSEL R32, R8, 0.0052134888246655464172, P4 ;  /* 0x3baad5ea08207808 */ /* 0x000fe20002000000 */
[----:B------:R-:W-:Y:S01]  /*6e90*/  FMUL R29, R26, R29 ;  /* 0x0000001d1a1d7220 */ /* 0x000fe20000400000 */
[C---:B------:R-:W-:Y:S01]  /*6ea0*/  FSEL R36, R8.reuse, 0.0052134888246655464172, P0 ;  /* 0x3baad5ea08247808 */ /* 0x040fe20000000000 */
[----:B------:R-:W-:Y:S01]  /*6eb0*/  FFMA R46, R43, R46, R48 ;  /* 0x0000002e2b2e7223 */ /* 0x000fe20000000030 */
[----:B------:R-:W-:Y:S01]  /*6ec0*/  FSEL R44, R8, 0.0052134888246655464172, P1 ;  /* 0x3baad5ea082c7808 */ /* 0x000fe20000800000 */
[----:B------:R-:W-:Y:S01]  /*6ed0*/  FFMA R32, R35, R34, R32 ;  /* 0x0000002223207223 */ /* 0x000fe20000000020 */
[----:B------:R-:W-:Y:S01]  /*6ee0*/  FMUL R48, R13, R13 ;  /* 0x0000000d0d307220 */ /* 0x000fe20000400000 */
[----:B------:R-:W-:Y:S01]  /*6ef0*/  FSEL R34, -R9, -0.026868773624300956726, P4 ;  /* 0xbcdc1be709227808 */ /* 0x000fe20002000100 */
[----:B------:R-:W-:Y:S01]  /*6f00*/  FFMA R42, R37, R42, R36 ;  /* 0x0000002a252a7223 */ /* 0x000fe20000000024 */
[----:B------:R-:W-:Y:S01]  /*6f10*/  FSETP.GE.AND P5, PT, |R13|, 1.0029599666595458984, PT ;  /* 0x3f8060fe0d00780b */ /* 0x000fe20003fa6200 */
[----:B------:R-:W-:Y:S01]  /*6f20*/  FFMA R46, R43, R46, R44 ;  /* 0x0000002e2b2e7223 */ /* 0x000fe2000000002c */
[----:B------:R-:W-:Y:S01]  /*6f30*/  FSEL R36, R10, 0.11284004896879196167, P4 ;  /* 0x3de718af0a247808 */ /* 0x000fe20002000000 */
[----:B------:R-:W-:Y:S01]  /*6f40*/  FFMA R32, R35, R32, R34 ;  /* 0x0000002023207223 */ /* 0x000fe20000000022 */
[----:B------:R-:W-:-:S02]  /*6f50*/  FSEL R45, |R13|, R48, P5 ;  /* 0x000000300d2d7208 */ /* 0x000fc40002800200 */
[----:B------:R-:W-:Y:S01]  /*6f60*/  FSEL R44, -R9, -0.026868773624300956726, P0 ;  /* 0xbcdc1be7092c7808 */ /* 0x000fe20000000100 */
[----:B------:R-:W-:Y:S01]  /*6f70*/  FFMA R32, R35, R32, R36 ;  /* 0x0000002023207223 */ /* 0x000fe20000000024 */
[----:B------:R-:W-:Y:S02]  /*6f80*/  FSEL R48, -R9, -0.026868773624300956726, P1 ;  /* 0xbcdc1be709307808 */ /* 0x000fe40000800100 */
[----:B------:R-:W-:Y:S01]  /*6f90*/  FSEL R50, R6, 8.4834944573231041431e-05, P5 ;  /* 0x38b1e96a06327808 */ /* 0x000fe20002800000 */
[----:B------:R-:W-:Y:S01]  /*6fa0*/  FFMA R42, R37, R42, R44 ;  /* 0x0000002a252a7223 */ /* 0x000fe2000000002c */
[----:B------:R-:W-:Y:S01]  /*6fb0*/  FSEL R52, -R7, -0.00082130916416645050049, P5 ;  /* 0xba574d2007347808 */ /* 0x000fe20002800100 */
[----:B------:R-:W-:Y:S01]  /*6fc0*/  FFMA R46, R43, R46, R48 ;  /* 0x0000002e2b2e7223 */ /* 0x000fe20000000030 */
[----:B------:R-:W-:Y:S02]  /*6fd0*/  FSEL R34, R11, -0.37612664699554443359, P4 ;  /* 0xbec093ac0b227808 */ /* 0x000fe40002000000 */
[C---:B------:R-:W-:Y:S01]  /*6fe0*/  FSEL R36, R10.reuse, 0.11284004896879196167, P0 ;  /* 0x3de718af0a247808 */ /* 0x040fe20000000000 */
[----:B------:R-:W-:Y:S01]  /*6ff0*/  FFMA R50, R45, R50, R52 ;  /* 0x000000322d327223 */ /* 0x000fe20000000034 */
[----:B------:R-:W-:Y:S01]  /*7000*/  FSEL R48, R10, 0.11284004896879196167, P1 ;  /* 0x3de718af0a307808 */ /* 0x000fe20000800000 */
[----:B------:R-:W-:Y:S01]  /*7010*/  FFMA R32, R35, R32, R34 ;  /* 0x0000002023207223 */ /* 0x000fe20000000022 */
[----:B------:R-:W-:Y:S01]  /*7020*/  FSEL R52, R8, 0.0052134888246655464172, P5 ;  /* 0x3baad5ea08347808 */ /* 0x000fe20002800000 */
[----:B------:R-:W-:Y:S01]  /*7030*/  FFMA R36, R37, R42, R36 ;  /* 0x0000002a25247223 */ /* 0x000fe20000000024 */
[----:B------:R-:W-:Y:S01]  /*7040*/  FSEL R44, R11, -0.37612664699554443359, P0 ;  /* 0xbec093ac0b2c7808 */ /* 0x000fe20000000000 */
[----:B------:R-:W-:Y:S01]  /*7050*/  FFMA R46, R43, R46, R48 ;  /* 0x0000002e2b2e7223 */ /* 0x000fe20000000030 */
[----:B------:R-:W-:Y:S01]  /*7060*/  FSEL R34, R12, 0.12837915122509002686, P4 ;  /* 0x3e0375d30c227808 */ /* 0x000fe20002000000 */
[----:B------:R-:W-:Y:S01]  /*7070*/  FFMA R50, R45, R50, R52 ;  /* 0x000000322d327223 */ /* 0x000fe20000000034 */
[----:B------:R-:W-:Y:S01]  /*7080*/  FSEL R48, -R9, -0.026868773624300956726, P5 ;  /* 0xbcdc1be709307808 */ /* 0x000fe20002800100 */
[----:B------:R-:W-:Y:S01]  /*7090*/  FFMA R36, R37, R36, R44 ;  /* 0x0000002425247223 */ /* 0x000fe2000000002c */
[----:B------:R-:W-:Y:S01]  /*70a0*/  FSEL R33, -|R38|, R38, P4 ;  /* 0x0000002626217208 */ /* 0x000fe20002000300 */
[----:B------:R-:W-:Y:S01]  /*70b0*/  FFMA R32, R35, R32, R34 ;  /* 0x0000002023207223 */ /* 0x000fe20000000022 */
[----:B------:R-:W-:Y:S01]  /*70c0*/  FSEL R44, R11, -0.37612664699554443359, P1 ;  /* 0xbec093ac0b2c7808 */ /* 0x000fe20000800000 */
[----:B------:R-:W-:Y:S01]  /*70d0*/  FFMA R48, R45, R50, R48 ;  /* 0x000000322d307223 */ /* 0x000fe20000000030 */
[----:B------:R-:W-:Y:S01]  /*70e0*/  FSEL R34, R10, 0.11284004896879196167, P5 ;  /* 0x3de718af0a227808 */ /* 0x000fe20002800000 */
[----:B------:R-:W-:Y:S01]  /*70f0*/  FFMA R33, R32, R33, R33 ;  /* 0x0000002120217223 */ /* 0x000fe20000000021 */
[C---:B------:R-:W-:Y:S01]  /*7100*/  FSEL R42, R12.reuse, 0.12837915122509002686, P0 ;  /* 0x3e0375d30c2a7808 */ /* 0x040fe20000000000 */
[----:B------:R-:W-:Y:S01]  /*7110*/  FFMA R44, R43, R46, R44 ;  /* 0x0000002e2b2c7223 */ /* 0x000fe2000000002c */
[----:B------:R-:W-:Y:S01]  /*7120*/  FSEL R46, R11, -0.37612664699554443359, P5 ;  /* 0xbec093ac0b2e7808 */ /* 0x000fe20002800000 */
[----:B------:R-:W-:Y:S01]  /*7130*/  FFMA R34, R45, R48, R34 ;  /* 0x000000302d227223 */ /* 0x000fe20000000022 */
[C---:B------:R-:W-:Y:S01]  /*7140*/  FSEL R32, R12.reuse, 0.12837915122509002686, P1 ;  /* 0x3e0375d30c207808 */ /* 0x040fe20000800000 */
[----:B------:R-:W2:Y:S01]  /*7150*/  @P4 MUFU.EX2 R39, R33 ;  /* 0x0000002100274308 */ /* 0x000ea20000000800 */
[----:B------:R-:W-:Y:S01]  /*7160*/  FSEL R48, R12, 0.12837915122509002686, P5 ;  /* 0x3e0375d30c307808 */ /* 0x000fe20002800000 */
[----:B------:R-:W-:Y:S01]  /*7170*/  FFMA R42, R37, R36, R42 ;  /* 0x00000024252a7223 */ /* 0x000fe2000000002a */
[----:B------:R-:W-:Y:S01]  /*7180*/  FFMA R46, R45, R34, R46 ;  /* 0x000000222d2e7223 */ /* 0x000fe2000000002e */
[----:B------:R-:W-:Y:S01]  /*7190*/  FSEL R35, -|R40|, R40, P0 ;  /* 0x0000002828237208 */ /* 0x000fe20000000300 */
[----:B------:R-:W-:Y:S01]  /*71a0*/  FFMA R44, R43, R44, R32 ;  /* 0x0000002c2b2c7223 */ /* 0x000fe20000000020 */
[----:B------:R-:W-:Y:S01]  /*71b0*/  FSEL R37, -|R41|, R41, P1 ;  /* 0x0000002929257208 */ /* 0x000fe20000800300 */
[----:B------:R-:W-:Y:S01]  /*71c0*/  FFMA R46, R45, R46, R48 ;  /* 0x0000002e2d2e7223 */ /* 0x000fe20000000030 */
[----:B------:R-:W-:Y:S01]  /*71d0*/  F2FP.F16.E4M3.UNPACK_B R36, R3.H1 ;  /* 0x00000003ff24723e */ /* 0x000fe200030006ff */
[----:B------:R-:W-:Y:S01]  /*71e0*/  FFMA R32, R42, R35, R35 ;  /* 0x000000232a207223 */ /* 0x000fe20000000023 */
[----:B------:R-:W-:Y:S01]  /*71f0*/  FSEL R47, -|R13|, R13, P5 ;  /* 0x0000000d0d2f7208 */ /* 0x000fe20002800300 */
[----:B------:R-:W-:Y:S01]  /*7200*/  FFMA R34, R44, R37, R37 ;  /* 0x000000252c227223 */ /* 0x000fe20000000025 */
[----:B------:R-:W-:Y:S01]  /*7210*/  FMUL R43, R2, R216 ;  /* 0x000000d8022b7220 */ /* 0x000fe20000400000 */
[--C-:B------:R-:W-:Y:S01]  /*7220*/  HADD2.F32 R35, -RZ, R36.reuse.H0_H0 ;  /* 0x20000024ff237230 */ /* 0x100fe20000004100 */
[----:B------:R-:W3:Y:S01]  /*7230*/  @P0 MUFU.EX2 R42, R32 ;  /* 0x00000020002a0308 */ /* 0x000ee20000000800 */
[----:B------:R-:W-:-:S02]  /*7240*/  HADD2.F32 R37, -RZ, R36.H1_H1 ;  /* 0x30000024ff257230 */ /* 0x000fc40000004100 */
[----:B------:R-:W-:Y:S01]  /*7250*/  FFMA R36, R46, R47, R47 ;  /* 0x0000002f2e247223 */ /* 0x000fe2000000002f */
[----:B--2---:R-:W-:Y:S01]  /*7260*/  @P4 FADD R45, -R39, 1 ;  /* 0x3f800000272d4421 */ /* 0x004fe20000000100 */
[C---:B------:R-:W-:Y:S01]  /*7270*/  FFMA R35, R16.reuse, R35, R217 ;  /* 0x0000002310237223 */ /* 0x040fe200000000d9 */
[----:B------:R-:W-:Y:S01]  /*7280*/  F2FP.F16.E4M3.UNPACK_B R39, R0 ;  /* 0x00000000ff27723e */ /* 0x000fe200020006ff */
[----:B------:R-:W-:Y:S01]  /*7290*/  FFMA R37, R16, R37, R43 ;  /* 0x0000002510257223 */ /* 0x000fe2000000002b */
[----:B------:R-:W2:Y:S01]  /*72a0*/  @P5 MUFU.EX2 R46, R36 ;  /* 0x00000024002e5308 */ /* 0x000ea20000000800 */
[----:B------:R-:W-:Y:S01]  /*72b0*/  FMUL R47, R35, 0.70710676908493041992 ;  /* 0x3f3504f3232f7820 */ /* 0x000fe20000400000 */
[----:B------:R-:W-:Y:S01]  /*72c0*/  @P4 LOP3.LUT R33, R45, 0x80000000, R38, 0xb8, !PT ;  /* 0x800000002d214812 */ /* 0x000fe200078eb826 */
[--C-:B------:R-:W-:Y:S02]  /*72d0*/  HADD2.F32 R43, -RZ, R39.reuse.H0_H0 ;  /* 0x20000027ff2b7230 */ /* 0x100fe40000004100 */
[----:B------:R-:W-:Y:S01]  /*72e0*/  FMUL R35, R35, 0.5 ;  /* 0x3f00000023237820 */ /* 0x000fe20000400000 */
[C---:B------:R-:W-:Y:S01]  /*72f0*/  FMUL R38, R47.reuse, R47 ;  /* 0x0000002f2f267220 */ /* 0x040fe20000400000 */
[C---:B------:R-:W-:Y:S01]  /*7300*/  FSETP.GE.AND P4, PT, |R47|.reuse, 1.0029599666595458984, PT ;  /* 0x3f8060fe2f00780b */ /* 0x040fe20003f86200 */
[----:B------:R-:W-:Y:S01]  /*7310*/  HADD2.F32 R39, -RZ, R39.H1_H1 ;  /* 0x30000027ff277230 */ /* 0x000fe20000004100 */
[----:B------:R-:W4:Y:S01]  /*7320*/  @P1 MUFU.EX2 R44, R34 ;  /* 0x00000022002c1308 */ /* 0x000f220000000800 */
[----:B---3--:R-:W-:Y:S01]  /*7330*/  @P0 FADD R45, -R42, 1 ;  /* 0x3f8000002a2d0421 */ /* 0x008fe20000000100 */
[----:B------:R-:W-:Y:S01]  /*7340*/  FSEL R51, |R47|, R38, P4 ;  /* 0x000000262f337208 */ /* 0x000fe20002000200 */
[----:B------:R-:W-:Y:S01]  /*7350*/  FFMA R38, R16, R43, R215 ;  /* 0x0000002b10267223 */ /* 0x000fe200000000d7 */
[----:B------:R-:W-:Y:S01]  /*7360*/  FSEL R48, R6, 8.4834944573231041431e-05, P4 ;  /* 0x38b1e96a06307808 */ /* 0x000fe20002000000 */
[----:B------:R-:W-:Y:S01]  /*7370*/  FFMA R39, R16, R39, R214 ;  /* 0x0000002710277223 */ /* 0x000fe200000000d6 */
[----:B------:R-:W-:Y:S01]  /*7380*/  FSEL R50, -R7, -0.00082130916416645050049, P4 ;  /* 0xba574d2007327808 */ /* 0x000fe20002000100 */
[----:B------:R-:W-:Y:S01]  /*7390*/  FMUL R49, R38, 0.70710676908493041992 ;  /* 0x3f3504f326317820 */ /* 0x000fe20000400000 */
[----:B------:R-:W-:Y:S01]  /*73a0*/  @P0 LOP3.LUT R32, R45, 0x80000000, R40, 0xb8, !PT ;  /* 0x800000002d200812 */ /* 0x000fe200078eb828 */
[----:B--2---:R-:W-:Y:S01]  /*73b0*/  @P5 FADD R46, -R46, 1 ;  /* 0x3f8000002e2e5421 */ /* 0x004fe20000000100 */
[----:B------:R-:W-:Y:S01]  /*73c0*/  FADD R14, R33, 1 ;  /* 0x3f800000210e7421 */ /* 0x000fe20000000000 */
[----:B------:R-:W-:Y:S01]  /*73d0*/  FFMA R42, R51, R48, R50 ;  /* 0x00000030332a7223 */ /* 0x000fe20000000032 */
[----:B------:R-:W-:Y:S01]  /*73e0*/  FMUL R50, R37, 0.70710676908493041992 ;  /* 0x3f3504f325327820 */ /* 0x000fe20000400000 */
[----:B------:R-:W-:Y:S01]  /*73f0*/  FSETP.GE.AND P0, PT, |R49|, 1.0029599666595458984, PT ;  /* 0x3f8060fe3100780b */ /* 0x000fe20003f06200 */
[----:B------:R-:W-:Y:S01]  /*7400*/  FMUL R48, R39, 0.70710676908493041992 ;  /* 0x3f3504f327307820 */ /* 0x000fe20000400000 */
[----:B------:R-:W-:Y:S01]  /*7410*/  @P5 LOP3.LUT R36, R46, 0x80000000, R13, 0xb8, !PT ;  /* 0x800000002e245812 */ /* 0x000fe200078eb80d */
[----:B------:R-:W-:Y:S01]  /*7420*/  FMUL R13, R50, R50 ;  /* 0x00000032320d7220 */ /* 0x000fe20000400000 */
[----:B----4-:R-:W-:Y:S01]  /*7430*/  @P1 FADD R44, -R44, 1 ;  /* 0x3f8000002c2c1421 */ /* 0x010fe20000000100 */
[----:B------:R-:W-:Y:S01]  /*7440*/  FMUL R46, R49, R49 ;  /* 0x00000031312e7220 */ /* 0x000fe20000400000 */
[----:B------:R-:W-:Y:S01]  /*7450*/  FSEL R52, -R7, -0.00082130916416645050049, P0 ;  /* 0xba574d2007347808 */ /* 0x000fe20000000100 */
[----:B------:R-:W-:Y:S01]  /*7460*/  FMUL R27, R27, R14 ;  /* 0x0000000e1b1b7220 */ /* 0x000fe20000400000 */
[----:B------:R-:W-:Y:S01]  /*7470*/  FSETP.GE.AND P5, PT, |R48|, 1.0029599666595458984, PT ;  /* 0x3f8060fe3000780b */ /* 0x000fe20003fa6200 */
[----:B------:R-:W-:Y:S01]  /*7480*/  FADD R36, R36, 1 ;  /* 0x3f80000024247421 */ /* 0x000fe20000000000 */
[----:B------:R-:W-:Y:S01]  /*7490*/  @P1 LOP3.LUT R34, R44, 0x80000000, R41, 0xb8, !PT ;  /* 0x800000002c221812 */ /* 0x000fe200078eb829 */
[----:B------:R-:W-:Y:S01]  /*74a0*/  FMUL R37, R37, 0.5 ;  /* 0x3f00000025257820 */ /* 0x000fe20000400000 */
[----:B------:R-:W-:Y:S01]  /*74b0*/  FSETP.GE.AND P1, PT, |R50|, 1.0029599666595458984, PT ;  /* 0x3f8060fe3200780b */ /* 0x000fe20003f26200 */
[----:B------:R-:W-:Y:S01]  /*74c0*/  FMUL R38, R38, 0.5 ;  /* 0x3f00000026267820 */ /* 0x000fe20000400000 */
[----:B------:R-:W-:Y:S01]  /*74d0*/  FSEL R45, |R49|, R46, P0 ;  /* 0x0000002e312d7208 */ /* 0x000fe20000000200 */
[----:B------:R-:W-:Y:S01]  /*74e0*/  FMUL R39, R39, 0.5 ;  /* 0x3f00000027277820 */ /* 0x000fe20000400000 */
[----:B------:R-:W-:Y:S01]  /*74f0*/  FSEL R43, |R50|, R13, P1 ;  /* 0x0000000d322b7208 */ /* 0x000fe20000800200 */
[----:B------:R-:W-:Y:S01]  /*7500*/  FMUL R13, R48, R48 ;  /* 0x00000030300d7220 */ /* 0x000fe20000400000 */
[----:B------:R-:W-:Y:S01]  /*7510*/  FSEL R40, R6, 8.4834944573231041431e-05, P1 ;  /* 0x38b1e96a06287808 */ /* 0x000fe20000800000 */
[----:B------:R-:W-:Y:S01]  /*7520*/  FMUL R36, R31, R36 ;  /* 0x000000241f247220 */ /* 0x000fe20000400000 */
[----:B------:R-:W-:-:S02]  /*7530*/  FSEL R44, -R7, -0.00082130916416645050049, P1 ;  /* 0xba574d20072c7808 */ /* 0x000fc40000800100 */
[----:B------:R-:W-:Y:S02]  /*7540*/  FSEL R46, R6, 8.4834944573231041431e-05, P0 ;  /* 0x38b1e96a062e7808 */ /* 0x000fe40000000000 */
[C---:B------:R-:W-:Y:S01]  /*7550*/  FSEL R54, R8.reuse, 0.0052134888246655464172, P0 ;  /* 0x3baad5ea08367808 */ /* 0x040fe20000000000 */
[----:B------:R-:W-:Y:S01]  /*7560*/  FFMA R44, R43, R40, R44 ;  /* 0x000000282b2c7223 */ /* 0x000fe2000000002c */
[C---:B------:R-:W-:Y:S01]  /*7570*/  FSEL R40, R8.reuse, 0.0052134888246655464172, P4 ;  /* 0x3baad5ea08287808 */ /* 0x040fe20002000000 */
[----:B------:R-:W-:Y:S01]  /*7580*/  FFMA R52, R45, R46, R52 ;  /* 0x0000002e2d347223 */ /* 0x000fe20000000034 */
[----:B------:R-:W-:Y:S02]  /*7590*/  FSEL R46, R8, 0.0052134888246655464172, P1 ;  /* 0x3baad5ea082e7808 */ /* 0x000fe40000800000 */
[----:B------:R-:W-:Y:S01]  /*75a0*/  FSEL R53, |R48|, R13, P5 ;  /* 0x0000000d30357208 */ /* 0x000fe20002800200 */
[----:B------:R-:W-:Y:S01]  /*75b0*/  FFMA R40, R51, R42, R40 ;  /* 0x0000002a33287223 */ /* 0x000fe20000000028 */
[----:B------:R-:W-:Y:S01]  /*75c0*/  FSEL R42, -R9, -0.026868773624300956726, P4 ;  /* 0xbcdc1be7092a7808 */ /* 0x000fe20002000100 */
[----:B------:R-:W-:Y:S01]  /*75d0*/  FFMA R44, R43, R44, R46 ;  /* 0x0000002c2b2c7223 */ /* 0x000fe2000000002e */
[----:B------:R-:W-:Y:S01]  /*75e0*/  FSEL R46, -R9, -0.026868773624300956726, P1 ;  /* 0xbcdc1be7092e7808 */ /* 0x000fe20000800100 */
[----:B------:R-:W-:Y:S01]  /*75f0*/  FFMA R52, R45, R52, R54 ;  /* 0x000000342d347223 */ /* 0x000fe20000000036 */
[----:B------:R-:W-:Y:S01]  /*7600*/  FSEL R56, R6, 8.4834944573231041431e-05, P5 ;  /* 0x38b1e96a06387808 */ /* 0x000fe20002800000 */
[----:B------:R-:W-:Y:S01]  /*7610*/  FFMA R40, R51, R40, R42 ;  /* 0x0000002833287223 */ /* 0x000fe2000000002a */
[----:B------:R-:W-:Y:S01]  /*7620*/  FSEL R42, R10, 0.11284004896879196167, P4 ;  /* 0x3de718af0a2a7808 */ /* 0x000fe20002000000 */
[----:B------:R-:W-:Y:S01]  /*7630*/  FFMA R44, R43, R44, R46 ;  /* 0x0000002c2b2c7223 */ /* 0x000fe2000000002e */
[----:B------:R-:W-:-:S02]  /*7640*/  FSEL R58, -R7, -0.00082130916416645050049, P5 ;  /* 0xba574d20073a7808 */ /* 0x000fc40002800100 */
[----:B------:R-:W-:Y:S01]  /*7650*/  FSEL R46, R10, 0.11284004896879196167, P1 ;  /* 0x3de718af0a2e7808 */ /* 0x000fe20000800000 */
[----:B------:R-:W-:Y:S01]  /*7660*/  FFMA R40, R51, R40, R42 ;  /* 0x0000002833287223 */ /* 0x000fe2000000002a */
[----:B------:R-:W-:Y:S01]  /*7670*/  FSEL R42, R11, -0.37612664699554443359, P4 ;  /* 0xbec093ac0b2a7808 */ /* 0x000fe20002000000 */
[----:B------:R-:W-:Y:S01]  /*7680*/  FFMA R56, R53, R56, R58 ;  /* 0x0000003835387223 */ /* 0x000fe2000000003a */
[----:B------:R-:W-:Y:S01]  /*7690*/  FSEL R54, -R9, -0.026868773624300956726, P0 ;  /* 0xbcdc1be709367808 */ /* 0x000fe20000000100 */
[----:B------:R-:W-:Y:S01]  /*76a0*/  FFMA R44, R43, R44, R46 ;  /* 0x0000002c2b2c7223 */ /* 0x000fe2000000002e */
[----:B------:R-:W-:Y:S01]  /*76b0*/  FSEL R58, R8, 0.0052134888246655464172, P5 ;  /* 0x3baad5ea083a7808 */ /* 0x000fe20002800000 */
[----:B------:R-:W-:Y:S01]  /*76c0*/  FFMA R40, R51, R40, R42 ;  /* 0x0000002833287223 */ /* 0x000fe2000000002a */
[----:B------:R-:W-:Y:S01]  /*76d0*/  FSEL R42, R12, 0.12837915122509002686, P4 ;  /* 0x3e0375d30c2a7808 */ /* 0x000fe20002000000 */
[----:B------:R-:W-:Y:S01]  /*76e0*/  FFMA R52, R45, R52, R54 ;  /* 0x000000342d347223 */ /* 0x000fe20000000036 */
[----:B------:R-:W-:Y:S01]  /*76f0*/  FSEL R46, R11, -0.37612664699554443359, P1 ;  /* 0xbec093ac0b2e7808 */ /* 0x000fe20000800000 */
[----:B------:R-:W-:Y:S01]  /*7700*/  FFMA R56, R53, R56, R58 ;  /* 0x0000003835387223 */ /* 0x000fe2000000003a */
[----:B------:R-:W-:Y:S01]  /*7710*/  FSEL R54, R10, 0.11284004896879196167, P0 ;  /* 0x3de718af0a367808 */ /* 0x000fe20000000000 */
[----:B------:R-:W-:Y:S01]  /*7720*/  FFMA R40, R51, R40, R42 ;  /* 0x0000002833287223 */ /* 0x000fe2000000002a */
[----:B------:R-:W-:Y:S01]  /*7730*/  FSEL R41, -|R47|, R47, P4 ;  /* 0x0000002f2f297208 */ /* 0x000fe20002000300 */
[----:B------:R-:W-:Y:S01]  /*7740*/  FFMA R44, R43, R44, R46 ;  /* 0x0000002c2b2c7223 */ /* 0x000fe2000000002e */
[----:B------:R-:W-:Y:S01]  /*7750*/  FSEL R58, -R9, -0.026868773624300956726, P5 ;  /* 0xbcdc1be7093a7808 */ /* 0x000fe20002800100 */
[----:B------:R-:W-:Y:S01]  /*7760*/  FFMA R52, R45, R52, R54 ;  /* 0x000000342d347223 */ /* 0x000fe20000000036 */
[----:B------:R-:W-:Y:S01]  /*7770*/  FSEL R46, R12, 0.12837915122509002686, P1 ;  /* 0x3e0375d30c2e7808 */ /* 0x000fe20000800000 */
[----:B------:R-:W-:Y:S01]  /*7780*/  FFMA R40, R40, R41, R41 ;  /* 0x0000002928287223 */ /* 0x000fe20000000029 */
[----:B------:R-:W-:Y:S01]  /*7790*/  FSEL R54, R11, -0.37612664699554443359, P0 ;  /* 0xbec093ac0b367808 */ /* 0x000fe20000000000 */
[----:B------:R-:W-:Y:S01]  /*77a0*/  FFMA R56, R53, R56, R58 ;  /* 0x0000003835387223 */ /* 0x000fe2000000003a */
[----:B------:R-:W-:Y:S01]  /*77b0*/  FSEL R58, R10, 0.11284004896879196167, P5 ;  /* 0x3de718af0a3a7808 */ /* 0x000fe20002800000 */
[----:B------:R-:W-:Y:S01]  /*77c0*/  FFMA R44, R43, R44, R46 ;  /* 0x0000002c2b2c7223 */ /* 0x000fe2000000002e */
[----:B------:R-:W-:Y:S01]  /*77d0*/  FSEL R42, R12, 0.12837915122509002686, P0 ;  /* 0x3e0375d30c2a7808 */ /* 0x000fe20000000000 */
[----:B------:R-:W2:Y:S01]  /*77e0*/  @P4 MUFU.EX2 R46, R40 ;  /* 0x00000028002e4308 */ /* 0x000ea20000000800 */
[----:B------:R-:W-:Y:S01]  /*77f0*/  FFMA R52, R45, R52, R54 ;  /* 0x000000342d347223 */ /* 0x000fe20000000036 */
[----:B------:R-:W-:Y:S01]  /*7800*/  FSEL R43, -|R50|, R50, P1 ;  /* 0x00000032322b7208 */ /* 0x000fe20000800300 */
[----:B------:R-:W-:Y:S01]  /*7810*/  FFMA R56, R53, R56, R58 ;  /* 0x0000003835387223 */ /* 0x000fe2000000003a */
[----:B------:R-:W-:Y:S01]  /*7820*/  F2FP.F16.E4M3.UNPACK_B R13, R0.H1 ;  /* 0x00000000ff0d723e */ /* 0x000fe200030006ff */
[----:B------:R-:W-:Y:S01]  /*7830*/  FFMA R52, R45, R52, R42 ;  /* 0x000000342d347223 */ /* 0x000fe2000000002a */
[----:B------:R-:W-:Y:S01]  /*7840*/  FSEL R54, R11, -0.37612664699554443359, P5 ;  /* 0xbec093ac0b367808 */ /* 0x000fe20002800000 */
[----:B------:R-:W-:Y:S01]  /*7850*/  FFMA R42, R44, R43, R43 ;  /* 0x0000002b2c2a7223 */ /* 0x000fe2000000002b */
[----:B------:R-:W-:Y:S01]  /*7860*/  FSEL R58, R12, 0.12837915122509002686, P5 ;  /* 0x3e0375d30c3a7808 */ /* 0x000fe20002800000 */
[----:B------:R-:W-:-:S02]  /*7870*/  HADD2.F32 R41, -RZ, R13.H0_H0 ;  /* 0x2000000dff297230 */ /* 0x000fc40000004100 */
[----:B------:R-:W-:Y:S01]  /*7880*/  FMUL R43, R2, R212 ;  /* 0x000000d4022b7220 */ /* 0x000fe20000400000 */
[----:B------:R-:W-:Y:S02]  /*7890*/  HADD2.F32 R13, -RZ, R13.H1_H1 ;  /* 0x3000000dff0d7230 */ /* 0x000fe40000004100 */
[----:B------:R-:W-:Y:S01]  /*78a0*/  FFMA R56, R53, R56, R54 ;  /* 0x0000003835387223 */ /* 0x000fe20000000036 */
[----:B------:R-:W-:Y:S01]  /*78b0*/  FSEL R45, -|R49|, R49, P0 ;  /* 0x00000031312d7208 */ /* 0x000fe20000000300 */
[----:B------:R-:W3:Y:S01]  /*78c0*/  @P1 MUFU.EX2 R54, R42 ;  /* 0x0000002a00361308 */ /* 0x000ee20000000800 */
[C---:B------:R-:W-:Y:S01]  /*78d0*/  FFMA R41, R16.reuse, R41, R213 ;  /* 0x0000002910297223 */ /* 0x040fe200000000d5 */
[----:B------:R-:W-:Y:S01]  /*78e0*/  FFMA R44, R16, R13, R43 ;  /* 0x0000000d102c7223 */ /* 0x000fe2000000002b */
[----:B------:R-:W-:Y:S01]  /*78f0*/  FFMA R58, R53, R56, R58 ;  /* 0x00000038353a7223 */ /* 0x000fe2000000003a */
[----:B------:R-:W-:Y:S01]  /*7900*/  FFMA R43, R52, R45, R45 ;  /* 0x0000002d342b7223 */ /* 0x000fe2000000002d */
[----:B------:R-:W-:Y:S01]  /*7910*/  FSEL R53, -|R48|, R48, P5 ;  /* 0x0000003030357208 */ /* 0x000fe20002800300 */
[----:B--2---:R-:W-:Y:S01]  /*7920*/  @P4 FADD R52, -R46, 1 ;  /* 0x3f8000002e344421 */ /* 0x004fe20000000100 */
[----:B------:R-:W-:Y:S01]  /*7930*/  F2FP.F16.E4M3.UNPACK_B R51, R5 ;  /* 0x00000005ff33723e */ /* 0x000fe200020006ff */
[----:B------:R-:W2:Y:S01]  /*7940*/  @P0 MUFU.EX2 R56, R43 ;  /* 0x0000002b00380308 */ /* 0x000ea20000000800 */
[----:B------:R-:W-:Y:S01]  /*7950*/  FMUL R13, R41, 0.70710676908493041992 ;  /* 0x3f3504f3290d7820 */ /* 0x000fe20000400000 */
[----:B------:R-:W-:Y:S01]  /*7960*/  FFMA R46, R58, R53, R53 ;  /* 0x000000353a2e7223 */ /* 0x000fe20000000035 */
[----:B------:R-:W-:Y:S01]  /*7970*/  @P4 LOP3.LUT R40, R52, 0x80000000, R47, 0xb8, !PT ;  /* 0x8000000034284812 */ /* 0x000fe200078eb82f */
[----:B------:R-:W-:-:S02]  /*7980*/  HADD2.F32 R45, -RZ, R51.H0_H0 ;  /* 0x20000033ff2d7230 */ /* 0x000fc40000004100 */
[C---:B------:R-:W-:Y:S01]  /*7990*/  FMUL R58, R13.reuse, R13 ;  /* 0x0000000d0d3a7220 */ /* 0x040fe20000400000 */
[----:B------:R-:W-:Y:S01]  /*79a0*/  HADD2.F32 R47, -RZ, R51.H1_H1 ;  /* 0x30000033ff2f7230 */ /* 0x000fe20000004100 */
[C---:B------:R-:W-:Y:S01]  /*79b0*/  FSETP.GE.AND P4, PT, |R13|.reuse, 1.0029599666595458984, PT ;  /* 0x3f8060fe0d00780b */ /* 0x040fe20003f86200 */
[----:B------:R-:W4:Y:S01]  /*79c0*/  @P5 MUFU.EX2 R52, R46 ;  /* 0x0000002e00345308 */ /* 0x000f220000000800 */
[----:B---3--:R-:W-:Y:S01]  /*79d0*/  @P1 FADD R55, -R54, 1 ;  /* 0x3f80000036371421 */ /* 0x008fe20000000100 */
[----:B------:R-:W-:Y:S01]  /*79e0*/  FMUL R51, R44, 0.70710676908493041992 ;  /* 0x3f3504f32c337820 */ /* 0x000fe20000400000 */
[----:B------:R-:W-:Y:S01]  /*79f0*/  FSEL R57, |R13|, R58, P4 ;  /* 0x0000003a0d397208 */ /* 0x000fe20002000200 */
[----:B------:R-:W-:Y:S01]  /*7a00*/  FFMA R45, R16, R45, R227 ;  /* 0x0000002d102d7223 */ /* 0x000fe200000000e3 */
[----:B------:R-:W-:Y:S01]  /*7a10*/  FSEL R54, R6, 8.4834944573231041431e-05, P4 ;  /* 0x38b1e96a06367808 */ /* 0x000fe20002000000 */
[----:B------:R-:W-:Y:S01]  /*7a20*/  FMUL R60, R51, R51 ;  /* 0x00000033333c7220 */ /* 0x000fe20000400000 */
[----:B------:R-:W-:Y:S01]  /*7a30*/  FSEL R58, -R7, -0.00082130916416645050049, P4 ;  /* 0xba574d20073a7808 */ /* 0x000fe20002000100 */
[----:B------:R-:W-:Y:S01]  /*7a40*/  FMUL R53, R2, R226 ;  /* 0x000000e202357220 */ /* 0x000fe20000400000 */
[----:B------:R-:W-:Y:S01]  /*7a50*/  @P1 LOP3.LUT R42, R55, 0x80000000, R50, 0xb8, !PT ;  /* 0x80000000372a1812 */ /* 0x000fe200078eb832 */
[----:B--2---:R-:W-:Y:S01]  /*7a60*/  @P0 FADD R56, -R56, 1 ;  /* 0x3f80000038380421 */ /* 0x004fe20000000100 */
[----:B------:R-:W-:Y:S01]  /*7a70*/  FSETP.GE.AND P1, PT, |R51|, 1.0029599666595458984, PT ;  /* 0x3f8060fe3300780b */ /* 0x000fe20003f26200 */
[----:B------:R-:W-:Y:S01]  /*7a80*/  FFMA R58, R57, R54, R58 ;  /* 0x00000036393a7223 */ /* 0x000fe2000000003a */
[----:B------:R-:W-:Y:S01]  /*7a90*/  FMUL R50, R45, 0.70710676908493041992 ;  /* 0x3f3504f32d327820 */ /* 0x000fe20000400000 */
[----:B------:R-:W-:Y:S01]  /*7aa0*/  FFMA R47, R16, R47, R53 ;  /* 0x0000002f102f7223 */ /* 0x000fe20000000035 */
[----:B------:R-:W-:Y:S01]  /*7ab0*/  FSEL R59, |R51|, R60, P1 ;  /* 0x0000003c333b7208 */ /* 0x000fe20000800200 */
[----:B------:R-:W-:Y:S01]  /*7ac0*/  FADD R40, R40, 1 ;  /* 0x3f80000028287421 */ /* 0x000fe20000000000 */
[----:B------:R-:W-:Y:S01]  /*7ad0*/  FSEL R54, R6, 8.4834944573231041431e-05, P1 ;  /* 0x38b1e96a06367808 */ /* 0x000fe20000800000 */
[----:B----4-:R-:W-:Y:S01]  /*7ae0*/  @P5 FADD R53, -R52, 1 ;  /* 0x3f80000034355421 */ /* 0x010fe20000000100 */
[----:B------:R-:W-:Y:S01]  /*7af0*/  FSEL R60, -R7, -0.00082130916416645050049, P1 ;  /* 0xba574d20073c7808 */ /* 0x000fe20000800100 */
[----:B------:R-:W-:Y:S01]  /*7b00*/  FADD R42, R42, 1 ;  /* 0x3f8000002a2a7421 */ /* 0x000fe20000000000 */
[----:B------:R-:W-:Y:S01]  /*7b10*/  @P0 LOP3.LUT R43, R56, 0x80000000, R49, 0xb8, !PT ;  /* 0x80000000382b0812 */ /* 0x000fe200078eb831 */
[C---:B------:R-:W-:Y:S01]  /*7b20*/  FMUL R49, R50.reuse, R50 ;  /* 0x0000003232317220 */ /* 0x040fe20000400000 */
[----:B------:R-:W-:Y:S01]  /*7b30*/  FSETP.GE.AND P0, PT, |R50|, 1.0029599666595458984, PT ;  /* 0x3f8060fe3200780b */ /* 0x000fe20003f06200 */
[----:B------:R-:W-:Y:S01]  /*7b40*/  FFMA R62, R59, R54, R60 ;  /* 0x000000363b3e7223 */ /* 0x000fe2000000003c */
[C---:B------:R-:W-:Y:S01]  /*7b50*/  FSEL R64, R8.reuse, 0.0052134888246655464172, P1 ;  /* 0x3baad5ea08407808 */ /* 0x040fe20000800000 */
[----:B------:R-:W-:Y:S01]  /*7b60*/  FADD R43, R43, 1 ;  /* 0x3f8000002b2b7421 */ /* 0x000fe20000000000 */
[----:B------:R-:W-:Y:S01]  /*7b70*/  FSEL R56, R8, 0.0052134888246655464172, P4 ;  /* 0x3baad5ea08387808 */ /* 0x000fe20002000000 */
[----:B------:R-:W-:Y:S01]  /*7b80*/  FMUL R41, R41, 0.5 ;  /* 0x3f00000029297820 */ /* 0x000fe20000400000 */
[----:B------:R-:W-:Y:S01]  /*7b90*/  @P5 LOP3.LUT R46, R53, 0x80000000, R48, 0xb8, !PT ;  /* 0x80000000352e5812 */ /* 0x000fe200078eb830 */
[----:B------:R-:W-:Y:S01]  /*7ba0*/  FMUL R48, R47, 0.70710676908493041992 ;  /* 0x3f3504f32f307820 */ /* 0x000fe20000400000 */
[----:B------:R-:W-:Y:S01]  /*7bb0*/  FSEL R53, |R50|, R49, P0 ;  /* 0x0000003132357208 */ /* 0x000fe20000000200 */
[----:B------:R-:W-:Y:S01]  /*7bc0*/  FFMA R66, R59, R62, R64 ;  /* 0x0000003e3b427223 */ /* 0x000fe20000000040 */
[----:B------:R-:W-:Y:S01]  /*7bd0*/  FSEL R52, R6, 8.4834944573231041431e-05, P0 ;  /* 0x38b1e96a06347808 */ /* 0x000fe20000000000 */
[----:B------:R-:W-:Y:S01]  /*7be0*/  FFMA R60, R57, R58, R56 ;  /* 0x0000003a393c7223 */ /* 0x000fe20000000038 */
[----:B------:R-:W-:Y:S01]  /*7bf0*/  FSEL R54, -R7, -0.00082130916416645050049, P0 ;  /* 0xba574d2007367808 */ /* 0x000fe20000000100 */
[----:B------:R-:W-:Y:S01]  /*7c00*/  FMUL R49, R48, R48 ;  /* 0x0000003030317220 */ /* 0x000fe20000400000 */
[----:B------:R-:W-:Y:S01]  /*7c10*/  FSEL R62, -R9, -0.026868773624300956726, P4 ;  /* 0xbcdc1be7093e7808 */ /* 0x000fe20002000100 */
[----:B------:R-:W-:Y:S01]  /*7c20*/  FADD R46, R46, 1 ;  /* 0x3f8000002e2e7421 */ /* 0x000fe20000000000 */
[----:B------:R-:W-:Y:S01]  /*7c30*/  FSETP.GE.AND P5, PT, |R48|, 1.0029599666595458984, PT ;  /* 0x3f8060fe3000780b */ /* 0x000fe20003fa6200 */
[----:B------:R-:W-:Y:S01]  /*7c40*/  FFMA R52, R53, R52, R54 ;  /* 0x0000003435347223 */ /* 0x000fe20000000036 */
[----:B------:R-:W-:Y:S01]  /*7c50*/  FSEL R54, R8, 0.0052134888246655464172, P0 ;  /* 0x3baad5ea08367808 */ /* 0x000fe20000000000 */
[----:B------:R-:W-:Y:S01]  /*7c60*/  FFMA R60, R57, R60, R62 ;  /* 0x0000003c393c7223 */ /* 0x000fe2000000003e */
[----:B------:R-:W-:Y:S01]  /*7c70*/  FSEL R64, R10, 0.11284004896879196167, P4 ;  /* 0x3de718af0a407808 */ /* 0x000fe20002000000 */
[----:B------:R-:W-:Y:S01]  /*7c80*/  FMUL R45, R45, 0.5 ;  /* 0x3f0000002d2d7820 */ /* 0x000fe20000400000 */
[----:B------:R-:W-:Y:S01]  /*7c90*/  FSEL R55, |R48|, R49, P5 ;  /* 0x0000003130377208 */ /* 0x000fe20002800200 */
[----:B------:R-:W-:Y:S01]  /*7ca0*/  FFMA R52, R53, R52, R54 ;  /* 0x0000003435347223 */ /* 0x000fe20000000036 */
[----:B------:R-:W-:Y:S01]  /*7cb0*/  FSEL R56, R6, 8.4834944573231041431e-05, P5 ;  /* 0x38b1e96a06387808 */ /* 0x000fe20002800000 */
[----:B------:R-:W-:Y:S01]  /*7cc0*/  FFMA R60, R57, R60, R64 ;  /* 0x0000003c393c7223 */ /* 0x000fe20000000040 */
[----:B------:R-:W-:Y:S01]  /*7cd0*/  FSEL R58, -R7, -0.00082130916416645050049, P5 ;  /* 0xba574d20073a7808 */ /* 0x000fe20002800100 */
[----:B------:R-:W-:Y:S01]  /*7ce0*/  FMUL R47, R47, 0.5 ;  /* 0x3f0000002f2f7820 */ /* 0x000fe20000400000 */
[----:B------:R-:W-:Y:S01]  /*7cf0*/  FSEL R62, R11, -0.37612664699554443359, P4 ;  /* 0xbec093ac0b3e7808 */ /* 0x000fe20002000000 */
[----:B------:R-:W-:Y:S01]  /*7d00*/  FMUL R35, R35, R40 ;  /* 0x0000002823237220 */ /* 0x000fe20000400000 */
[----:B------:R-:W-:Y:S01]  /*7d10*/  FSEL R54, -R9, -0.026868773624300956726, P0 ;  /* 0xbcdc1be709367808 */ /* 0x000fe20000000100 */
[----:B------:R-:W-:Y:S01]  /*7d20*/  FFMA R56, R55, R56, R58 ;  /* 0x0000003837387223 */ /* 0x000fe2000000003a */
[----:B------:R-:W-:Y:S01]  /*7d30*/  FSEL R68, -R9, -0.026868773624300956726, P1 ;  /* 0xbcdc1be709447808 */ /* 0x000fe20000800100 */
[----:B------:R-:W-:Y:S01]  /*7d40*/  FFMA R60, R57, R60, R62 ;  /* 0x0000003c393c7223 */ /* 0x000fe2000000003e */
[----:B------:R-:W-:Y:S01]  /*7d50*/  FSEL R58, R8, 0.0052134888246655464172, P5 ;  /* 0x3baad5ea083a7808 */ /* 0x000fe20002800000 */
[----:B------:R-:W-:Y:S01]  /*7d60*/  FFMA R52, R53, R52, R54 ;  /* 0x0000003435347223 */ /* 0x000fe20000000036 */
[----:B------:R-:W-:Y:S01]  /*7d70*/  FSEL R62, R12, 0.12837915122509002686, P4 ;  /* 0x3e0375d30c3e7808 */ /* 0x000fe20002000000 */
[----:B------:R-:W-:Y:S01]  /*7d80*/  FFMA R66, R59, R66, R68 ;  /* 0x000000423b427223 */ /* 0x000fe20000000044 */
[C---:B------:R-:W-:Y:S01]  /*7d90*/  FSEL R64, R10.reuse, 0.11284004896879196167, P1 ;  /* 0x3de718af0a407808 */ /* 0x040fe20000800000 */
[----:B------:R-:W-:Y:S01]  /*7da0*/  FFMA R56, R55, R56, R58 ;  /* 0x0000003837387223 */ /* 0x000fe2000000003a */
[----:B------:R-:W-:Y:S01]  /*7db0*/  FSEL R54, R10, 0.11284004896879196167, P0 ;  /* 0x3de718af0a367808 */ /* 0x000fe20000000000 */
[----:B------:R-:W-:Y:S01]  /*7dc0*/  FFMA R60, R57, R60, R62 ;  /* 0x0000003c393c7223 */ /* 0x000fe2000000003e */
[----:B------:R-:W-:Y:S01]  /*7dd0*/  FSEL R49, -|R13|, R13, P4 ;  /* 0x0000000d0d317208 */ /* 0x000fe20002000300 */
[----:B------:R-:W-:Y:S01]  /*7de0*/  FFMA R64, R59, R66, R64 ;  /* 0x000000423b407223 */ /* 0x000fe20000000040 */
[----:B------:R-:W-:Y:S01]  /*7df0*/  FSEL R68, R11, -0.37612664699554443359, P1 ;  /* 0xbec093ac0b447808 */ /* 0x000fe20000800000 */
[----:B------:R-:W-:Y:S01]  /*7e00*/  FFMA R52, R53, R52, R54 ;  /* 0x0000003435347223 */ /* 0x000fe20000000036 */
[----:B------:R-:W-:Y:S01]  /*7e10*/  FSEL R58, -R9, -0.026868773624300956726, P5 ;  /* 0xbcdc1be7093a7808 */ /* 0x000fe20002800100 */
[----:B------:R-:W-:Y:S01]  /*7e20*/  FFMA R49, R60, R49, R49 ;  /* 0x000000313c317223 */ /* 0x000fe20000000031 */
[----:B------:R-:W-:Y:S01]  /*7e30*/  FSEL R54, R11, -0.37612664699554443359, P0 ;  /* 0xbec093ac0b367808 */ /* 0x000fe20000000000 */
[----:B------:R-:W-:Y:S01]  /*7e40*/  FFMA R64, R59, R64, R68 ;  /* 0x000000403b407223 */ /* 0x000fe20000000044 */
[----:B------:R-:W-:Y:S01]  /*7e50*/  FSEL R66, R12, 0.12837915122509002686, P1 ;  /* 0x3e0375d30c427808 */ /* 0x000fe20000800000 */
[----:B------:R-:W-:Y:S01]  /*7e60*/  FFMA R58, R55, R56, R58 ;  /* 0x00000038373a7223 */ /* 0x000fe2000000003a */
[----:B------:R-:W-:Y:S01]  /*7e70*/  FSEL R60, R10, 0.11284004896879196167, P5 ;  /* 0x3de718af0a3c7808 */ /* 0x000fe20002800000 */
[----:B------:R-:W-:Y:S01]  /*7e80*/  FFMA R54, R53, R52, R54 ;  /* 0x0000003435367223 */ /* 0x000fe20000000036 */
[----:B------:R-:W-:Y:S01]  /*7e90*/  FSEL R56, R12, 0.12837915122509002686, P0 ;  /* 0x3e0375d30c387808 */ /* 0x000fe20000000000 */
[----:B------:R-:W-:Y:S01]  /*7ea0*/  FFMA R64, R59, R64, R66 ;  /* 0x000000403b407223 */ /* 0x000fe20000000042 */
[----:B------:R-:W-:Y:S01]  /*7eb0*/  FSEL R57, -|R51|, R51, P1 ;  /* 0x0000003333397208 */ /* 0x000fe20000800300 */
[----:B------:R-:W-:Y:S01]  /*7ec0*/  FFMA R58, R55, R58, R60 ;  /* 0x0000003a373a7223 */ /* 0x000fe2000000003c */
[----:B------:R-:W-:Y:S01]  /*7ed0*/  FSEL R60, R11, -0.37612664699554443359, P5 ;  /* 0xbec093ac0b3c7808 */ /* 0x000fe20002800000 */
[----:B------:R-:W-:Y:S01]  /*7ee0*/  FFMA R53, R53, R54, R56 ;  /* 0x0000003635357223 */ /* 0x000fe20000000038 */
[----:B------:R-:W-:Y:S01]  /*7ef0*/  FSEL R54, -|R50|, R50, P0 ;  /* 0x0000003232367208 */ /* 0x000fe20000000300 */
[----:B------:R-:W-:Y:S01]  /*7f00*/  FFMA R52, R64, R57, R57 ;  /* 0x0000003940347223 */ /* 0x000fe20000000039 */
[----:B------:R-:W-:Y:S01]  /*7f10*/  FSEL R57, R12, 0.12837915122509002686, P5 ;  /* 0x3e0375d30c397808 */ /* 0x000fe20002800000 */
[----:B------:R-:W-:Y:S01]  /*7f20*/  FFMA R58, R55, R58, R60 ;  /* 0x0000003a373a7223 */ /* 0x000fe2000000003c */
[----:B------:R-:W2:Y:S01]  /*7f30*/  @P4 MUFU.EX2 R59, R49 ;  /* 0x00000031003b4308 */ /* 0x000ea20000000800 */
[----:B------:R-:W-:Y:S01]  /*7f40*/  FFMA R53, R53, R54, R54 ;  /* 0x0000003635357223 */ /* 0x000fe20000000036 */
[----:B------:R-:W-:Y:S01]  /*7f50*/  FSEL R54, -|R48|, R48, P5 ;  /* 0x0000003030367208 */ /* 0x000fe20002800300 */
[----:B------:R-:W-:Y:S01]  /*7f60*/  FFMA R57, R55, R58, R57 ;  /* 0x0000003a37397223 */ /* 0x000fe20000000039 */
[----:B-1----:R-:W-:Y:S01]  /*7f70*/  SHF.L.U32 R60, R63, 0x1, RZ ;  /* 0x000000013f3c7819 */ /* 0x002fe200000006ff */
[----:B------:R-:W-:Y:S01]  /*7f80*/  FMUL R42, R37, R42 ;  /* 0x0000002a252a7220 */ /* 0x000fe20000400000 */
[----:B------:R-:W-:Y:S01]  /*7f90*/  LOP3.LUT R62, R63, 0xff, RZ, 0xc0, !PT ;  /* 0x000000ff3f3e7812 */ /* 0x000fe200078ec0ff */
[----:B------:R-:W-:Y:S01]  /*7fa0*/  FFMA R54, R57, R54, R54 ;  /* 0x0000003639367223 */ /* 0x000fe20000000036 */
[----:B------:R-:W-:Y:S01]  /*7fb0*/  SHF.L.U32 R57, R63, 0x4, RZ ;  /* 0x000000043f397819 */ /* 0x000fe200000006ff */
[----:B------:R-:W1:Y:S01]  /*7fc0*/  @P1 MUFU.EX2 R61, R52 ;  /* 0x00000034003d1308 */ /* 0x000e620000000800 */
[----:B------:R-:W-:Y:S01]  /*7fd0*/  IADD3 R62, R62, 0x1f, RZ ;  /* 0x0000001f3e3e7810 */ /* 0x000fe20007ffe0ff */
[----:B------:R-:W-:Y:S01]  /*7fe0*/  FMUL R38, R38, R43 ;  /* 0x0000002b26267220 */ /* 0x000fe20000400000 */
[----:B------:R-:W-:Y:S01]  /*7ff0*/  LOP3.LUT R57, R57, 0xe00, RZ, 0xc0, !PT ;  /* 0x00000e0039397812 */ /* 0x000fe200078ec0ff */
[----:B------:R-:W-:Y:S01]  /*8000*/  FMUL R39, R39, R46 ;  /* 0x0000002e27277220 */ /* 0x000fe20000400000 */
[----:B------:R-:W-:-:S02]  /*8010*/  F2FP.SATFINITE.E4M3.F32.PACK_AB_MERGE_C R42, R42, R35, RZ ;  /* 0x000000232a2a723e */ /* 0x000fc400048070ff */
[----:B------:R-:W-:Y:S01]  /*8020*/  LOP3.LUT R57, R57, 0x6, R60, 0xf8, !PT ;  /* 0x0000000639397812 */ /* 0x000fe200078ef83c */
[----:B------:R-:W3:Y:S01]  /*8030*/  @P5 MUFU.EX2 R56, R54 ;  /* 0x0000003600385308 */ /* 0x000ee20000000800 */
[----:B--2---:R-:W-:Y:S01]  /*8040*/  @P4 FADD R58, -R59, 1 ;  /* 0x3f8000003b3a4421 */ /* 0x004fe20000000100 */
[----:B------:R-:W-:Y:S02]  /*8050*/  SHF.L.U32 R60, R63, 0x3, RZ ;  /* 0x000000033f3c7819 */ /* 0x000fe400000006ff */
[----:B------:R-:W-:Y:S02]  /*8060*/  SHF.R.U32.HI R59, RZ, 0x4, R63 ;  /* 0x00000004ff3b7819 */ /* 0x000fe4000001163f */
[----:B------:R-:W-:Y:S02]  /*8070*/  @P4 LOP3.LUT R49, R58, 0x80000000, R13, 0xb8, !PT ;  /* 0x800000003a314812 */ /* 0x000fe400078eb80d */
[----:B------:R-:W2:Y:S01]  /*8080*/  @P0 MUFU.EX2 R55, R53 ;  /* 0x0000003500370308 */ /* 0x000ea20000000800 */
[----:B------:R-:W-:Y:S01]  /*8090*/  LOP3.LUT R13, R57, 0x60, R60, 0xf8, !PT ;  /* 0x00000060390d7812 */ /* 0x000fe200078ef83c */
[----:B-1----:R-:W-:Y:S01]  /*80a0*/  @P1 FADD R58, -R61, 1 ;  /* 0x3f8000003d3a1421 */ /* 0x002fe20000000100 */
[----:B------:R-:W-:-:S02]  /*80b0*/  LOP3.LUT P4, RZ, R59, 0x1, RZ, 0xc0, !PT ;  /* 0x000000013bff7812 */ /* 0x000fc4000788c0ff */
[----:B------:R-:W-:Y:S02]  /*80c0*/  LOP3.LUT R59, R60, 0x80, RZ, 0xc0, !PT ;  /* 0x000000803c3b7812 */ /* 0x000fe400078ec0ff */
[----:B------:R-:W-:Y:S01]  /*80d0*/  @P1 LOP3.LUT R52, R58, 0x80000000, R51, 0xb8, !PT ;  /* 0x800000003a341812 */ /* 0x000fe200078eb833 */
[----:B---3--:R-:W-:Y:S01]  /*80e0*/  @P5 FADD R57, -R56, 1 ;  /* 0x3f80000038395421 */ /* 0x008fe20000000100 */
[----:B------:R-:W-:-:S03]  /*80f0*/  ISETP.GT.U32.AND P1, PT, R62, 0x3e, PT ;  /* 0x0000003e3e00780c */ /* 0x000fc60003f24070 */
[----:B------:R-:W-:Y:S01]  /*8100*/  FADD R52, R52, 1 ;  /* 0x3f80000034347421 */ /* 0x000fe20000000000 */
[----:B------:R-:W-:Y:S02]  /*8110*/  LOP3.LUT R60, R59, 0x10, R63, 0xf8, !PT ;  /* 0x000000103b3c7812 */ /* 0x000fe400078ef83f */
[----:B------:R-:W-:Y:S01]  /*8120*/  @P5 LOP3.LUT R54, R57, 0x80000000, R48, 0xb8, !PT ;  /* 0x8000000039365812 */ /* 0x000fe200078eb830 */
[----:B------:R-:W-:Y:S01]  /*8130*/  FMUL R48, R20, 0.5 ;  /* 0x3f00000014307820 */ /* 0x000fe20000400000 */
[----:B--2---:R-:W-:Y:S01]  /*8140*/  @P0 FADD R55, -R55, 1 ;  /* 0x3f80000037370421 */ /* 0x004fe20000000100 */
[----:B------:R-:W-:Y:S01]  /*8150*/  FADD R20, R21, 1 ;  /* 0x3f80000015147421 */ /* 0x000fe20000000000 */
[----:B------:R-:W-:Y:S01]  /*8160*/  FADD R21, R24, 1 ;  /* 0x3f80000018157421 */ /* 0x000fe20000000000 */
[----:B------:R-:W-:Y:S01]  /*8170*/  FADD R54, R54, 1 ;  /* 0x3f80000036367421 */ /* 0x000fe20000000000 */
[----:B------:R-:W-:Y:S01]  /*8180*/  LOP3.LUT R13, R13, R60, RZ, 0xfc, !PT ;  /* 0x0000003c0d0d7212 */ /* 0x000fe200078efcff */
[----:B------:R-:W-:Y:S01]  /*8190*/  FMUL R24, R15, R20 ;  /* 0x000000140f187220 */ /* 0x000fe20000400000 */
[----:B------:R-:W-:Y:S01]  /*81a0*/  @P0 LOP3.LUT R53, R55, 0x80000000, R50, 0xb8, !PT ;  /* 0x8000000037350812 */ /* 0x000fe200078eb832 */
[----:B------:R-:W-:Y:S01]  /*81b0*/  FADD R15, R32, 1 ;  /* 0x3f800000200f7421 */ /* 0x000fe20000000000 */
[----:B------:R-:W-:Y:S01]  /*81c0*/  FMUL R48, R48, R21 ;  /* 0x0000001530307220 */ /* 0x000fe20000400000 */
[----:B------:R-:W-:Y:S01]  /*81d0*/  FADD R21, R34, 1 ;  /* 0x3f80000022157421 */ /* 0x000fe20000000000 */
[----:B------:R-:W-:Y:S01]  /*81e0*/  FADD R20, R49, 1 ;  /* 0x3f80000031147421 */ /* 0x000fe20000000000 */
[----:B------:R-:W-:Y:S01]  /*81f0*/  FMUL R28, R28, R15 ;  /* 0x0000000f1c1c7220 */ /* 0x000fe20000400000 */
[----:B------:R-:W-:Y:S01]  /*8200*/  FMUL R15, R44, 0.5 ;  /* 0x3f0000002c0f7820 */ /* 0x000fe20000400000 */
[----:B------:R-:W-:Y:S01]  /*8210*/  FADD R14, R53, 1 ;  /* 0x3f800000350e7421 */ /* 0x000fe20000000000 */
[----:B------:R-:W-:Y:S01]  /*8220*/  FMUL R21, R30, R21 ;  /* 0x000000151e157220 */ /* 0x000fe20000400000 */
[----:B------:R-:W-:Y:S01]  /*8230*/  FMUL R20, R41, R20 ;  /* 0x0000001429147220 */ /* 0x000fe20000400000 */
[----:B------:R-:W-:Y:S01]  /*8240*/  FMUL R15, R52, R15 ;  /* 0x0000000f340f7220 */ /* 0x000fe20000400000 */
[----:B------:R-:W-:Y:S01]  /*8250*/  FMUL R45, R45, R14 ;  /* 0x0000000e2d2d7220 */ /* 0x000fe20000400000 */
[----:B------:R-:W-:Y:S01]  /*8260*/  FMUL R54, R47, R54 ;  /* 0x000000362f367220 */ /* 0x000fe20000400000 */
[----:B------:R-:W-:-:S02]  /*8270*/  MOV R14, 0x10 ;  /* 0x00000010000e7802 */ /* 0x000fc40000000f00 */
[----:B------:R-:W-:Y:S02]  /*8280*/  F2FP.SATFINITE.E4M3.F32.PACK_AB_MERGE_C R24, R24, R25, RZ ;  /* 0x000000191818723e */ /* 0x000fe400048070ff */
[----:B------:R-:W-:Y:S02]  /*8290*/  F2FP.SATFINITE.E4M3.F32.PACK_AB_MERGE_C R48, R29, R48, RZ ;  /* 0x000000301d30723e */ /* 0x000fe400048070ff */
[----:B------:R-:W-:Y:S02]  /*82a0*/  F2FP.SATFINITE.E4M3.F32.PACK_AB_MERGE_C R28, R28, R27, RZ ;  /* 0x0000001b1c1c723e */ /* 0x000fe400048070ff */
[----:B------:R-:W-:Y:S02]  /*82b0*/  F2FP.SATFINITE.E4M3.F32.PACK_AB_MERGE_C R36, R36, R21, RZ ;  /* 0x000000152424723e */ /* 0x000fe400048070ff */
[----:B------:R-:W-:Y:S02]  /*82c0*/  F2FP.SATFINITE.E4M3.F32.PACK_AB_MERGE_C R38, R39, R38, RZ ;  /* 0x000000262726723e */ /* 0x000fe400048070ff */
[----:B------:R-:W-:-:S02]  /*82d0*/  F2FP.SATFINITE.E4M3.F32.PACK_AB_MERGE_C R20, R15, R20, RZ ;  /* 0x000000140f14723e */ /* 0x000fc400048070ff */
[----:B------:R-:W-:Y:S02]  /*82e0*/  F2FP.SATFINITE.E4M3.F32.PACK_AB_MERGE_C R54, R54, R45, RZ ;  /* 0x0000002d3636723e */ /* 0x000fe400048070ff */
[----:B------:R-:W-:Y:S01]  /*82f0*/  SEL R14, R14, 0xfffffff0, !P4 ;  /* 0xfffffff00e0e7807 */ /* 0x000fe20006000000 */
[----:B------:R-:W-:Y:S06]  /*8300*/  @P1 BRA `(.L_x_59) ;  /* 0x0000000000041947 */ /* 0x000fec0003800000 */
[----:B------:R-:W-:-:S04]  /*8310*/  DEPBAR.LE SB0, 0x1 ;  /* 0x000080400000791a */ /* 0x000fc80000000000 */
.L_x_59:
[----:B------:R-:W-:Y:S05]  /*8320*/  WARPSYNC.ALL ;  /* 0x0000000000007948 */ /* 0x000fea0003800000 */
[----:B------:R-:W-:Y:S01]  /*8330*/  BAR.SYNC.DEFER_BLOCKING 0x1, 0x100 ;  /* 0x0044000000007b1d */ /* 0x000fe20000010000 */
[----:B------:R-:W-:-:S04]  /*8340*/  IADD3 R15, R13, UR44, RZ ;  /* 0x0000002c0d0f7c10 */ /* 0x000fc8000fffe0ff */
[----:B------:R-:W-:Y:S01]  /*8350*/  IADD3 R15, R15, R14, RZ ;  /* 0x0000000e0f0f7210 */ /* 0x000fe20007ffe0ff */
[----:B------:R-:W-:Y:S01]  /*8360*/  BSSY B0, `(.L_x_60) ;  /* 0x0000016000007945 */ /* 0x000fe20003800000 */
[----:B------:R1:W-:Y:S04]  /*8370*/  STS.U16 [R13+UR44+0x4100], R54 ;  /* 0x004100360d007988 */ /* 0x0003e8000800042c */
[----:B------:R1:W-:Y:S04]  /*8380*/  STS.U16 [R13+UR44+0x4200], R24 ;  /* 0x004200180d007988 */ /* 0x0003e8000800042c */
[----:B------:R1:W-:Y:S04]  /*8390*/  STS.U16 [R13+UR44+0x4108], R48 ;  /* 0x004108300d007988 */ /* 0x0003e8000800042c */
[----:B------:R1:W-:Y:S04]  /*83a0*/  STS.U16 [R13+UR44+0x4208], R28 ;  /* 0x0042081c0d007988 */ /* 0x0003e8000800042c */
[----:B------:R1:W-:Y:S04]  /*83b0*/  STS.U16 [R15+0x4100], R36 ;  /* 0x004100240f007388 */ /* 0x0003e80000000400 */
[----:B------:R1:W-:Y:S04]  /*83c0*/  STS.U16 [R15+0x4200], R42 ;  /* 0x0042002a0f007388 */ /* 0x0003e80000000400 */
[----:B------:R1:W-:Y:S04]  /*83d0*/  STS.U16 [R15+0x4108], R38 ;  /* 0x004108260f007388 */ /* 0x0003e80000000400 */
[----:B------:R1:W-:Y:S01]  /*83e0*/  STS.U16 [R15+0x4208], R20 ;  /* 0x004208140f007388 */ /* 0x0003e20000000400 */
[----:B------:R-:W-:Y:S01]  /*83f0*/  @!PT LDS RZ, [RZ] ;  /* 0x00000000fffff984 */ /* 0x000fe20000000800 */
[----:B------:R-:W-:Y:S01]  /*8400*/  @!PT LDS RZ, [RZ] ;  /* 0x00000000fffff984 */ /* 0x000fe20000000800 */
[----:B------:R-:W-:Y:S01]  /*8410*/  @!PT LDS RZ, [RZ] ;  /* 0x00000000fffff984 */ /* 0x000fe20000000800 */
[----:B------:R-:W-:Y:S01]  /*8420*/  @!PT LDS RZ, [RZ] ;  /* 0x00000000fffff984 */ /* 0x000fe20000000800 */
[----:B------:R2:W-:Y:S06]  /*8430*/  MEMBAR.ALL.CTA ;  /* 0x0000000000007992 */ /* 0x0005ec0000008000 */
[----:B--2---:R-:W2:Y:S02]  /*8440*/  FENCE.VIEW.ASYNC.S ;  /* 0x00000000000073c6 */ /* 0x004ea40000000000 */
[----:B--2---:R-:W-:Y:S06]  /*8450*/  BAR.SYNC.DEFER_BLOCKING 0x1, 0x100 ;  /* 0x0044000000007b1d */ /* 0x004fec0000010000 */
[----:B-1----:R-:W-:Y:S05]  /*8460*/  @P1 BRA `(.L_x_61) ;  /* 0x0000000000141947 */ /* 0x002fea0003800000 */
[----:B------:R-:W-:Y:S02]  /*8470*/  UIADD3 UR4, UP0, UR60, 0x4f0, URZ ;  /* 0x000004f03c047890 */ /* 0x000fe4000ff1e03f */
[----:B------:R-:W-:Y:S02]  /*8480*/  UIADD3 UR40, UR44, 0x4100, URZ ;  /* 0x000041002c287890 */ /* 0x000fe4000fffe03f */
[----:B------:R-:W-:-:S09]  /*8490*/  UIADD3.X UR5, URZ, UR61, URZ, UP0, !UPT ;  /* 0x0000003d3f057290 */ /* 0x000fd200087fe43f */
[----:B------:R1:W-:Y:S02]  /*84a0*/  UTMASTG.3D [UR40], [UR4] ;  /* 0x00000028040073b5 */ /* 0x0003e40008010000 */
[----:B-1----:R0:W-:Y:S02]  /*84b0*/  UTMACMDFLUSH ;  /* 0x00000000000079b7 */ /* 0x0021e40000000000 */
.L_x_61:
[----:B------:R-:W-:Y:S05]  /*84c0*/  BSYNC B0 ;  /* 0x0000000000007941 */ /* 0x000fea0003800000 */
.L_x_60:
[----:B------:R-:W-:Y:S04]  /*84d0*/  BSSY B0, `(.L_x_62) ;  /* 0x0000036000007945 */ /* 0x000fe80003800000 */
[----:B------:R-:W-:Y:S05]  /*84e0*/  @P3 BRA `(.L_x_63) ;  /* 0x0000000000d03947 */ /* 0x000fea0003800000 */
[----:B------:R-:W-:-:S04]  /*84f0*/  MOV R20, UR56 ;  /* 0x0000003800147c02 */ /* 0x000fc80008000f00 */
[----:B------:R-:W-:-:S13]  /*8500*/  ISETP.NE.AND P4, PT, R20, 0x3, PT ;  /* 0x000000031400780c */ /* 0x000fda0003f85270 */
[----:B------:R-:W-:Y:S05]  /*8510*/  @!P4 BRA `(.L_x_64) ;  /* 0x000000000004c947 */ /* 0x000fea0003800000 */
[----:B------:R-:W-:Y:S01]  /*8520*/  BPT.TRAP 0x1 ;  /* 0x000000040000795c */ /* 0x000fe20000300000 */
.L_x_64:
[----:B------:R-:W2:Y:S04]  /*8530*/  LDL R20, [R1+0xb8] ;  /* 0x0000b80001147983 */ /* 0x000ea80000100800 */
[----:B------:R-:W3:Y:S01]  /*8540*/  LDL R21, [R1+0xb4] ;  /* 0x0000b40001157983 */ /* 0x000ee20000100800 */
[----:B------:R-:W-:Y:S01]  /*8550*/  BSSY B1, `(.L_x_65) ;  /* 0x0000005000017945 */ /* 0x000fe20003800000 */
[----:B--2---:R-:W-:Y:S02]  /*8560*/  SHF.L.U32 R20, R20, 0x1f, RZ ;  /* 0x0000001f14147819 */ /* 0x004fe400000006ff */
[----:B---3--:R-:W-:-:S04]  /*8570*/  LEA R27, R21, UR44, 0x3 ;  /* 0x0000002c151b7c11 */ /* 0x008fc8000f8e18ff */
[----:B------:R-:W1:Y:S02]  /*8580*/  SYNCS.PHASECHK.TRANS64.TRYWAIT P0, [R27+URZ+0x80], R20 ;  /* 0x000080141b0075a7 */ /* 0x000e64000800017f */
[----:B-1----:R-:W-:Y:S05]  /*8590*/  @!P0 BRA `(.L_x_66) ;  /* 0x0000012c009c8947 */ /* 0x002fea0003800000 */
.L_x_243:
[----:B------:R-:W-:Y:S05]  /*85a0*/  BSYNC B1 ;  /* 0x0000000000017941 */ /* 0x000fea0003800000 */
.L_x_65:
[----:B------:R-:W-:Y:S04]  /*85b0*/  BSSY B1, `(.L_x_67) ;  /* 0x0000012000017945 */ /* 0x000fe80003800000 */
[----:B------:R-:W-:Y:S05]  /*85c0*/  @P2 BRA `(.L_x_68) ;  /* 0x0000000000402947 */ /* 0x000fea0003800000 */
[----:B------:R-:W2:Y:S02]  /*85d0*/  LDL R21, [R1+0xb4] ;  /* 0x0000b40001157983 */ /* 0x000ea40000100800 */
[----:B--2---:R-:W-:-:S04]  /*85e0*/  LEA R28, R21, R13, 0xc ;  /* 0x0000000d151c7211 */ /* 0x004fc800078e60ff */
[----:B------:R-:W-:Y:S01]  /*85f0*/  IADD3 R3, R28, UR44, RZ ;  /* 0x0000002c1c037c10 */ /* 0x000fe2000fffe0ff */
[----:B------:R-:W-:Y:S03]  /*8600*/  LDS.U16 R5, [R28+UR44+0x200] ;  /* 0x0002002c1c057984 */ /* 0x000fe60008000400 */
[----:B------:R-:W-:Y:S01]  /*8610*/  IADD3 R26, R3, R14, RZ ;  /* 0x0000000e031a7210 */ /* 0x000fe20007ffe0ff */
[----:B------:R-:W2:Y:S04]  /*8620*/  LDS.U16 R0, [R28+UR44+0x100] ;  /* 0x0001002c1c007984 */ /* 0x000ea80008000400 */
[----:B------:R-:W-:Y:S04]  /*8630*/  LDS.U16 R4, [R28+UR44+0x208] ;  /* 0x0002082c1c047984 */ /* 0x000fe80008000400 */
[----:B------:R-:W3:Y:S04]  /*8640*/  LDS.U16 R3, [R28+UR44+0x108] ;  /* 0x0001082c1c037984 */ /* 0x000ee80008000400 */
[----:B-1----:R-:W-:Y:S04]  /*8650*/  LDS.U16 R20, [R26+0x200] ;  /* 0x000200001a147984 */ /* 0x002fe80000000400 */
[----:B------:R-:W1:Y:S04]  /*8660*/  LDS.U16 R21, [R26+0x100] ;  /* 0x000100001a157984 */ /* 0x000e680000000400 */
[----:B------:R-:W-:Y:S04]  /*8670*/  LDS.U16 R24, [R26+0x208] ;  /* 0x000208001a187984 */ /* 0x000fe80000000400 */
[----:B------:R-:W4:Y:S01]  /*8680*/  LDS.U16 R25, [R26+0x108] ;  /* 0x000108001a197984 */ /* 0x000f220000000400 */
[----:B--2---:R-:W-:-:S02]  /*8690*/  PRMT R5, R0, 0x5410, R5 ;  /* 0x0000541000057816 */ /* 0x004fc40000000005 */
[----:B---3--:R-:W-:Y:S02]  /*86a0*/  PRMT R4, R3, 0x5410, R4 ;  /* 0x0000541003047816 */ /* 0x008fe40000000004 */
[----:B-1----:R-:W-:Y:S02]  /*86b0*/  PRMT R3, R21, 0x5410, R20 ;  /* 0x0000541015037816 */ /* 0x002fe40000000014 */
[----:B----4-:R-:W-:-:S07]  /*86c0*/  PRMT R0, R25, 0x5410, R24 ;  /* 0x0000541019007816 */ /* 0x010fce0000000018 */
.L_x_68:
[----:B------:R-:W-:Y:S05]  /*86d0*/  BSYNC B1 ;  /* 0x0000000000017941 */ /* 0x000fea0003800000 */
.L_x_67:
[----:B------:R-:W-:Y:S01]  /*86e0*/  @!PT LDS RZ, [RZ] ;  /* 0x00000000fffff984 */ /* 0x000fe20000000800 */
[----:B------:R-:W-:Y:S01]  /*86f0*/  @!PT LDS RZ, [RZ] ;  /* 0x00000000fffff984 */ /* 0x000fe20000000800 */
[----:B------:R-:W-:Y:S01]  /*8700*/  @!PT LDS RZ, [RZ] ;  /* 0x00000000fffff984 */ /* 0x000fe20000000800 */
[----:B------:R-:W-:Y:S01]  /*8710*/  @!PT LDS RZ, [RZ] ;  /* 0x00000000fffff984 */ /* 0x000fe20000000800 */
[----:B------:R2:W-:Y:S06]  /*8720*/  MEMBAR.ALL.CTA ;  /* 0x0000000000007992 */ /* 0x0005ec0000008000 */
[----:B--2---:R-:W2:Y:S01]  /*8730*/  FENCE.VIEW.ASYNC.S ;  /* 0x00000000000073c6 */ /* 0x004ea20000000000 */
[----:B------:R-:W-:Y:S05]  /*8740*/  @!P4 BRA `(.L_x_69) ;  /* 0x000000000004c947 */ /* 0x000fea0003800000 */
[----:B------:R-:W-:Y:S01]  /*8750*/  BPT.TRAP 0x1 ;  /* 0x000000040000795c */ /* 0x000fe20000300000 */
.L_x_69:
[----:B------:R-:W3:Y:S04]  /*8760*/  LDL.LU R25, [R1+0xb4] ;  /* 0x0000b40001197983 */ /* 0x000ee80000300800 */
[----:B------:R-:W4:Y:S01]  /*8770*/  LDL.LU R24, [R1+0xb8] ;  /* 0x0000b80001187983 */ /* 0x000f220000300800 */
[----:B-1----:R-:W-:Y:S01]  /*8780*/  IADD3 R20, R27, 0xa0, RZ ;  /* 0x000000a01b147810 */ /* 0x002fe20007ffe0ff */
[----:B------:R-:W1:Y:S03]  /*8790*/  S2R R21, SR_CgaCtaId ;  /* 0x0000000000157919 */ /* 0x000e660000008800 */
[----:B-1----:R-:W-:-:S04]  /*87a0*/  PRMT R20, R21, 0x654, R20 ;  /* 0x0000065415147816 */ /* 0x002fc80000000014 */
[----:B--2---:R3:W-:Y:S02]  /*87b0*/  SYNCS.ARRIVE.TRANS64.RED.A1T0 RZ, [R20+URZ], RZ ;  /* 0x000000ff14ff79a7 */ /* 0x0047e4000810043f */
[----:B---3--:R-:W-:-:S04]  /*87c0*/  IADD3 R20, R25, 0x1, RZ ;  /* 0x0000000119147810 */ /* 0x008fc80007ffe0ff */
[----:B------:R-:W-:-:S04]  /*87d0*/  ISETP.NE.AND P0, PT, R20, 0x4, PT ;  /* 0x000000041400780c */ /* 0x000fc80003f05270 */
[----:B------:R-:W-:Y:S02]  /*87e0*/  SEL R21, RZ, 0x1, P0 ;  /* 0x00000001ff157807 */ /* 0x000fe40000000000 */
[----:B------:R-:W-:Y:S02]  /*87f0*/  SEL R20, R20, RZ, P0 ;  /* 0x000000ff14147207 */ /* 0x000fe40000000000 */
[----:B----4-:R-:W-:-:S05]  /*8800*/  LOP3.LUT R24, R24, R21, RZ, 0x3c, !PT ;  /* 0x0000001518187212 */ /* 0x010fca00078e3cff */
[----:B------:R1:W-:Y:S04]  /*8810*/  STL [R1+0xb8], R24 ;  /* 0x0000b81801007387 */ /* 0x0003e80000100800 */
[----:B------:R1:W-:Y:S02]  /*8820*/  STL [R1+0xb4], R20 ;  /* 0x0000b41401007387 */ /* 0x0003e40000100800 */
.L_x_63:
[----:B------:R-:W-:Y:S05]  /*8830*/  BSYNC B0 ;  /* 0x0000000000007941 */ /* 0x000fea0003800000 */
.L_x_62:
[----:B------:R-:W-:Y:S01]  /*8840*/  F2FP.F16.E4M3.UNPACK_B R30, R5.H1 ;  /* 0x00000005ff1e723e */ /* 0x000fe200030006ff */
[C---:B------:R-:W-:Y:S01]  /*8850*/  FMUL R209, R2.reuse, R209 ;  /* 0x000000d102d17220 */ /* 0x040fe20000400000 */
[C---:B------:R-:W-:Y:S01]  /*8860*/  FMUL R207, R2.reuse, R207 ;  /* 0x000000cf02cf7220 */ /* 0x040fe20000400000 */
[C---:B------:R-:W-:Y:S01]  /*8870*/  FMUL R205, R2.reuse, R205 ;  /* 0x000000cd02cd7220 */ /* 0x040fe20000400000 */
[----:B------:R-:W-:Y:S01]  /*8880*/  F2FP.F16.E4M3.UNPACK_B R41, R3 ;  /* 0x00000003ff29723e */ /* 0x000fe200020006ff */
[----:B-1----:R-:W-:Y:S02]  /*8890*/  HADD2.F32 R20, -RZ, R30.H0_H0 ;  /* 0x2000001eff147230 */ /* 0x002fe40000004100 */
[C---:B------:R-:W-:Y:S01]  /*88a0*/  FMUL R203, R2.reuse, R203 ;  /* 0x000000cb02cb7220 */ /* 0x040fe20000400000 */
[C---:B------:R-:W-:Y:S01]  /*88b0*/  FMUL R201, R2.reuse, R201 ;  /* 0x000000c902c97220 */ /* 0x040fe20000400000 */
[----:B------:R-:W-:Y:S01]  /*88c0*/  FMUL R199, R2, R199 ;  /* 0x000000c702c77220 */ /* 0x000fe20000400000 */
[----:B------:R-:W-:Y:S01]  /*88d0*/  F2FP.F16.E4M3.UNPACK_B R53, R0.H1 ;  /* 0x00000000ff35723e */ /* 0x000fe200030006ff */
[----:B------:R-:W-:Y:S01]  /*88e0*/  FFMA R20, R16, R20, R209 ;  /* 0x0000001410147223 */ /* 0x000fe200000000d1 */
[----:B------:R-:W-:-:S03]  /*88f0*/  FMUL R197, R2, R197 ;  /* 0x000000c502c57220 */ /* 0x000fc60000400000 */
[C---:B------:R-:W-:Y:S01]  /*8900*/  FMUL R29, R20.reuse, 0.70710676908493041992 ;  /* 0x3f3504f3141d7820 */ /* 0x040fe20000400000 */
[----:B------:R-:W-:Y:S02]  /*8910*/  HADD2.F32 R59, -RZ, R53.H1_H1 ;  /* 0x30000035ff3b7230 */ /* 0x000fe40000004100 */
[----:B------:R-:W-:Y:S01]  /*8920*/  FMUL R20, R20, 0.5 ;  /* 0x3f00000014147820 */ /* 0x000fe20000400000 */
[C---:B------:R-:W-:Y:S01]  /*8930*/  FMUL R21, R29.reuse, R29 ;  /* 0x0000001d1d157220 */ /* 0x040fe20000400000 */
[----:B------:R-:W-:-:S04]  /*8940*/  FSETP.GE.AND P0, PT, |R29|, 1.0029599666595458984, PT ;  /* 0x3f8060fe1d00780b */ /* 0x000fc80003f06200 */
[----:B------:R-:W-:Y:S02]  /*8950*/  FSEL R21, |R29|, R21, P0 ;  /* 0x000000151d157208 */ /* 0x000fe40000000200 */
[----:B------:R-:W-:Y:S02]  /*8960*/  FSEL R24, R6, 8.4834944573231041431e-05, P0 ;  /* 0x38b1e96a06187808 */ /* 0x000fe40000000000 */
[----:B------:R-:W-:Y:S02]  /*8970*/  FSEL R26, -R7, -0.00082130916416645050049, P0 ;  /* 0xba574d20071a7808 */ /* 0x000fe40000000100 */
[----:B------:R-:W-:Y:S02]  /*8980*/  FSEL R25, R8, 0.0052134888246655464172, P0 ;  /* 0x3baad5ea08197808 */ /* 0x000fe40000000000 */
[----:B------:R-:W-:Y:S01]  /*8990*/  FSEL R27, -R9, -0.026868773624300956726, P0 ;  /* 0xbcdc1be7091b7808 */ /* 0x000fe20000000100 */
[----:B------:R-:W-:Y:S01]  /*89a0*/  FFMA R24, R21, R24, R26 ;  /* 0x0000001815187223 */ /* 0x000fe2000000001a */
[----:B------:R-:W-:-:S03]  /*89b0*/  FSEL R26, -|R29|, R29, P0 ;  /* 0x0000001d1d1a7208 */ /* 0x000fc60000000300 */
[----:B------:R-:W-:Y:S01]  /*89c0*/  FFMA R24, R21, R24, R25 ;  /* 0x0000001815187223 */ /* 0x000fe20000000019 */
[----:B------:R-:W-:-:S03]  /*89d0*/  FSEL R25, R10, 0.11284004896879196167, P0 ;  /* 0x3de718af0a197808 */ /* 0x000fc60000000000 */
[----:B------:R-:W-:Y:S01]  /*89e0*/  FFMA R24, R21, R24, R27 ;  /* 0x0000001815187223 */ /* 0x000fe2000000001b */
[----:B------:R-:W-:-:S03]  /*89f0*/  FSEL R27, R11, -0.37612664699554443359, P0 ;  /* 0xbec093ac0b1b7808 */ /* 0x000fc60000000000 */
[----:B------:R-:W-:Y:S01]  /*8a00*/  FFMA R24, R21, R24, R25 ;  /* 0x0000001815187223 */ /* 0x000fe20000000019 */
[----:B------:R-:W-:-:S03]  /*8a10*/  FSEL R25, R12, 0.12837915122509002686, P0 ;  /* 0x3e0375d30c197808 */ /* 0x000fc60000000000 */
[----:B------:R-:W-:Y:S01]  /*8a20*/  FFMA R24, R21, R24, R27 ;  /* 0x0000001815187223 */ /* 0x000fe2000000001b */
[----:B------:R-:W-:-:S03]  /*8a30*/  FMUL R27, R2, R206 ;  /* 0x000000ce021b7220 */ /* 0x000fc60000400000 */
[----:B------:R-:W-:Y:S01]  /*8a40*/  FFMA R21, R21, R24, R25 ;  /* 0x0000001815157223 */ /* 0x000fe20000000019 */
[----:B------:R-:W-:Y:S01]  /*8a50*/  F2FP.F16.E4M3.UNPACK_B R25, R4 ;  /* 0x00000004ff19723e */ /* 0x000fe200020006ff */
[----:B------:R-:W-:Y:S02]  /*8a60*/  HADD2.F32 R24, -RZ, R30.H1_H1 ;  /* 0x3000001eff187230 */ /* 0x000fe40000004100 */
[----:B------:R-:W-:Y:S02]  /*8a70*/  FFMA R21, R21, R26, R26 ;  /* 0x0000001a15157223 */ /* 0x000fe4000000001a */
[--C-:B------:R-:W-:Y:S02]  /*8a80*/  HADD2.F32 R26, -RZ, R25.reuse.H0_H0 ;  /* 0x20000019ff1a7230 */ /* 0x100fe40000004100 */
[----:B------:R-:W1:Y:S01]  /*8a90*/  @P0 MUFU.EX2 R28, R21 ;  /* 0x00000015001c0308 */ /* 0x000e620000000800 */
[----:B------:R-:W-:Y:S02]  /*8aa0*/  HADD2.F32 R30, -RZ, R25.H1_H1 ;  /* 0x30000019ff1e7230 */ /* 0x000fe40000004100 */
[----:B------:R-:W-:-:S04]  /*8ab0*/  FMUL R25, R2, R208 ;  /* 0x000000d002197220 */ /* 0x000fc80000400000 */
[C---:B------:R-:W-:Y:S01]  /*8ac0*/  FFMA R24, R16.reuse, R24, R25 ;  /* 0x0000001810187223 */ /* 0x040fe20000000019 */
[C---:B------:R-:W-:Y:S01]  /*8ad0*/  FFMA R25, R16.reuse, R26, R207 ;  /* 0x0000001a10197223 */ /* 0x040fe200000000cf */
[----:B------:R-:W-:Y:S02]  /*8ae0*/  FFMA R26, R16, R30, R27 ;  /* 0x0000001e101a7223 */ /* 0x000fe4000000001b */
[----:B------:R-:W-:Y:S01]  /*8af0*/  FMUL R44, R24, 0.70710676908493041992 ;  /* 0x3f3504f3182c7820 */ /* 0x000fe20000400000 */
[C---:B------:R-:W-:Y:S01]  /*8b00*/  FMUL R37, R25.reuse, 0.70710676908493041992 ;  /* 0x3f3504f319257820 */ /* 0x040fe20000400000 */
[----:B------:R-:W-:Y:S01]  /*8b10*/  FMUL R46, R26, 0.70710676908493041992 ;  /* 0x3f3504f31a2e7820 */ /* 0x000fe20000400000 */
[----:B------:R-:W-:Y:S01]  /*8b20*/  FMUL R25, R25, 0.5 ;  /* 0x3f00000019197820 */ /* 0x000fe20000400000 */
[----:B------:R-:W-:Y:S01]  /*8b30*/  FMUL R27, R44, R44 ;  /* 0x0000002c2c1b7220 */ /* 0x000fe20000400000 */
[----:B------:R-:W-:Y:S01]  /*8b40*/  FMUL R24, R24, 0.5 ;  /* 0x3f00000018187820 */ /* 0x000fe20000400000 */
[----:B------:R-:W-:Y:S01]  /*8b50*/  FSETP.GE.AND P4, PT, |R37|, 1.0029599666595458984, PT ;  /* 0x3f8060fe2500780b */ /* 0x000fe20003f86200 */
[----:B-1----:R-:W-:Y:S01]  /*8b60*/  @P0 FADD R28, -R28, 1 ;  /* 0x3f8000001c1c0421 */ /* 0x002fe20000000100 */
[C---:B------:R-:W-:Y:S01]  /*8b70*/  FMUL R31, R46.reuse, R46 ;  /* 0x0000002e2e1f7220 */ /* 0x040fe20000400000 */
[----:B------:R-:W-:Y:S01]  /*8b80*/  FSETP.GE.AND P5, PT, |R46|, 1.0029599666595458984, PT ;  /* 0x3f8060fe2e00780b */ /* 0x000fe20003fa6200 */
[----:B------:R-:W-:Y:S01]  /*8b90*/  FMUL R26, R26, 0.5 ;  /* 0x3f0000001a1a7820 */ /* 0x000fe20000400000 */
[----:B------:R-:W-:-:S02]  /*8ba0*/  FSEL R32, R6, 8.4834944573231041431e-05, P4 ;  /* 0x38b1e96a06207808 */ /* 0x000fc40002000000 */
[----:B------:R-:W-:Y:S01]  /*8bb0*/  @P0 LOP3.LUT R21, R28, 0x80000000, R29, 0xb8, !PT ;  /* 0x800000001c150812 */ /* 0x000fe200078eb81d */
[----:B------:R-:W-:Y:S01]  /*8bc0*/  FMUL R29, R37, R37 ;  /* 0x00000025251d7220 */ /* 0x000fe20000400000 */
[C---:B------:R-:W-:Y:S02]  /*8bd0*/  FSETP.GE.AND P0, PT, |R44|.reuse, 1.0029599666595458984, PT ;  /* 0x3f8060fe2c00780b */ /* 0x040fe40003f06200 */
[----:B------:R-:W-:Y:S01]  /*8be0*/  FSEL R34, -R7, -0.00082130916416645050049, P4 ;  /* 0xba574d2007227808 */ /* 0x000fe20002000100 */
[----:B------:R-:W-:Y:S01]  /*8bf0*/  FADD R21, R21, 1 ;  /* 0x3f80000015157421 */ /* 0x000fe20000000000 */
[----:B------:R-:W-:Y:S02]  /*8c00*/  FSEL R27, |R44|, R27, P0 ;  /* 0x0000001b2c1b7208 */ /* 0x000fe40000000200 */
[----:B------:R-:W-:Y:S02]  /*8c10*/  FSEL R28, R6, 8.4834944573231041431e-05, P0 ;  /* 0x38b1e96a061c7808 */ /* 0x000fe40000000000 */
[----:B------:R-:W-:-:S02]  /*8c20*/  FSEL R30, -R7, -0.00082130916416645050049, P0 ;  /* 0xba574d20071e7808 */ /* 0x000fc40000000100 */
[----:B------:R-:W-:Y:S02]  /*8c30*/  FSEL R29, |R37|, R29, P4 ;  /* 0x0000001d251d7208 */ /* 0x000fe40002000200 */
[----:B------:R-:W-:Y:S01]  /*8c40*/  FSEL R31, |R46|, R31, P5 ;  /* 0x0000001f2e1f7208 */ /* 0x000fe20002800200 */
[----:B------:R-:W-:Y:S01]  /*8c50*/  FFMA R28, R27, R28, R30 ;  /* 0x0000001c1b1c7223 */ /* 0x000fe2000000001e */
[----:B------:R-:W-:Y:S01]  /*8c60*/  FSEL R30, R8, 0.0052134888246655464172, P0 ;  /* 0x3baad5ea081e7808 */ /* 0x000fe20000000000 */
[----:B------:R-:W-:Y:S01]  /*8c70*/  FFMA R34, R29, R32, R34 ;  /* 0x000000201d227223 */ /* 0x000fe20000000022 */
[----:B------:R-:W-:Y:S02]  /*8c80*/  FSEL R32, -R9, -0.026868773624300956726, P0 ;  /* 0xbcdc1be709207808 */ /* 0x000fe40000000100 */
[----:B------:R-:W-:Y:S01]  /*8c90*/  FSEL R38, R6, 8.4834944573231041431e-05, P5 ;  /* 0x38b1e96a06267808 */ /* 0x000fe20002800000 */
[----:B------:R-:W-:Y:S01]  /*8ca0*/  FFMA R28, R27, R28, R30 ;  /* 0x0000001c1b1c7223 */ /* 0x000fe2000000001e */
[----:B------:R-:W-:-:S02]  /*8cb0*/  FSEL R40, -R7, -0.00082130916416645050049, P5 ;  /* 0xba574d2007287808 */ /* 0x000fc40002800100 */
[----:B------:R-:W-:Y:S01]  /*8cc0*/  FSEL R36, R8, 0.0052134888246655464172, P4 ;  /* 0x3baad5ea08247808 */ /* 0x000fe20002000000 */
[----:B------:R-:W-:Y:S01]  /*8cd0*/  FFMA R28, R27, R28, R32 ;  /* 0x0000001c1b1c7223 */ /* 0x000fe20000000020 */
[----:B------:R-:W-:Y:S01]  /*8ce0*/  FSEL R30, R10, 0.11284004896879196167, P0 ;  /* 0x3de718af0a1e7808 */ /* 0x000fe20000000000 */
[----:B------:R-:W-:Y:S01]  /*8cf0*/  FFMA R38, R31, R38, R40 ;  /* 0x000000261f267223 */ /* 0x000fe20000000028 */
[----:B------:R-:W-:Y:S01]  /*8d00*/  FSEL R42, R8, 0.0052134888246655464172, P5 ;  /* 0x3baad5ea082a7808 */ /* 0x000fe20002800000 */
[----:B------:R-:W-:Y:S01]  /*8d10*/  FFMA R34, R29, R34, R36 ;  /* 0x000000221d227223 */ /* 0x000fe20000000024 */
[----:B------:R-:W-:Y:S01]  /*8d20*/  FSEL R36, -R9, -0.026868773624300956726, P4 ;  /* 0xbcdc1be709247808 */ /* 0x000fe20002000100 */
[----:B------:R-:W-:Y:S01]  /*8d30*/  FFMA R28, R27, R28, R30 ;  /* 0x0000001c1b1c7223 */ /* 0x000fe2000000001e */
[----:B------:R-:W-:Y:S01]  /*8d40*/  FSEL R32, R11, -0.37612664699554443359, P0 ;  /* 0xbec093ac0b207808 */ /* 0x000fe20000000000 */
[----:B------:R-:W-:Y:S01]  /*8d50*/  FFMA R42, R31, R38, R42 ;  /* 0x000000261f2a7223 */ /* 0x000fe2000000002a */
[----:B------:R-:W-:Y:S01]  /*8d60*/  FSEL R38, R10, 0.11284004896879196167, P4 ;  /* 0x3de718af0a267808 */ /* 0x000fe20002000000 */
[----:B------:R-:W-:Y:S01]  /*8d70*/  FFMA R34, R29, R34, R36 ;  /* 0x000000221d227223 */ /* 0x000fe20000000024 */
        /* <DEDUP_REMOVED lines=8> */
[----:B------:R-:W-:Y:S01]  /*8e00*/  FSEL R36, R11, -0.37612664699554443359, P4 ;  /* 0xbec093ac0b247808 */ /* 0x000fe20002000000 */
[----:B------:R-:W-:Y:S01]  /*8e10*/  FFMA R27, R27, R32, R32 ;  /* 0x000000201b1b7223 */ /* 0x000fe20000000020 */
[----:B------:R-:W-:Y:S01]  /*8e20*/  FSEL R32, R11, -0.37612664699554443359, P5 ;  /* 0xbec093ac0b207808 */ /* 0x000fe20002800000 */
[----:B------:R-:W-:Y:S01]  /*8e30*/  FFMA R38, R31, R40, R38 ;  /* 0x000000281f267223 */ /* 0x000fe20000000026 */
[C---:B------:R-:W-:Y:S01]  /*8e40*/  FSEL R28, R12.reuse, 0.12837915122509002686, P4 ;  /* 0x3e0375d30c1c7808 */ /* 0x040fe20002000000 */
[----:B------:R-:W-:Y:S01]  /*8e50*/  FFMA R34, R29, R34, R36 ;  /* 0x000000221d227223 */ /* 0x000fe20000000024 */
[----:B------:R-:W-:Y:S01]  /*8e60*/  FSEL R33, R12, 0.12837915122509002686, P5 ;  /* 0x3e0375d30c217808 */ /* 0x000fe20002800000 */
[----:B------:R-:W-:Y:S01]  /*8e70*/  FFMA R32, R31, R38, R32 ;  /* 0x000000261f207223 */ /* 0x000fe20000000020 */
[----:B------:R-:W1:Y:S01]  /*8e80*/  @P0 MUFU.EX2 R30, R27 ;  /* 0x0000001b001e0308 */ /* 0x000e620000000800 */
[----:B------:R-:W-:Y:S01]  /*8e90*/  FFMA R28, R29, R34, R28 ;  /* 0x000000221d1c7223 */ /* 0x000fe2000000001c */
[----:B------:R-:W-:Y:S01]  /*8ea0*/  FSEL R29, -|R37|, R37, P4 ;  /* 0x00000025251d7208 */ /* 0x000fe20002000300 */
[----:B------:R-:W-:Y:S01]  /*8eb0*/  FFMA R33, R31, R32, R33 ;  /* 0x000000201f217223 */ /* 0x000fe20000000021 */
[----:B------:R-:W-:Y:S01]  /*8ec0*/  FSEL R34, -|R46|, R46, P5 ;  /* 0x0000002e2e227208 */ /* 0x000fe20002800300 */
[--C-:B------:R-:W-:Y:S01]  /*8ed0*/  HADD2.F32 R38, -RZ, R41.reuse.H0_H0 ;  /* 0x20000029ff267230 */ /* 0x100fe20000004100 */
[----:B------:R-:W-:Y:S01]  /*8ee0*/  F2FP.F16.E4M3.UNPACK_B R31, R4.H1 ;  /* 0x00000004ff1f723e */ /* 0x000fe200030006ff */
[----:B------:R-:W-:Y:S01]  /*8ef0*/  FFMA R28, R28, R29, R29 ;  /* 0x0000001d1c1c7223 */ /* 0x000fe2000000001d */
[----:B------:R-:W-:-:S02]  /*8f00*/  HADD2.F32 R41, -RZ, R41.H1_H1 ;  /* 0x30000029ff297230 */ /* 0x000fc40000004100 */
[----:B------:R-:W-:Y:S01]  /*8f10*/  FFMA R29, R33, R34, R34 ;  /* 0x00000022211d7223 */ /* 0x000fe20000000022 */
[----:B------:R-:W2:Y:S01]  /*8f20*/  @P4 MUFU.EX2 R32, R28 ;  /* 0x0000001c00204308 */ /* 0x000ea20000000800 */
[--C-:B------:R-:W-:Y:S02]  /*8f30*/  HADD2.F32 R34, -RZ, R31.reuse.H0_H0 ;  /* 0x2000001fff227230 */ /* 0x100fe40000004100 */
[----:B------:R-:W-:Y:S02]  /*8f40*/  HADD2.F32 R36, -RZ, R31.H1_H1 ;  /* 0x3000001fff247230 */ /* 0x000fe40000004100 */
[----:B------:R-:W-:Y:S01]  /*8f50*/  FMUL R31, R2, R204 ;  /* 0x000000cc021f7220 */ /* 0x000fe20000400000 */
[----:B-1----:R-:W-:Y:S01]  /*8f60*/  @P0 FADD R33, -R30, 1 ;  /* 0x3f8000001e210421 */ /* 0x002fe20000000100 */
[C---:B------:R-:W-:Y:S01]  /*8f70*/  FFMA R30, R16.reuse, R34, R205 ;  /* 0x00000022101e7223 */ /* 0x040fe200000000cd */
[----:B------:R-:W1:Y:S01]  /*8f80*/  @P5 MUFU.EX2 R35, R29 ;  /* 0x0000001d00235308 */ /* 0x000e620000000800 */
[----:B------:R-:W-:-:S02]  /*8f90*/  FFMA R31, R16, R36, R31 ;  /* 0x00000024101f7223 */ /* 0x000fc4000000001f */
[C---:B------:R-:W-:Y:S01]  /*8fa0*/  FMUL R43, R30.reuse, 0.70710676908493041992 ;  /* 0x3f3504f31e2b7820 */ /* 0x040fe20000400000 */
[----:B------:R-:W-:Y:S01]  /*8fb0*/  @P0 LOP3.LUT R27, R33, 0x80000000, R44, 0xb8, !PT ;  /* 0x80000000211b0812 */ /* 0x000fe200078eb82c */
[----:B------:R-:W-:Y:S01]  /*8fc0*/  FMUL R50, R31, 0.70710676908493041992 ;  /* 0x3f3504f31f327820 */ /* 0x000fe20000400000 */
[----:B------:R-:W-:Y:S01]  /*8fd0*/  FMUL R30, R30, 0.5 ;  /* 0x3f0000001e1e7820 */ /* 0x000fe20000400000 */
[C---:B------:R-:W-:Y:S01]  /*8fe0*/  FMUL R33, R43.reuse, R43 ;  /* 0x0000002b2b217220 */ /* 0x040fe20000400000 */
[----:B------:R-:W-:Y:S01]  /*8ff0*/  FSETP.GE.AND P0, PT, |R43|, 1.0029599666595458984, PT ;  /* 0x3f8060fe2b00780b */ /* 0x000fe20003f06200 */
[----:B--2---:R-:W-:Y:S01]  /*9000*/  @P4 FADD R34, -R32, 1 ;  /* 0x3f80000020224421 */ /* 0x004fe20000000100 */
[----:B------:R-:W-:Y:S01]  /*9010*/  FFMA R32, R16, R38, R203 ;  /* 0x0000002610207223 */ /* 0x000fe200000000cb */
[----:B------:R-:W-:Y:S01]  /*9020*/  FADD R27, R27, 1 ;  /* 0x3f8000001b1b7421 */ /* 0x000fe20000000000 */
[----:B------:R-:W-:Y:S01]  /*9030*/  FSEL R33, |R43|, R33, P0 ;  /* 0x000000212b217208 */ /* 0x000fe20000000200 */
[----:B------:R-:W-:Y:S01]  /*9040*/  FMUL R31, R31, 0.5 ;  /* 0x3f0000001f1f7820 */ /* 0x000fe20000400000 */
[----:B------:R-:W-:Y:S01]  /*9050*/  @P4 LOP3.LUT R28, R34, 0x80000000, R37, 0xb8, !PT ;  /* 0x80000000221c4812 */ /* 0x000fe200078eb825 */
[----:B------:R-:W-:Y:S01]  /*9060*/  FMUL R45, R32, 0.70710676908493041992 ;  /* 0x3f3504f3202d7820 */ /* 0x000fe20000400000 */
[----:B------:R-:W-:Y:S01]  /*9070*/  FSETP.GE.AND P4, PT, |R50|, 1.0029599666595458984, PT ;  /* 0x3f8060fe3200780b */ /* 0x000fe20003f86200 */
[----:B-1----:R-:W-:Y:S01]  /*9080*/  @P5 FADD R35, -R35, 1 ;  /* 0x3f80000023235421 */ /* 0x002fe20000000100 */
[----:B------:R-:W-:Y:S01]  /*9090*/  FSEL R34, R6, 8.4834944573231041431e-05, P0 ;  /* 0x38b1e96a06227808 */ /* 0x000fe20000000000 */
[----:B------:R-:W-:Y:S01]  /*90a0*/  FMUL R37, R45, R45 ;  /* 0x0000002d2d257220 */ /* 0x000fe20000400000 */
[----:B------:R-:W-:Y:S01]  /*90b0*/  FSEL R36, -R7, -0.00082130916416645050049, P0 ;  /* 0xba574d2007247808 */ /* 0x000fe20000000100 */
[----:B------:R-:W-:Y:S01]  /*90c0*/  FADD R28, R28, 1 ;  /* 0x3f8000001c1c7421 */ /* 0x000fe20000000000 */
[----:B------:R-:W-:Y:S01]  /*90d0*/  @P5 LOP3.LUT R29, R35, 0x80000000, R46, 0xb8, !PT ;  /* 0x80000000231d5812 */ /* 0x000fe200078eb82e */
[----:B------:R-:W-:Y:S01]  /*90e0*/  FMUL R35, R50, R50 ;  /* 0x0000003232237220 */ /* 0x000fe20000400000 */
[----:B------:R-:W-:Y:S01]  /*90f0*/  FSEL R38, R6, 8.4834944573231041431e-05, P4 ;  /* 0x38b1e96a06267808 */ /* 0x000fe20002000000 */
[----:B------:R-:W-:Y:S01]  /*9100*/  FFMA R34, R33, R34, R36 ;  /* 0x0000002221227223 */ /* 0x000fe20000000024 */
[----:B------:R-:W-:Y:S01]  /*9110*/  FSEL R40, -R7, -0.00082130916416645050049, P4 ;  /* 0xba574d2007287808 */ /* 0x000fe20002000100 */
[----:B------:R-:W-:Y:S01]  /*9120*/  FMUL R28, R25, R28 ;  /* 0x0000001c191c7220 */ /* 0x000fe20000400000 */
[----:B------:R-:W-:Y:S01]  /*9130*/  FSEL R35, |R50|, R35, P4 ;  /* 0x0000002332237208 */ /* 0x000fe20002000200 */
[----:B------:R-:W-:Y:S01]  /*9140*/  FADD R29, R29, 1 ;  /* 0x3f8000001d1d7421 */ /* 0x000fe20000000000 */
[----:B------:R-:W-:Y:S01]  /*9150*/  FSEL R36, R8, 0.0052134888246655464172, P0 ;  /* 0x3baad5ea08247808 */ /* 0x000fe20000000000 */
[----:B------:R-:W-:Y:S01]  /*9160*/  FMUL R32, R32, 0.5 ;  /* 0x3f00000020207820 */ /* 0x000fe20000400000 */
[----:B------:R-:W-:Y:S01]  /*9170*/  FSETP.GE.AND P5, PT, |R45|, 1.0029599666595458984, PT ;  /* 0x3f8060fe2d00780b */ /* 0x000fe20003fa6200 */
[----:B------:R-:W-:Y:S01]  /*9180*/  FFMA R40, R35, R38, R40 ;  /* 0x0000002623287223 */ /* 0x000fe20000000028 */
[----:B------:R-:W-:Y:S01]  /*9190*/  FSEL R38, -R9, -0.026868773624300956726, P0 ;  /* 0xbcdc1be709267808 */ /* 0x000fe20000000100 */
[----:B------:R-:W-:Y:S01]  /*91a0*/  FFMA R34, R33, R34, R36 ;  /* 0x0000002221227223 */ /* 0x000fe20000000024 */
[----:B------:R-:W-:Y:S01]  /*91b0*/  FSEL R37, |R45|, R37, P5 ;  /* 0x000000252d257208 */ /* 0x000fe20002800200 */
[----:B------:R-:W-:Y:S01]  /*91c0*/  FMUL R27, R24, R27 ;  /* 0x0000001b181b7220 */ /* 0x000fe20000400000 */
[----:B------:R-:W-:Y:S01]  /*91d0*/  FSEL R44, R6, 8.4834944573231041431e-05, P5 ;  /* 0x38b1e96a062c7808 */ /* 0x000fe20002800000 */
[----:B------:R-:W-:Y:S01]  /*91e0*/  FFMA R34, R33, R34, R38 ;  /* 0x0000002221227223 */ /* 0x000fe20000000026 */
[----:B------:R-:W-:Y:S01]  /*91f0*/  FSEL R46, -R7, -0.00082130916416645050049, P5 ;  /* 0xba574d20072e7808 */ /* 0x000fe20002800100 */
[----:B------:R-:W-:Y:S01]  /*9200*/  FMUL R29, R26, R29 ;  /* 0x0000001d1a1d7220 */ /* 0x000fe20000400000 */
[----:B------:R-:W-:-:S02]  /*9210*/  FSEL R42, R8, 0.0052134888246655464172, P4 ;  /* 0x3baad5ea082a7808 */ /* 0x000fc40002000000 */
        /* <DEDUP_REMOVED lines=30> */
[----:B------:R-:W-:-:S02]  /*9400*/  FSEL R40, -|R45|, R45, P5 ;  /* 0x0000002d2d287208 */ /* 0x000fc40002800300 */
[----:B------:R-:W-:Y:S01]  /*9410*/  F2FP.F16.E4M3.UNPACK_B R37, R3.H1 ;  /* 0x00000003ff25723e */ /* 0x000fe200030006ff */
[----:B------:R-:W-:Y:S01]  /*9420*/  FFMA R34, R34, R35, R35 ;  /* 0x0000002322227223 */ /* 0x000fe20000000023 */
[----:B------:R-:W-:Y:S01]  /*9430*/  F2FP.SATFINITE.E4M3.F32.PACK_AB_MERGE_C R28, R29, R28, RZ ;  /* 0x0000001c1d1c723e */ /* 0x000fe200048070ff */
[----:B------:R-:W-:Y:S01]  /*9440*/  FFMA R35, R39, R40, R40 ;  /* 0x0000002827237223 */ /* 0x000fe20000000028 */
[C---:B------:R-:W-:Y:S01]  /*9450*/  FMUL R39, R2.reuse, R200 ;  /* 0x000000c802277220 */ /* 0x040fe20000400000 */
[----:B------:R-:W2:Y:S01]  /*9460*/  @P4 MUFU.EX2 R38, R34 ;  /* 0x0000002200264308 */ /* 0x000ea20000000800 */
[--C-:B------:R-:W-:Y:S02]  /*9470*/  HADD2.F32 R44, -RZ, R37.reuse.H0_H0 ;  /* 0x20000025ff2c7230 */ /* 0x100fe40000004100 */
[----:B------:R-:W-:Y:S02]  /*9480*/  HADD2.F32 R46, -RZ, R37.H1_H1 ;  /* 0x30000025ff2e7230 */ /* 0x000fe40000004100 */
[----:B------:R-:W-:Y:S01]  /*9490*/  FMUL R37, R2, R202 ;  /* 0x000000ca02257220 */ /* 0x000fe20000400000 */
[----:B-1----:R-:W-:-:S02]  /*94a0*/  @P0 FADD R40, -R36, 1 ;  /* 0x3f80000024280421 */ /* 0x002fc40000000100 */
[----:B------:R-:W1:Y:S01]  /*94b0*/  @P5 MUFU.EX2 R42, R35 ;  /* 0x00000023002a5308 */ /* 0x000e620000000800 */
[C---:B------:R-:W-:Y:S01]  /*94c0*/  FFMA R36, R16.reuse, R41, R37 ;  /* 0x0000002910247223 */ /* 0x040fe20000000025 */
[----:B------:R-:W-:Y:S01]  /*94d0*/  FFMA R37, R16, R44, R201 ;  /* 0x0000002c10257223 */ /* 0x000fe200000000c9 */
[----:B------:R-:W-:Y:S02]  /*94e0*/  @P0 LOP3.LUT R33, R40, 0x80000000, R43, 0xb8, !PT ;  /* 0x8000000028210812 */ /* 0x000fe400078eb82b */
[C---:B------:R-:W-:Y:S01]  /*94f0*/  FMUL R56, R36.reuse, 0.70710676908493041992 ;  /* 0x3f3504f324387820 */ /* 0x040fe20000400000 */
[----:B------:R-:W-:Y:S01]  /*9500*/  FMUL R49, R37, 0.70710676908493041992 ;  /* 0x3f3504f325317820 */ /* 0x000fe20000400000 */
[----:B------:R-:W-:Y:S01]  /*9510*/  FMUL R36, R36, 0.5 ;  /* 0x3f00000024247820 */ /* 0x000fe20000400000 */
[----:B------:R-:W-:Y:S01]  /*9520*/  FADD R33, R33, 1 ;  /* 0x3f80000021217421 */ /* 0x000fe20000000000 */
[----:B--2---:R-:W-:Y:S01]  /*9530*/  @P4 FADD R41, -R38, 1 ;  /* 0x3f80000026294421 */ /* 0x004fe20000000100 */
[----:B------:R-:W-:Y:S01]  /*9540*/  FFMA R38, R16, R46, R39 ;  /* 0x0000002e10267223 */ /* 0x000fe20000000027 */
[C---:B------:R-:W-:Y:S01]  /*9550*/  FMUL R39, R56.reuse, R56 ;  /* 0x0000003838277220 */ /* 0x040fe20000400000 */
[----:B------:R-:W-:Y:S01]  /*9560*/  FSETP.GE.AND P0, PT, |R56|, 1.0029599666595458984, PT ;  /* 0x3f8060fe3800780b */ /* 0x000fe20003f06200 */
[----:B------:R-:W-:Y:S01]  /*9570*/  FMUL R37, R37, 0.5 ;  /* 0x3f00000025257820 */ /* 0x000fe20000400000 */
[----:B------:R-:W-:Y:S01]  /*9580*/  @P4 LOP3.LUT R34, R41, 0x80000000, R50, 0xb8, !PT ;  /* 0x8000000029224812 */ /* 0x000fe200078eb832 */
[C---:B------:R-:W-:Y:S01]  /*9590*/  FMUL R41, R49.reuse, R49 ;  /* 0x0000003131297220 */ /* 0x040fe20000400000 */
[----:B------:R-:W-:Y:S01]  /*95a0*/  FSETP.GE.AND P4, PT, |R49|, 1.0029599666595458984, PT ;  /* 0x3f8060fe3100780b */ /* 0x000fe20003f86200 */
[----:B-1----:R-:W-:Y:S01]  /*95b0*/  @P5 FADD R42, -R42, 1 ;  /* 0x3f8000002a2a5421 */ /* 0x002fe20000000100 */
[----:B------:R-:W-:Y:S01]  /*95c0*/  FSEL R39, |R56|, R39, P0 ;  /* 0x0000002738277208 */ /* 0x000fe20000000200 */
[----:B------:R-:W-:Y:S01]  /*95d0*/  FMUL R58, R38, 0.70710676908493041992 ;  /* 0x3f3504f3263a7820 */ /* 0x000fe20000400000 */
[----:B------:R-:W-:Y:S01]  /*95e0*/  FSEL R40, R6, 8.4834944573231041431e-05, P0 ;  /* 0x38b1e96a06287808 */ /* 0x000fe20000000000 */
[----:B------:R-:W-:Y:S01]  /*95f0*/  FADD R34, R34, 1 ;  /* 0x3f80000022227421 */ /* 0x000fe20000000000 */
[----:B------:R-:W-:Y:S01]  /*9600*/  @P5 LOP3.LUT R35, R42, 0x80000000, R45, 0xb8, !PT ;  /* 0x800000002a235812 */ /* 0x000fe200078eb82d */
[----:B------:R-:W-:Y:S01]  /*9610*/  FMUL R43, R58, R58 ;  /* 0x0000003a3a2b7220 */ /* 0x000fe20000400000 */
[----:B------:R-:W-:Y:S01]  /*9620*/  FSEL R42, -R7, -0.00082130916416645050049, P0 ;  /* 0xba574d20072a7808 */ /* 0x000fe20000000100 */
[----:B------:R-:W-:Y:S01]  /*9630*/  FMUL R38, R38, 0.5 ;  /* 0x3f00000026267820 */ /* 0x000fe20000400000 */
[----:B------:R-:W-:Y:S01]  /*9640*/  FSEL R41, |R49|, R41, P4 ;  /* 0x0000002931297208 */ /* 0x000fe20002000200 */
[----:B------:R-:W-:Y:S01]  /*9650*/  FADD R35, R35, 1 ;  /* 0x3f80000023237421 */ /* 0x000fe20000000000 */
[----:B------:R-:W-:Y:S01]  /*9660*/  FSEL R44, R6, 8.4834944573231041431e-05, P4 ;  /* 0x38b1e96a062c7808 */ /* 0x000fe20002000000 */
[----:B------:R-:W-:Y:S01]  /*9670*/  FFMA R40, R39, R40, R42 ;  /* 0x0000002827287223 */ /* 0x000fe2000000002a */
[----:B------:R-:W-:Y:S01]  /*9680*/  FSEL R46, -R7, -0.00082130916416645050049, P4 ;  /* 0xba574d20072e7808 */ /* 0x000fe20002000100 */
[----:B------:R-:W-:Y:S01]  /*9690*/  FMUL R30, R30, R33 ;  /* 0x000000211e1e7220 */ /* 0x000fe20000400000 */
[----:B------:R-:W-:Y:S01]  /*96a0*/  FSEL R42, R8, 0.0052134888246655464172, P0 ;  /* 0x3baad5ea082a7808 */ /* 0x000fe20000000000 */
[----:B------:R-:W-:Y:S01]  /*96b0*/  FMUL R31, R31, R34 ;  /* 0x000000221f1f7220 */ /* 0x000fe20000400000 */
[C---:B------:R-:W-:Y:S01]  /*96c0*/  FSETP.GE.AND P5, PT, |R58|.reuse, 1.0029599666595458984, PT ;  /* 0x3f8060fe3a00780b */ /* 0x040fe20003fa6200 */
[----:B------:R-:W-:Y:S01]  /*96d0*/  FFMA R46, R41, R44, R46 ;  /* 0x0000002c292e7223 */ /* 0x000fe2000000002e */
[----:B------:R-:W-:Y:S01]  /*96e0*/  FSEL R44, -R9, -0.026868773624300956726, P0 ;  /* 0xbcdc1be7092c7808 */ /* 0x000fe20000000100 */
[C---:B------:R-:W-:Y:S01]  /*96f0*/  FFMA R40, R39.reuse, R40, R42 ;  /* 0x0000002827287223 */ /* 0x040fe2000000002a */
[----:B------:R-:W-:Y:S01]  /*9700*/  FSEL R43, |R58|, R43, P5 ;  /* 0x0000002b3a2b7208 */ /* 0x000fe20002800200 */
[----:B------:R-:W-:Y:S01]  /*9710*/  FMUL R32, R32, R35 ;  /* 0x0000002320207220 */ /* 0x000fe20000400000 */
[----:B------:R-:W-:Y:S01]  /*9720*/  FSEL R50, R6, 8.4834944573231041431e-05, P5 ;  /* 0x38b1e96a06327808 */ /* 0x000fe20002800000 */
[----:B------:R-:W-:Y:S01]  /*9730*/  FFMA R40, R39, R40, R44 ;  /* 0x0000002827287223 */ /* 0x000fe2000000002c */
[----:B------:R-:W-:-:S02]  /*9740*/  FSEL R52, -R7, -0.00082130916416645050049, P5 ;  /* 0xba574d2007347808 */ /* 0x000fc40002800100 */
[----:B------:R-:W-:Y:S02]  /*9750*/  FSEL R48, R8, 0.0052134888246655464172, P4 ;  /* 0x3baad5ea08307808 */ /* 0x000fe40002000000 */
        /* <DEDUP_REMOVED lines=31> */
[----:B------:R-:W-:Y:S01]  /*9950*/  HADD2.F32 R50, -RZ, R53.H0_H0 ;  /* 0x20000035ff327230 */ /* 0x000fe20000004100 */
[----:B------:R-:W-:Y:S01]  /*9960*/  F2FP.F16.E4M3.UNPACK_B R43, R0 ;  /* 0x00000000ff2b723e */ /* 0x000fe200020006ff */
[----:B------:R-:W-:Y:S01]  /*9970*/  FFMA R40, R40, R41, R41 ;  /* 0x0000002928287223 */ /* 0x000fe20000000029 */
[----:B------:R-:W-:Y:S01]  /*9980*/  FMUL R53, R2, R196 ;  /* 0x000000c402357220 */ /* 0x000fe20000400000 */
[----:B------:R-:W-:Y:S01]  /*9990*/  FFMA R41, R45, R46, R46 ;  /* 0x0000002e2d297223 */ /* 0x000fe2000000002e */
[----:B------:R-:W-:Y:S01]  /*99a0*/  F2FP.SATFINITE.E4M3.F32.PACK_AB_MERGE_C R30, R31, R30, RZ ;  /* 0x0000001e1f1e723e */ /* 0x000fe200048070ff */
[----:B------:R-:W2:Y:S01]  /*99b0*/  @P4 MUFU.EX2 R44, R40 ;  /* 0x00000028002c4308 */ /* 0x000ea20000000800 */
[----:B------:R-:W-:-:S02]  /*99c0*/  HADD2.F32 R46, -RZ, R43.H0_H0 ;  /* 0x2000002bff2e7230 */ /* 0x000fc40000004100 */
[----:B------:R-:W-:Y:S02]  /*99d0*/  HADD2.F32 R48, -RZ, R43.H1_H1 ;  /* 0x3000002bff307230 */ /* 0x000fe40000004100 */
[----:B------:R-:W-:Y:S01]  /*99e0*/  FMUL R43, R2, R198 ;  /* 0x000000c6022b7220 */ /* 0x000fe20000400000 */
[----:B-1----:R-:W-:Y:S01]  /*99f0*/  @P0 FADD R45, -R42, 1 ;  /* 0x3f8000002a2d0421 */ /* 0x002fe20000000100 */
[C---:B------:R-:W-:Y:S01]  /*9a00*/  FFMA R42, R16.reuse, R46, R199 ;  /* 0x0000002e102a7223 */ /* 0x040fe200000000c7 */
[----:B------:R-:W1:Y:S01]  /*9a10*/  @P5 MUFU.EX2 R47, R41 ;  /* 0x00000029002f5308 */ /* 0x000e620000000800 */
[----:B------:R-:W-:Y:S02]  /*9a20*/  FFMA R43, R16, R48, R43 ;  /* 0x00000030102b7223 */ /* 0x000fe4000000002b */
        /* <DEDUP_REMOVED lines=24> */
[----:B------:R-:W-:Y:S01]  /*9bb0*/  FADD R41, R41, 1 ;  /* 0x3f80000029297421 */ /* 0x000fe20000000000 */
[----:B------:R-:W-:Y:S01]  /*9bc0*/  FSEL R47, |R62|, R47, P4 ;  /* 0x0000002f3e2f7208 */ /* 0x000fe20002000200 */
[----:B------:R-:W-:Y:S01]  /*9bd0*/  FMUL R44, R44, 0.5 ;  /* 0x3f0000002c2c7820 */ /* 0x000fe20000400000 */
[----:B------:R-:W-:Y:S01]  /*9be0*/  FSEL R48, R8, 0.0052134888246655464172, P0 ;  /* 0x3baad5ea08307808 */ /* 0x000fe20000000000 */
[----:B------:R-:W-:Y:S01]  /*9bf0*/  FMUL R39, R36, R39 ;  /* 0x0000002724277220 */ /* 0x000fe20000400000 */
        /* <DEDUP_REMOVED lines=42> */
[----:B------:R-:W-:Y:S01]  /*9ea0*/  F2FP.F16.E4M3.UNPACK_B R49, R5 ;  /* 0x00000005ff31723e */ /* 0x000fe200020006ff */
[----:B------:R-:W-:Y:S01]  /*9eb0*/  FFMA R46, R46, R47, R47 ;  /* 0x0000002f2e2e7223 */ /* 0x000fe2000000002f */
[----:B------:R-:W-:Y:S01]  /*9ec0*/  F2FP.SATFINITE.E4M3.F32.PACK_AB_MERGE_C R32, R39, R32, RZ ;  /* 0x000000202720723e */ /* 0x000fe200048070ff */
[----:B------:R-:W-:Y:S01]  /*9ed0*/  FFMA R47, R51, R52, R52 ;  /* 0x00000034332f7223 */ /* 0x000fe20000000034 */
[----:B------:R-:W-:Y:S01]  /*9ee0*/  FMUL R51, R2, R210 ;  /* 0x000000d202337220 */ /* 0x000fe20000400000 */
[----:B------:R-:W2:Y:S01]  /*9ef0*/  @P4 MUFU.EX2 R50, R46 ;  /* 0x0000002e00324308 */ /* 0x000ea20000000800 */
[--C-:B------:R-:W-:Y:S01]  /*9f00*/  HADD2.F32 R56, -RZ, R49.reuse.H0_H0 ;  /* 0x20000031ff387230 */ /* 0x100fe20000004100 */
[----:B------:R-:W-:Y:S01]  /*9f10*/  F2FP.SATFINITE.E4M3.F32.PACK_AB_MERGE_C R38, R38, R37, RZ ;  /* 0x000000252626723e */ /* 0x000fe200048070ff */
[----:B------:R-:W-:Y:S02]  /*9f20*/  HADD2.F32 R58, -RZ, R49.H1_H1 ;  /* 0x30000031ff3a7230 */ /* 0x000fe40000004100 */
[----:B------:R-:W-:Y:S01]  /*9f30*/  FMUL R49, R2, R211 ;  /* 0x000000d302317220 */ /* 0x000fe20000400000 */
[----:B-1----:R-:W-:Y:S01]  /*9f40*/  @P0 FADD R52, -R48, 1 ;  /* 0x3f80000030340421 */ /* 0x002fe20000000100 */
[C---:B------:R-:W-:Y:S01]  /*9f50*/  FFMA R48, R16.reuse, R59, R53 ;  /* 0x0000003b10307223 */ /* 0x040fe20000000035 */
[----:B------:R-:W1:Y:S01]  /*9f60*/  @P5 MUFU.EX2 R54, R47 ;  /* 0x0000002f00365308 */ /* 0x000e620000000800 */
[----:B------:R-:W-:-:S02]  /*9f70*/  FFMA R49, R16, R56, R49 ;  /* 0x0000003810317223 */ /* 0x000fc40000000031 */
[----:B------:R-:W-:Y:S01]  /*9f80*/  FMUL R61, R48, 0.70710676908493041992 ;  /* 0x3f3504f3303d7820 */ /* 0x000fe20000400000 */
[----:B------:R-:W-:Y:S01]  /*9f90*/  @P0 LOP3.LUT R45, R52, 0x80000000, R55, 0xb8, !PT ;  /* 0x80000000342d0812 */ /* 0x000fe200078eb837 */
[----:B------:R-:W-:Y:S01]  /*9fa0*/  FMUL R59, R49, 0.70710676908493041992 ;  /* 0x3f3504f3313b7820 */ /* 0x000fe20000400000 */
[----:B------:R-:W-:Y:S01]  /*9fb0*/  FMUL R25, R48, 0.5 ;  /* 0x3f00000030197820 */ /* 0x000fe20000400000 */
[----:B------:R-:W-:Y:S01]  /*9fc0*/  FMUL R52, R61, R61 ;  /* 0x0000003d3d347220 */ /* 0x000fe20000400000 */
[----:B------:R-:W-:Y:S01]  /*9fd0*/  FMUL R49, R49, 0.5 ;  /* 0x3f00000031317820 */ /* 0x000fe20000400000 */
[----:B--2---:R-:W-:Y:S01]  /*9fe0*/  @P4 FADD R53, -R50, 1 ;  /* 0x3f80000032354421 */ /* 0x004fe20000000100 */
[----:B------:R-:W-:Y:S01]  /*9ff0*/  FFMA R50, R16, R58, R51 ;  /* 0x0000003a10327223 */ /* 0x000fe20000000033 */
[C---:B------:R-:W-:Y:S01]  /*a000*/  FMUL R51, R59.reuse, R59 ;  /* 0x0000003b3b337220 */ /* 0x040fe20000400000 */
[----:B------:R-:W-:Y:S01]  /*a010*/  FSETP.GE.AND P0, PT, |R59|, 1.0029599666595458984, PT ;  /* 0x3f8060fe3b00780b */ /* 0x000fe20003f06200 */
[----:B------:R-:W-:Y:S01]  /*a020*/  FADD R45, R45, 1 ;  /* 0x3f8000002d2d7421 */ /* 0x000fe20000000000 */
[C---:B------:R-:W-:Y:S01]  /*a030*/  FMUL R66, R50.reuse, 0.70710676908493041992 ;  /* 0x3f3504f332427820 */ /* 0x040fe20000400000 */
[----:B------:R-:W-:Y:S01]  /*a040*/  @P4 LOP3.LUT R46, R53, 0x80000000, R62, 0xb8, !PT ;  /* 0x80000000352e4812 */ /* 0x000fe200078eb83e */
[----:B------:R-:W-:Y:S01]  /*a050*/  FMUL R50, R50, 0.5 ;  /* 0x3f00000032327820 */ /* 0x000fe20000400000 */
[----:B-1----:R-:W-:Y:S01]  /*a060*/  @P5 FADD R54, -R54, 1 ;  /* 0x3f80000036365421 */ /* 0x002fe20000000100 */
[C---:B------:R-:W-:Y:S01]  /*a070*/  FMUL R53, R66.reuse, R66 ;  /* 0x0000004242357220 */ /* 0x040fe20000400000 */
[----:B------:R-:W-:Y:S01]  /*a080*/  FSETP.GE.AND P4, PT, |R66|, 1.0029599666595458984, PT ;  /* 0x3f8060fe4200780b */ /* 0x000fe20003f86200 */
[----:B------:R-:W-:Y:S01]  /*a090*/  FADD R46, R46, 1 ;  /* 0x3f8000002e2e7421 */ /* 0x000fe20000000000 */
[----:B------:R-:W-:Y:S01]  /*a0a0*/  FSEL R51, |R59|, R51, P0 ;  /* 0x000000333b337208 */ /* 0x000fe20000000200 */
[----:B------:R-:W-:Y:S01]  /*a0b0*/  FMUL R42, R42, R45 ;  /* 0x0000002d2a2a7220 */ /* 0x000fe20000400000 */
[----:B------:R-:W-:Y:S01]  /*a0c0*/  @P5 LOP3.LUT R47, R54, 0x80000000, R57, 0xb8, !PT ;  /* 0x80000000362f5812 */ /* 0x000fe200078eb839 */
[----:B------:R-:W-:Y:S01]  /*a0d0*/  FMUL R43, R43, R46 ;  /* 0x0000002e2b2b7220 */ /* 0x000fe20000400000 */
[----:B------:R-:W-:-:S02]  /*a0e0*/  FSETP.GE.AND P5, PT, |R61|, 1.0029599666595458984, PT ;  /* 0x3f8060fe3d00780b */ /* 0x000fc40003fa6200 */
[----:B------:R-:W-:Y:S01]  /*a0f0*/  FSEL R54, -R7, -0.00082130916416645050049, P0 ;  /* 0xba574d2007367808 */ /* 0x000fe20000000100 */
[----:B------:R-:W-:Y:S01]  /*a100*/  FADD R47, R47, 1 ;  /* 0x3f8000002f2f7421 */ /* 0x000fe20000000000 */
[----:B------:R-:W-:Y:S02]  /*a110*/  FSEL R55, |R61|, R52, P5 ;  /* 0x000000343d377208 */ /* 0x000fe40002800200 */
[----:B------:R-:W-:Y:S01]  /*a120*/  FSEL R56, R6, 8.4834944573231041431e-05, P5 ;  /* 0x38b1e96a06387808 */ /* 0x000fe20002800000 */
[----:B------:R-:W-:Y:S01]  /*a130*/  FMUL R44, R44, R47 ;  /* 0x0000002f2c2c7220 */ /* 0x000fe20000400000 */
[----:B------:R-:W-:Y:S02]  /*a140*/  FSEL R58, -R7, -0.00082130916416645050049, P5 ;  /* 0xba574d20073a7808 */ /* 0x000fe40002800100 */
[----:B------:R-:W-:Y:S02]  /*a150*/  FSEL R52, R6, 8.4834944573231041431e-05, P0 ;  /* 0x38b1e96a06347808 */ /* 0x000fe40000000000 */
[----:B------:R-:W-:Y:S01]  /*a160*/  FSEL R53, |R66|, R53, P4 ;  /* 0x0000003542357208 */ /* 0x000fe20002000200 */
[----:B------:R-:W-:Y:S01]  /*a170*/  FFMA R62, R55, R56, R58 ;  /* 0x00000038373e7223 */ /* 0x000fe2000000003a */
[----:B------:R-:W-:Y:S01]  /*a180*/  FSEL R56, R6, 8.4834944573231041431e-05, P4 ;  /* 0x38b1e96a06387808 */ /* 0x000fe20002000000 */
[----:B------:R-:W-:Y:S01]  /*a190*/  FFMA R52, R51, R52, R54 ;  /* 0x0000003433347223 */ /* 0x000fe20000000036 */
[----:B------:R-:W-:-:S02]  /*a1a0*/  FSEL R58, -R7, -0.00082130916416645050049, P4 ;  /* 0xba574d20073a7808 */ /* 0x000fc40002000100 */
[C---:B------:R-:W-:Y:S02]  /*a1b0*/  FSEL R64, R8.reuse, 0.0052134888246655464172, P5 ;  /* 0x3baad5ea08407808 */ /* 0x040fe40002800000 */
[C---:B------:R-:W-:Y:S01]  /*a1c0*/  FSEL R54, R8.reuse, 0.0052134888246655464172, P0 ;  /* 0x3baad5ea08367808 */ /* 0x040fe20000000000 */
[----:B------:R-:W-:Y:S01]  /*a1d0*/  FFMA R56, R53, R56, R58 ;  /* 0x0000003835387223 */ /* 0x000fe2000000003a */
[----:B------:R-:W-:Y:S01]  /*a1e0*/  FSEL R58, -R9, -0.026868773624300956726, P5 ;  /* 0xbcdc1be7093a7808 */ /* 0x000fe20002800100 */
[----:B------:R-:W-:Y:S01]  /*a1f0*/  FFMA R62, R55, R62, R64 ;  /* 0x0000003e373e7223 */ /* 0x000fe20000000040 */
[----:B------:R-:W-:Y:S01]  /*a200*/  FSEL R60, R8, 0.0052134888246655464172, P4 ;  /* 0x3baad5ea083c7808 */ /* 0x000fe20002000000 */
[----:B------:R-:W-:Y:S01]  /*a210*/  FFMA R52, R51, R52, R54 ;  /* 0x0000003433347223 */ /* 0x000fe20000000036 */
[----:B------:R-:W-:Y:S01]  /*a220*/  FSEL R54, -R9, -0.026868773624300956726, P0 ;  /* 0xbcdc1be709367808 */ /* 0x000fe20000000100 */
[----:B------:R-:W-:Y:S01]  /*a230*/  FFMA R62, R55, R62, R58 ;  /* 0x0000003e373e7223 */ /* 0x000fe2000000003a */
[C---:B------:R-:W-:Y:S01]  /*a240*/  FSEL R64, R10.reuse, 0.11284004896879196167, P5 ;  /* 0x3de718af0a407808 */ /* 0x040fe20002800000 */
[----:B------:R-:W-:Y:S01]  /*a250*/  FFMA R60, R53, R56, R60 ;  /* 0x00000038353c7223 */ /* 0x000fe2000000003c */
[----:B------:R-:W-:Y:S01]  /*a260*/  FSEL R58, -R9, -0.026868773624300956726, P4 ;  /* 0xbcdc1be7093a7808 */ /* 0x000fe20002000100 */
[----:B------:R-:W-:Y:S01]  /*a270*/  FFMA R52, R51, R52, R54 ;  /* 0x0000003433347223 */ /* 0x000fe20000000036 */
[----:B------:R-:W-:Y:S01]  /*a280*/  FSEL R54, R11, -0.37612664699554443359, P5 ;  /* 0xbec093ac0b367808 */ /* 0x000fe20002800000 */
[----:B------:R-:W-:Y:S01]  /*a290*/  FFMA R62, R55, R62, R64 ;  /* 0x0000003e373e7223 */ /* 0x000fe20000000040 */
[C---:B------:R-:W-:Y:S01]  /*a2a0*/  FSEL R56, R10.reuse, 0.11284004896879196167, P0 ;  /* 0x3de718af0a387808 */ /* 0x040fe20000000000 */
[----:B------:R-:W-:Y:S01]  /*a2b0*/  FFMA R58, R53, R60, R58 ;  /* 0x0000003c353a7223 */ /* 0x000fe2000000003a */
[----:B------:R-:W-:Y:S01]  /*a2c0*/  FSEL R60, R10, 0.11284004896879196167, P4 ;  /* 0x3de718af0a3c7808 */ /* 0x000fe20002000000 */
[----:B------:R-:W-:Y:S01]  /*a2d0*/  FFMA R62, R55, R62, R54 ;  /* 0x0000003e373e7223 */ /* 0x000fe20000000036 */
[----:B------:R-:W-:Y:S01]  /*a2e0*/  FSEL R54, R11, -0.37612664699554443359, P0 ;  /* 0xbec093ac0b367808 */ /* 0x000fe20000000000 */
[----:B------:R-:W-:Y:S01]  /*a2f0*/  FFMA R52, R51, R52, R56 ;  /* 0x0000003433347223 */ /* 0x000fe20000000038 */
[C---:B------:R-:W-:Y:S01]  /*a300*/  FSEL R56, R12.reuse, 0.12837915122509002686, P5 ;  /* 0x3e0375d30c387808 */ /* 0x040fe20002800000 */
[----:B------:R-:W-:Y:S01]  /*a310*/  FFMA R58, R53, R58, R60 ;  /* 0x0000003a353a7223 */ /* 0x000fe2000000003c */
[----:B------:R-:W-:Y:S01]  /*a320*/  FSEL R57, -|R61|, R61, P5 ;  /* 0x0000003d3d397208 */ /* 0x000fe20002800300 */
[----:B------:R-:W-:Y:S01]  /*a330*/  FFMA R52, R51, R52, R54 ;  /* 0x0000003433347223 */ /* 0x000fe20000000036 */
[----:B------:R-:W-:Y:S01]  /*a340*/  FSEL R54, R11, -0.37612664699554443359, P4 ;  /* 0xbec093ac0b367808 */ /* 0x000fe20002000000 */
[----:B------:R-:W-:Y:S01]  /*a350*/  FFMA R62, R55, R62, R56 ;  /* 0x0000003e373e7223 */ /* 0x000fe20000000038 */
[----:B------:R-:W-:-:S02]  /*a360*/  FSEL R56, R12, 0.12837915122509002686, P0 ;  /* 0x3e0375d30c387808 */ /* 0x000fc40000000000 */
[----:B------:R-:W-:Y:S01]  /*a370*/  FSEL R55, R12, 0.12837915122509002686, P4 ;  /* 0x3e0375d30c377808 */ /* 0x000fe20002000000 */
[----:B------:R-:W-:Y:S01]  /*a380*/  FFMA R54, R53, R58, R54 ;  /* 0x0000003a35367223 */ /* 0x000fe20000000036 */
[----:B------:R-:W-:Y:S01]  /*a390*/  FFMA R62, R62, R57, R57 ;  /* 0x000000393e3e7223 */ /* 0x000fe20000000039 */
[----:B------:R-:W-:Y:S01]  /*a3a0*/  FFMA R52, R51, R52, R56 ;  /* 0x0000003433347223 */ /* 0x000fe20000000038 */
[----:B------:R-:W-:Y:S01]  /*a3b0*/  FSEL R51, -|R59|, R59, P0 ;  /* 0x0000003b3b337208 */ /* 0x000fe20000000300 */
[----:B------:R-:W-:Y:S01]  /*a3c0*/  FFMA R54, R53, R54, R55 ;  /* 0x0000003635367223 */ /* 0x000fe20000000037 */
[----:B------:R-:W-:Y:S01]  /*a3d0*/  FSEL R57, -|R66|, R66, P4 ;  /* 0x0000004242397208 */ /* 0x000fe20002000300 */
[----:B------:R-:W1:Y:S01]  /*a3e0*/  @P5 MUFU.EX2 R56, R62 ;  /* 0x0000003e00385308 */ /* 0x000e620000000800 */
[----:B------:R-:W-:Y:S01]  /*a3f0*/  F2FP.SATFINITE.E4M3.F32.PACK_AB_MERGE_C R42, R43, R42, RZ ;  /* 0x0000002a2b2a723e */ /* 0x000fe200048070ff */
[----:B------:R-:W-:Y:S02]  /*a400*/  FFMA R51, R52, R51, R51 ;  /* 0x0000003334337223 */ /* 0x000fe40000000033 */
[----:B------:R-:W-:-:S04]  /*a410*/  FFMA R54, R54, R57, R57 ;  /* 0x0000003936367223 */ /* 0x000fc80000000039 */
[----:B------:R-:W2:Y:S08]  /*a420*/  @P0 MUFU.EX2 R52, R51 ;  /* 0x0000003300340308 */ /* 0x000eb00000000800 */
[----:B------:R-:W3:Y:S01]  /*a430*/  @P4 MUFU.EX2 R53, R54 ;  /* 0x0000003600354308 */ /* 0x000ee20000000800 */
[----:B-1----:R-:W-:-:S05]  /*a440*/  @P5 FADD R56, -R56, 1 ;  /* 0x3f80000038385421 */ /* 0x002fca0000000100 */
[----:B------:R-:W-:Y:S01]  /*a450*/  @P5 LOP3.LUT R62, R56, 0x80000000, R61, 0xb8, !PT ;  /* 0x80000000383e5812 */ /* 0x000fe200078eb83d */
[----:B--2---:R-:W-:-:S04]  /*a460*/  @P0 FADD R52, -R52, 1 ;  /* 0x3f80000034340421 */ /* 0x004fc80000000100 */
[----:B------:R-:W-:Y:S01]  /*a470*/  FADD R62, R62, 1 ;  /* 0x3f8000003e3e7421 */ /* 0x000fe20000000000 */
[----:B------:R-:W-:Y:S01]  /*a480*/  @P0 LOP3.LUT R51, R52, 0x80000000, R59, 0xb8, !PT ;  /* 0x8000000034330812 */ /* 0x000fe200078eb83b */
[----:B------:R-:W-:Y:S02]  /*a490*/  FMUL R52, R20, R21 ;  /* 0x0000001514347220 */ /* 0x000fe40000400000 */
[----:B------:R-:W-:Y:S01]  /*a4a0*/  FMUL R25, R62, R25 ;  /* 0x000000193e197220 */ /* 0x000fe20000400000 */
[----:B---3--:R-:W-:Y:S01]  /*a4b0*/  @P4 FADD R53, -R53, 1 ;  /* 0x3f80000035354421 */ /* 0x008fe20000000100 */
[----:B------:R-:W-:Y:S01]  /*a4c0*/  FADD R20, R51, 1 ;  /* 0x3f80000033147421 */ /* 0x000fe20000000000 */
[----:B------:R-:W-:-:S03]  /*a4d0*/  F2FP.SATFINITE.E4M3.F32.PACK_AB_MERGE_C R52, R27, R52, RZ ;  /* 0x000000341b34723e */ /* 0x000fc600048070ff */
[----:B------:R-:W-:Y:S01]  /*a4e0*/  @P4 LOP3.LUT R54, R53, 0x80000000, R66, 0xb8, !PT ;  /* 0x8000000035364812 */ /* 0x000fe200078eb842 */
[----:B------:R-:W-:Y:S01]  /*a4f0*/  FMUL R20, R49, R20 ;  /* 0x0000001431147220 */ /* 0x000fe20000400000 */
[----:B------:R-:W-:-:S03]  /*a500*/  F2FP.SATFINITE.E4M3.F32.PACK_AB_MERGE_C R44, R25, R44, RZ ;  /* 0x0000002c192c723e */ /* 0x000fc600048070ff */
[----:B------:R-:W-:-:S04]  /*a510*/  FADD R21, R54, 1 ;  /* 0x3f80000036157421 */ /* 0x000fc80000000000 */
[----:B------:R-:W-:-:S05]  /*a520*/  FMUL R21, R50, R21 ;  /* 0x0000001532157220 */ /* 0x000fca0000400000 */
[----:B------:R-:W-:Y:S01]  /*a530*/  F2FP.SATFINITE.E4M3.F32.PACK_AB_MERGE_C R20, R21, R20, RZ ;  /* 0x000000141514723e */ /* 0x000fe200048070ff */
[----:B------:R-:W-:Y:S06]  /*a540*/  @P1 BRA `(.L_x_70) ;  /* 0x0000000000041947 */ /* 0x000fec0003800000 */
[----:B------:R-:W-:-:S04]  /*a550*/  DEPBAR.LE SB0, 0x1 ;  /* 0x000080400000791a */ /* 0x000fc80000000000 */
.L_x_70:
[----:B------:R-:W-:Y:S05]  /*a560*/  WARPSYNC.ALL ;  /* 0x0000000000007948 */ /* 0x000fea0003800000 */
[----:B------:R-:W-:Y:S06]  /*a570*/  BAR.SYNC.DEFER_BLOCKING 0x1, 0x100 ;  /* 0x0044000000007b1d */ /* 0x000fec0000010000 */
        /* <DEDUP_REMOVED lines=19> */
[----:B------:R-:W-:Y:S02]  /*a6b0*/  UIADD3 UR4, UR44, 0x5100, URZ ;  /* 0x000051002c047890 */ /* 0x000fe4000fffe03f */
[----:B------:R-:W-:Y:S01]  /*a6c0*/  UIADD3.X UR9, URZ, UR61, URZ, UP0, !UPT ;  /* 0x0000003d3f097290 */ /* 0x000fe200087fe43f */
[----:B------:R-:W-:Y:S01]  /*a6d0*/  UMOV UR6, UR42 ;  /* 0x0000002a00067c82 */ /* 0x000fe20008000000 */
[----:B------:R-:W-:-:S07]  /*a6e0*/  UMOV UR7, UR43 ;  /* 0x0000002b00077c82 */ /* 0x000fce0008000000 */
[----:B------:R1:W-:Y:S02]  /*a6f0*/  UTMASTG.3D [UR4], [UR8] ;  /* 0x00000004080073b5 */ /* 0x0003e40008010000 */
[----:B-1----:R0:W-:Y:S02]  /*a700*/  UTMACMDFLUSH ;  /* 0x00000000000079b7 */ /* 0x0021e40000000000 */
.L_x_72:
[----:B------:R-:W-:Y:S05]  /*a710*/  BSYNC B0 ;  /* 0x0000000000007941 */ /* 0x000fea0003800000 */
.L_x_71:
[----:B------:R-:W2:Y:S04]  /*a720*/  LDL R25, [R1+0xb4] ;  /* 0x0000b40001197983 */ /* 0x000ea80000100800 */
[----:B------:R-:W3:Y:S01]  /*a730*/  LDL R24, [R1+0xb8] ;  /* 0x0000b80001187983 */ /* 0x000ee20000100800 */
[----:B------:R-:W-:Y:S01]  /*a740*/  BSSY B0, `(.L_x_73) ;  /* 0x0000036000007945 */ /* 0x000fe20003800000 */
[----:B--2---:R-:W-:Y:S02]  /*a750*/  MOV R20, R25 ;  /* 0x0000001900147202 */ /* 0x004fe40000000f00 */
[----:B---3--:R-:W-:Y:S01]  /*a760*/  MOV R21, R24 ;  /* 0x0000001800157202 */ /* 0x008fe20000000f00 */
[----:B------:R-:W-:Y:S06]  /*a770*/  @P3 BRA `(.L_x_74) ;  /* 0x0000000000c83947 */ /* 0x000fec0003800000 */
[----:B------:R-:W-:-:S04]  /*a780*/  MOV R20, UR56 ;  /* 0x0000003800147c02 */ /* 0x000fc80008000f00 */
[----:B------:R-:W-:-:S13]  /*a790*/  ISETP.NE.AND P4, PT, R20, 0x3, PT ;  /* 0x000000031400780c */ /* 0x000fda0003f85270 */
[----:B------:R-:W-:Y:S05]  /*a7a0*/  @!P4 BRA `(.L_x_75) ;  /* 0x000000000004c947 */ /* 0x000fea0003800000 */
[----:B------:R-:W-:Y:S01]  /*a7b0*/  BPT.TRAP 0x1 ;  /* 0x000000040000795c */ /* 0x000fe20000300000 */
.L_x_75:
[----:B------:R-:W-:Y:S01]  /*a7c0*/  LEA R26, R25, UR44, 0x3 ;  /* 0x0000002c191a7c11 */ /* 0x000fe2000f8e18ff */
[----:B------:R-:W-:Y:S01]  /*a7d0*/  BSSY B1, `(.L_x_76) ;  /* 0x0000004000017945 */ /* 0x000fe20003800000 */
[----:B------:R-:W-:-:S04]  /*a7e0*/  SHF.L.U32 R21, R24, 0x1f, RZ ;  /* 0x0000001f18157819 */ /* 0x000fc800000006ff */
[----:B------:R-:W1:Y:S02]  /*a7f0*/  SYNCS.PHASECHK.TRANS64.TRYWAIT P0, [R26+URZ+0x80], R21 ;  /* 0x000080151a0075a7 */ /* 0x000e64000800017f */
[----:B-1----:R-:W-:Y:S05]  /*a800*/  @!P0 BRA `(.L_x_77) ;  /* 0x0000010c00148947 */ /* 0x002fea0003800000 */
.L_x_244:
[----:B------:R-:W-:Y:S05]  /*a810*/  BSYNC B1 ;  /* 0x0000000000017941 */ /* 0x000fea0003800000 */
.L_x_76:
        /* <DEDUP_REMOVED lines=10> */
[----:B------:R-:W-:Y:S04]  /*a8c0*/  LDS.U16 R20, [R28+0x200] ;  /* 0x000200001c147984 */ /* 0x000fe80000000400 */
[----:B-1----:R-:W1:Y:S04]  /*a8d0*/  LDS.U16 R21, [R28+0x100] ;  /* 0x000100001c157984 */ /* 0x002e680000000400 */
[----:B------:R-:W-:Y:S04]  /*a8e0*/  LDS.U16 R24, [R28+0x208] ;  /* 0x000208001c187984 */ /* 0x000fe80000000400 */
[----:B------:R-:W4:Y:S01]  /*a8f0*/  LDS.U16 R25, [R28+0x108] ;  /* 0x000108001c197984 */ /* 0x000f220000000400 */
[----:B--2---:R-:W-:-:S02]  /*a900*/  PRMT R5, R0, 0x5410, R5 ;  /* 0x0000541000057816 */ /* 0x004fc40000000005 */
[----:B---3--:R-:W-:Y:S02]  /*a910*/  PRMT R4, R3, 0x5410, R4 ;  /* 0x0000541003047816 */ /* 0x008fe40000000004 */
[----:B-1----:R-:W-:Y:S02]  /*a920*/  PRMT R3, R21, 0x5410, R20 ;  /* 0x0000541015037816 */ /* 0x002fe40000000014 */
[----:B----4-:R-:W-:-:S07]  /*a930*/  PRMT R0, R25, 0x5410, R24 ;  /* 0x0000541019007816 */ /* 0x010fce0000000018 */
.L_x_79:
[----:B------:R-:W-:Y:S05]  /*a940*/  BSYNC B1 ;  /* 0x0000000000017941 */ /* 0x000fea0003800000 */
.L_x_78:
        /* <DEDUP_REMOVED lines=8> */
.L_x_80:
[----:B------:R-:W3:Y:S04]  /*a9d0*/  LDL.LU R25, [R1+0xb4] ;  /* 0x0000b40001197983 */ /* 0x000ee80000300800 */
[----:B------:R-:W4:Y:S01]  /*a9e0*/  LDL.LU R24, [R1+0xb8] ;  /* 0x0000b80001187983 */ /* 0x000f220000300800 */
[----:B------:R-:W-:Y:S01]  /*a9f0*/  IADD3 R20, R26, 0xa0, RZ ;  /* 0x000000a01a147810 */ /* 0x000fe20007ffe0ff */
[----:B-1----:R-:W1:Y:S03]  /*aa00*/  S2R R21, SR_CgaCtaId ;  /* 0x0000000000157919 */ /* 0x002e660000008800 */
[----:B-1----:R-:W-:-:S04]  /*aa10*/  PRMT R20, R21, 0x654, R20 ;  /* 0x0000065415147816 */ /* 0x002fc80000000014 */
[----:B--2---:R3:W-:Y:S02]  /*aa20*/  SYNCS.ARRIVE.TRANS64.RED.A1T0 RZ, [R20+URZ], RZ ;  /* 0x000000ff14ff79a7 */ /* 0x0047e4000810043f */
[----:B---3--:R-:W-:-:S04]  /*aa30*/  IADD3 R20, R25, 0x1, RZ ;  /* 0x0000000119147810 */ /* 0x008fc80007ffe0ff */
[----:B------:R-:W-:-:S04]  /*aa40*/  ISETP.NE.AND P0, PT, R20, 0x4, PT ;  /* 0x000000041400780c */ /* 0x000fc80003f05270 */
[----:B------:R-:W-:Y:S02]  /*aa50*/  SEL R21, RZ, 0x1, P0 ;  /* 0x00000001ff157807 */ /* 0x000fe40000000000 */
[----:B------:R-:W-:Y:S02]  /*aa60*/  SEL R20, R20, RZ, P0 ;  /* 0x000000ff14147207 */ /* 0x000fe40000000000 */
[----:B----4-:R-:W-:-:S03]  /*aa70*/  LOP3.LUT R21, R24, R21, RZ, 0x3c, !PT ;  /* 0x0000001518157212 */ /* 0x010fc600078e3cff */
[----:B------:R1:W-:Y:S04]  /*aa80*/  STL [R1+0xb4], R20 ;  /* 0x0000b41401007387 */ /* 0x0003e80000100800 */
[----:B------:R1:W-:Y:S02]  /*aa90*/  STL [R1+0xb8], R21 ;  /* 0x0000b81501007387 */ /* 0x0003e40000100800 */
.L_x_74:
[----:B------:R-:W-:Y:S05]  /*aaa0*/  BSYNC B0 ;  /* 0x0000000000007941 */ /* 0x000fea0003800000 */
.L_x_73:
[----:B------:R-:W-:Y:S01]  /*aab0*/  F2FP.F16.E4M3.UNPACK_B R32, R5.H1 ;  /* 0x00000005ff20723e */ /* 0x000fe200030006ff */
[C---:B------:R-:W-:Y:S01]  /*aac0*/  FMUL R193, R2.reuse, R193 ;  /* 0x000000c102c17220 */ /* 0x040fe20000400000 */
[C---:B------:R-:W-:Y:S01]  /*aad0*/  FMUL R191, R2.reuse, R191 ;  /* 0x000000bf02bf7220 */ /* 0x040fe20000400000 */
[C---:B------:R-:W-:Y:S01]  /*aae0*/  FMUL R189, R2.reuse, R189 ;  /* 0x000000bd02bd7220 */ /* 0x040fe20000400000 */
[----:B------:R-:W-:Y:S01]  /*aaf0*/  F2FP.F16.E4M3.UNPACK_B R43, R3 ;  /* 0x00000003ff2b723e */ /* 0x000fe200020006ff */
[----:B------:R-:W-:Y:S02]  /*ab00*/  HADD2.F32 R24, -RZ, R32.H0_H0 ;  /* 0x20000020ff187230 */ /* 0x000fe40000004100 */
        /* <DEDUP_REMOVED lines=31> */
[----:B------:R-:W2:Y:S01]  /*ad00*/  @P0 MUFU.EX2 R30, R25 ;  /* 0x00000019001e0308 */ /* 0x000ea20000000800 */
        /* <DEDUP_REMOVED lines=12> */
[----:B--2---:R-:W-:Y:S01]  /*add0*/  @P0 FADD R30, -R30, 1 ;  /* 0x3f8000001e1e0421 */ /* 0x004fe20000000100 */
        /* <DEDUP_REMOVED lines=49> */
[----:B------:R-:W2:Y:S01]  /*b0f0*/  @P0 MUFU.EX2 R32, R29 ;  /* 0x0000001d00200308 */ /* 0x000ea20000000800 */
        /* <DEDUP_REMOVED lines=9> */
[----:B------:R-:W3:Y:S01]  /*b190*/  @P4 MUFU.EX2 R34, R30 ;  /* 0x0000001e00224308 */ /* 0x000ee20000000800 */
[--C-:B------:R-:W-:Y:S02]  /*b1a0*/  HADD2.F32 R36, -RZ, R33.reuse.H0_H0 ;  /* 0x20000021ff247230 */ /* 0x100fe40000004100 */
[----:B------:R-:W-:Y:S02]  /*b1b0*/  HADD2.F32 R38, -RZ, R33.H1_H1 ;  /* 0x30000021ff267230 */ /* 0x000fe40000004100 */
[----:B------:R-:W-:Y:S01]  /*b1c0*/  FMUL R33, R2, R188 ;  /* 0x000000bc02217220 */ /* 0x000fe20000400000 */
[----:B--2---:R-:W-:Y:S01]  /*b1d0*/  @P0 FADD R35, -R32, 1 ;  /* 0x3f80000020230421 */ /* 0x004fe20000000100 */
[C---:B------:R-:W-:Y:S01]  /*b1e0*/  FFMA R32, R16.reuse, R36, R189 ;  /* 0x0000002410207223 */ /* 0x040fe200000000bd */
[----:B------:R-:W2:Y:S01]  /*b1f0*/  @P5 MUFU.EX2 R37, R31 ;  /* 0x0000001f00255308 */ /* 0x000ea20000000800 */
[----:B------:R-:W-:-:S02]  /*b200*/  FFMA R33, R16, R38, R33 ;  /* 0x0000002610217223 */ /* 0x000fc40000000021 */
[C---:B------:R-:W-:Y:S01]  /*b210*/  FMUL R45, R32.reuse, 0.70710676908493041992 ;  /* 0x3f3504f3202d7820 */ /* 0x040fe20000400000 */
[----:B------:R-:W-:Y:S01]  /*b220*/  @P0 LOP3.LUT R29, R35, 0x80000000, R46, 0xb8, !PT ;  /* 0x80000000231d0812 */ /* 0x000fe200078eb82e */
[----:B------:R-:W-:Y:S01]  /*b230*/  FMUL R52, R33, 0.70710676908493041992 ;  /* 0x3f3504f321347820 */ /* 0x000fe20000400000 */
[----:B------:R-:W-:Y:S01]  /*b240*/  FMUL R32, R32, 0.5 ;  /* 0x3f00000020207820 */ /* 0x000fe20000400000 */
[C---:B------:R-:W-:Y:S01]  /*b250*/  FMUL R35, R45.reuse, R45 ;  /* 0x0000002d2d237220 */ /* 0x040fe20000400000 */
[----:B------:R-:W-:Y:S01]  /*b260*/  FSETP.GE.AND P0, PT, |R45|, 1.0029599666595458984, PT ;  /* 0x3f8060fe2d00780b */ /* 0x000fe20003f06200 */
[----:B---3--:R-:W-:Y:S01]  /*b270*/  @P4 FADD R36, -R34, 1 ;  /* 0x3f80000022244421 */ /* 0x008fe20000000100 */
[----:B------:R-:W-:Y:S01]  /*b280*/  FFMA R34, R16, R40, R187 ;  /* 0x0000002810227223 */ /* 0x000fe200000000bb */
[----:B------:R-:W-:Y:S01]  /*b290*/  FADD R29, R29, 1 ;  /* 0x3f8000001d1d7421 */ /* 0x000fe20000000000 */
[----:B------:R-:W-:Y:S01]  /*b2a0*/  FSEL R35, |R45|, R35, P0 ;  /* 0x000000232d237208 */ /* 0x000fe20000000200 */
[----:B------:R-:W-:Y:S01]  /*b2b0*/  FMUL R33, R33, 0.5 ;  /* 0x3f00000021217820 */ /* 0x000fe20000400000 */
[----:B------:R-:W-:Y:S01]  /*b2c0*/  @P4 LOP3.LUT R30, R36, 0x80000000, R39, 0xb8, !PT ;  /* 0x80000000241e4812 */ /* 0x000fe200078eb827 */
[----:B------:R-:W-:Y:S01]  /*b2d0*/  FMUL R47, R34, 0.70710676908493041992 ;  /* 0x3f3504f3222f7820 */ /* 0x000fe20000400000 */
[----:B------:R-:W-:Y:S01]  /*b2e0*/  FSETP.GE.AND P4, PT, |R52|, 1.0029599666595458984, PT ;  /* 0x3f8060fe3400780b */ /* 0x000fe20003f86200 */
[----:B--2---:R-:W-:Y:S01]  /*b2f0*/  @P5 FADD R37, -R37, 1 ;  /* 0x3f80000025255421 */ /* 0x004fe20000000100 */
        /* <DEDUP_REMOVED lines=11> */
[----:B------:R-:W-:Y:S01]  /*b3b0*/  FMUL R29, R26, R29 ;  /* 0x0000001d1a1d7220 */ /* 0x000fe20000400000 */
[----:B------:R-:W-:Y:S01]  /*b3c0*/  FSEL R38, R8, 0.0052134888246655464172, P0 ;  /* 0x3baad5ea08267808 */ /* 0x000fe20000000000 */
[----:B------:R-:W-:Y:S01]  /*b3d0*/  FADD R31, R31, 1 ;  /* 0x3f8000001f1f7421 */ /* 0x000fe20000000000 */
[----:B------:R-:W-:Y:S01]  /*b3e0*/  FSETP.GE.AND P5, PT, |R47|, 1.0029599666595458984, PT ;  /* 0x3f8060fe2f00780b */ /* 0x000fe20003fa6200 */
[----:B------:R-:W-:Y:S01]  /*b3f0*/  FFMA R42, R37, R40, R42 ;  /* 0x00000028252a7223 */ /* 0x000fe2000000002a */
[----:B------:R-:W-:Y:S01]  /*b400*/  FSEL R40, -R9, -0.026868773624300956726, P0 ;  /* 0xbcdc1be709287808 */ /* 0x000fe20000000100 */
[----:B------:R-:W-:Y:S01]  /*b410*/  FFMA R36, R35, R36, R38 ;  /* 0x0000002423247223 */ /* 0x000fe20000000026 */
[----:B------:R-:W-:Y:S01]  /*b420*/  FSEL R39, |R47|, R39, P5 ;  /* 0x000000272f277208 */ /* 0x000fe20002800200 */
[----:B------:R-:W-:Y:S01]  /*b430*/  FMUL R34, R34, 0.5 ;  /* 0x3f00000022227820 */ /* 0x000fe20000400000 */
        /* <DEDUP_REMOVED lines=49> */
[----:B------:R-:W-:Y:S01]  /*b750*/  @P0 LOP3.LUT R35, R42, 0x80000000, R45, 0xb8, !PT ;  /* 0x800000002a230812 */ /* 0x000fe200078eb82d */
[C---:B------:R-:W-:Y:S01]  /*b760*/  FMUL R51, R38.reuse, 0.70710676908493041992 ;  /* 0x3f3504f326337820 */ /* 0x040fe20000400000 */
[C---:B------:R-:W-:Y:S01]  /*b770*/  FMUL R58, R39.reuse, 0.70710676908493041992 ;  /* 0x3f3504f3273a7820 */ /* 0x040fe20000400000 */
[----:B------:R-:W-:Y:S01]  /*b780*/  FMUL R39, R39, 0.5 ;  /* 0x3f00000027277820 */ /* 0x000fe20000400000 */
[----:B------:R-:W-:Y:S01]  /*b790*/  FMUL R38, R38, 0.5 ;  /* 0x3f00000026267820 */ /* 0x000fe20000400000 */
[----:B------:R-:W-:Y:S01]  /*b7a0*/  FADD R35, R35, 1 ;  /* 0x3f80000023237421 */ /* 0x000fe20000000000 */
[----:B---3--:R-:W-:Y:S01]  /*b7b0*/  @P4 FADD R43, -R40, 1 ;  /* 0x3f800000282b4421 */ /* 0x008fe20000000100 */
[----:B------:R-:W-:Y:S01]  /*b7c0*/  FFMA R40, R16, R48, R41 ;  /* 0x0000003010287223 */ /* 0x000fe20000000029 */
[C---:B------:R-:W-:Y:S01]  /*b7d0*/  FMUL R41, R58.reuse, R58 ;  /* 0x0000003a3a297220 */ /* 0x040fe20000400000 */
[----:B------:R-:W-:Y:S01]  /*b7e0*/  FSETP.GE.AND P0, PT, |R58|, 1.0029599666595458984, PT ;  /* 0x3f8060fe3a00780b */ /* 0x000fe20003f06200 */
[----:B------:R-:W-:Y:S01]  /*b7f0*/  FMUL R32, R32, R35 ;  /* 0x0000002320207220 */ /* 0x000fe20000400000 */
[----:B------:R-:W-:Y:S01]  /*b800*/  @P4 LOP3.LUT R36, R43, 0x80000000, R52, 0xb8, !PT ;  /* 0x800000002b244812 */ /* 0x000fe200078eb834 */
[C---:B------:R-:W-:Y:S01]  /*b810*/  FMUL R43, R51.reuse, R51 ;  /* 0x00000033332b7220 */ /* 0x040fe20000400000 */
[----:B------:R-:W-:Y:S01]  /*b820*/  FSETP.GE.AND P4, PT, |R51|, 1.0029599666595458984, PT ;  /* 0x3f8060fe3300780b */ /* 0x000fe20003f86200 */
[----:B--2---:R-:W-:Y:S01]  /*b830*/  @P5 FADD R44, -R44, 1 ;  /* 0x3f8000002c2c5421 */ /* 0x004fe20000000100 */
        /* <DEDUP_REMOVED lines=19> */
[----:B------:R-:W-:Y:S01]  /*b970*/  FFMA R42, R41, R42, R44 ;  /* 0x0000002a292a7223 */ /* 0x000fe2000000002c */
[----:B------:R-:W-:-:S02]  /*b980*/  FSEL R45, |R60|, R45, P5 ;  /* 0x0000002d3c2d7208 */ /* 0x000fc40002800200 */
[----:B------:R-:W-:Y:S01]  /*b990*/  FSEL R52, R6, 8.4834944573231041431e-05, P5 ;  /* 0x38b1e96a06347808 */ /* 0x000fe20002800000 */
[----:B------:R-:W-:Y:S01]  /*b9a0*/  FFMA R42, R41, R42, R46 ;  /* 0x0000002a292a7223 */ /* 0x000fe2000000002e */
[----:B------:R-:W-:Y:S02]  /*b9b0*/  FSEL R54, -R7, -0.00082130916416645050049, P5 ;  /* 0xba574d2007367808 */ /* 0x000fe40002800100 */
        /* <DEDUP_REMOVED lines=25> */
[----:B------:R-:W-:Y:S01]  /*bb50*/  FSEL R47, R12, 0.12837915122509002686, P5 ;  /* 0x3e0375d30c2f7808 */ /* 0x000fe20002800000 */
[----:B------:R-:W-:Y:S01]  /*bb60*/  FFMA R42, R43, R48, R42 ;  /* 0x000000302b2a7223 */ /* 0x000fe2000000002a */
[----:B------:R-:W-:Y:S01]  /*bb70*/  FSEL R43, -|R51|, R51, P4 ;  /* 0x00000033332b7208 */ /* 0x000fe20002000300 */
[----:B------:R-:W-:Y:S01]  /*bb80*/  FFMA R46, R45, R52, R46 ;  /* 0x000000342d2e7223 */ /* 0x000fe2000000002e */
[----:B------:R-:W-:Y:S01]  /*bb90*/  FSEL R48, -|R60|, R60, P5 ;  /* 0x0000003c3c307208 */ /* 0x000fe20002800300 */
[----:B------:R-:W2:Y:S01]  /*bba0*/  @P0 MUFU.EX2 R44, R41 ;  /* 0x00000029002c0308 */ /* 0x000ea20000000800 */
[----:B------:R-:W-:-:S02]  /*bbb0*/  HADD2.F32 R52, -RZ, R55.H0_H0 ;  /* 0x20000037ff347230 */ /* 0x000fc40000004100 */
[----:B------:R-:W-:Y:S01]  /*bbc0*/  FFMA R47, R45, R46, R47 ;  /* 0x0000002e2d2f7223 */ /* 0x000fe2000000002f */
[----:B------:R-:W-:Y:S01]  /*bbd0*/  FFMA R42, R42, R43, R43 ;  /* 0x0000002b2a2a7223 */ /* 0x000fe2000000002b */
[----:B------:R-:W-:Y:S01]  /*bbe0*/  F2FP.F16.E4M3.UNPACK_B R45, R0 ;  /* 0x00000000ff2d723e */ /* 0x000fe200020006ff */
[C---:B------:R-:W-:Y:S01]  /*bbf0*/  FMUL R55, R2.reuse, R180 ;  /* 0x000000b402377220 */ /* 0x040fe20000400000 */
[----:B------:R-:W-:Y:S01]  /*bc00*/  FFMA R43, R47, R48, R48 ;  /* 0x000000302f2b7223 */ /* 0x000fe20000000030 */
[----:B------:R-:W-:Y:S01]  /*bc10*/  F2FP.SATFINITE.E4M3.F32.PACK_AB_MERGE_C R32, R33, R32, RZ ;  /* 0x000000202120723e */ /* 0x000fe200048070ff */
[----:B------:R-:W3:Y:S01]  /*bc20*/  @P4 MUFU.EX2 R46, R42 ;  /* 0x0000002a002e4308 */ /* 0x000ee20000000800 */
[--C-:B------:R-:W-:Y:S02]  /*bc30*/  HADD2.F32 R48, -RZ, R45.reuse.H0_H0 ;  /* 0x2000002dff307230 */ /* 0x100fe40000004100 */
[----:B------:R-:W-:Y:S02]  /*bc40*/  HADD2.F32 R50, -RZ, R45.H1_H1 ;  /* 0x3000002dff327230 */ /* 0x000fe40000004100 */
[----:B------:R-:W-:-:S03]  /*bc50*/  FMUL R45, R2, R182 ;  /* 0x000000b6022d7220 */ /* 0x000fc60000400000 */
[----:B------:R-:W4:Y:S01]  /*bc60*/  @P5 MUFU.EX2 R49, R43 ;  /* 0x0000002b00315308 */ /* 0x000f220000000800 */
[----:B--2---:R-:W-:Y:S01]  /*bc70*/  @P0 FADD R47, -R44, 1 ;  /* 0x3f8000002c2f0421 */ /* 0x004fe20000000100 */
[----:B------:R-:W-:-:S04]  /*bc80*/  FFMA R44, R16, R48, R183 ;  /* 0x00000030102c7223 */ /* 0x000fc800000000b7 */
[C---:B------:R-:W-:Y:S01]  /*bc90*/  FMUL R57, R44.reuse, 0.70710676908493041992 ;  /* 0x3f3504f32c397820 */ /* 0x040fe20000400000 */
[----:B------:R-:W-:Y:S01]  /*bca0*/  @P0 LOP3.LUT R41, R47, 0x80000000, R58, 0xb8, !PT ;  /* 0x800000002f290812 */ /* 0x000fe200078eb83a */
[----:B------:R-:W-:Y:S01]  /*bcb0*/  FMUL R44, R44, 0.5 ;  /* 0x3f0000002c2c7820 */ /* 0x000fe20000400000 */
[----:B---3--:R-:W-:Y:S01]  /*bcc0*/  @P4 FADD R48, -R46, 1 ;  /* 0x3f8000002e304421 */ /* 0x008fe20000000100 */
[C---:B------:R-:W-:Y:S01]  /*bcd0*/  FFMA R46, R16.reuse, R50, R45 ;  /* 0x00000032102e7223 */ /* 0x040fe2000000002d */
[C---:B------:R-:W-:Y:S01]  /*bce0*/  FMUL R47, R57.reuse, R57 ;  /* 0x00000039392f7220 */ /* 0x040fe20000400000 */
[----:B------:R-:W-:Y:S01]  /*bcf0*/  FSETP.GE.AND P0, PT, |R57|, 1.0029599666595458984, PT ;  /* 0x3f8060fe3900780b */ /* 0x000fe20003f06200 */
[----:B------:R-:W-:Y:S01]  /*bd00*/  FFMA R45, R16, R52, R181 ;  /* 0x00000034102d7223 */ /* 0x000fe200000000b5 */
[----:B------:R-:W-:Y:S01]  /*bd10*/  FMUL R64, R46, 0.70710676908493041992 ;  /* 0x3f3504f32e407820 */ /* 0x000fe20000400000 */
[----:B------:R-:W-:Y:S01]  /*bd20*/  @P4 LOP3.LUT R42, R48, 0x80000000, R51, 0xb8, !PT ;  /* 0x80000000302a4812 */ /* 0x000fe200078eb833 */
[----:B------:R-:W-:Y:S01]  /*bd30*/  FMUL R46, R46, 0.5 ;  /* 0x3f0000002e2e7820 */ /* 0x000fe20000400000 */
[----:B----4-:R-:W-:Y:S01]  /*bd40*/  @P5 FADD R49, -R49, 1 ;  /* 0x3f80000031315421 */ /* 0x010fe20000000100 */
[----:B------:R-:W-:Y:S01]  /*bd50*/  FSEL R47, |R57|, R47, P0 ;  /* 0x0000002f392f7208 */ /* 0x000fe20000000200 */
[C---:B------:R-:W-:Y:S01]  /*bd60*/  FMUL R59, R45.reuse, 0.70710676908493041992 ;  /* 0x3f3504f32d3b7820 */ /* 0x040fe20000400000 */
[C---:B------:R-:W-:Y:S01]  /*bd70*/  FSETP.GE.AND P4, PT, |R64|.reuse, 1.0029599666595458984, PT ;  /* 0x3f8060fe4000780b */ /* 0x040fe20003f86200 */
[----:B------:R-:W-:Y:S01]  /*bd80*/  FMUL R45, R45, 0.5 ;  /* 0x3f0000002d2d7820 */ /* 0x000fe20000400000 */
[----:B------:R-:W-:Y:S01]  /*bd90*/  @P5 LOP3.LUT R43, R49, 0x80000000, R60, 0xb8, !PT ;  /* 0x80000000312b5812 */ /* 0x000fe200078eb83c */
[----:B------:R-:W-:Y:S01]  /*bda0*/  FMUL R49, R64, R64 ;  /* 0x0000004040317220 */ /* 0x000fe20000400000 */
[----:B------:R-:W-:Y:S01]  /*bdb0*/  FSEL R48, R6, 8.4834944573231041431e-05, P0 ;  /* 0x38b1e96a06307808 */ /* 0x000fe20000000000 */
[----:B------:R-:W-:Y:S01]  /*bdc0*/  FMUL R51, R59, R59 ;  /* 0x0000003b3b337220 */ /* 0x000fe20000400000 */
[----:B------:R-:W-:Y:S01]  /*bdd0*/  FSEL R50, -R7, -0.00082130916416645050049, P0 ;  /* 0xba574d2007327808 */ /* 0x000fe20000000100 */
[----:B------:R-:W-:Y:S01]  /*bde0*/  FADD R43, R43, 1 ;  /* 0x3f8000002b2b7421 */ /* 0x000fe20000000000 */
[----:B------:R-:W-:-:S02]  /*bdf0*/  FSEL R49, |R64|, R49, P4 ;  /* 0x0000003140317208 */ /* 0x000fc40002000200 */
[----:B------:R-:W-:Y:S01]  /*be00*/  FSEL R52, R6, 8.4834944573231041431e-05, P4 ;  /* 0x38b1e96a06347808 */ /* 0x000fe20002000000 */
[----:B------:R-:W-:Y:S01]  /*be10*/  FFMA R48, R47, R48, R50 ;  /* 0x000000302f307223 */ /* 0x000fe20000000032 */
[----:B------:R-:W-:Y:S01]  /*be20*/  FSEL R54, -R7, -0.00082130916416645050049, P4 ;  /* 0xba574d2007367808 */ /* 0x000fe20002000100 */
[----:B------:R-:W-:Y:S01]  /*be30*/  FMUL R43, R40, R43 ;  /* 0x0000002b282b7220 */ /* 0x000fe20000400000 */
[----:B------:R-:W-:Y:S02]  /*be40*/  FSEL R50, R8, 0.0052134888246655464172, P0 ;  /* 0x3baad5ea08327808 */ /* 0x000fe40000000000 */
[----:B------:R-:W-:Y:S01]  /*be50*/  FSETP.GE.AND P5, PT, |R59|, 1.0029599666595458984, PT ;  /* 0x3f8060fe3b00780b */ /* 0x000fe20003fa6200 */
        /* <DEDUP_REMOVED lines=39> */
[----:B------:R-:W-:Y:S01]  /*c0d0*/  F2FP.F16.E4M3.UNPACK_B R51, R5 ;  /* 0x00000005ff33723e */ /* 0x000fe200020006ff */
[----:B------:R-:W-:Y:S02]  /*c0e0*/  FFMA R48, R48, R49, R49 ;  /* 0x0000003130307223 */ /* 0x000fe40000000031 */
        /* <DEDUP_REMOVED lines=10> */
[----:B------:R-:W-:Y:S01]  /*c190*/  FMUL R63, R50, 0.70710676908493041992 ;  /* 0x3f3504f3323f7820 */ /* 0x000fe20000400000 */
[----:B------:R-:W-:Y:S01]  /*c1a0*/  @P0 LOP3.LUT R47, R54, 0x80000000, R57, 0xb8, !PT ;  /* 0x80000000362f0812 */ /* 0x000fe200078eb839 */
[C---:B------:R-:W-:Y:S01]  /*c1b0*/  FMUL R61, R51.reuse, 0.70710676908493041992 ;  /* 0x3f3504f3333d7820 */ /* 0x040fe20000400000 */
[----:B------:R-:W-:Y:S01]  /*c1c0*/  FMUL R51, R51, 0.5 ;  /* 0x3f00000033337820 */ /* 0x000fe20000400000 */
[----:B------:R-:W-:Y:S01]  /*c1d0*/  FMUL R54, R63, R63 ;  /* 0x0000003f3f367220 */ /* 0x000fe20000400000 */
[----:B---3--:R-:W-:Y:S01]  /*c1e0*/  @P4 FADD R55, -R52, 1 ;  /* 0x3f80000034374421 */ /* 0x008fe20000000100 */
[----:B------:R-:W-:Y:S01]  /*c1f0*/  FFMA R52, R16, R60, R53 ;  /* 0x0000003c10347223 */ /* 0x000fe20000000035 */
[C---:B------:R-:W-:Y:S01]  /*c200*/  FMUL R53, R61.reuse, R61 ;  /* 0x0000003d3d357220 */ /* 0x040fe20000400000 */
[----:B------:R-:W-:Y:S01]  /*c210*/  FSETP.GE.AND P0, PT, |R61|, 1.0029599666595458984, PT ;  /* 0x3f8060fe3d00780b */ /* 0x000fe20003f06200 */
[----:B------:R-:W-:Y:S01]  /*c220*/  FADD R47, R47, 1 ;  /* 0x3f8000002f2f7421 */ /* 0x000fe20000000000 */
[C---:B------:R-:W-:Y:S01]  /*c230*/  FMUL R68, R52.reuse, 0.70710676908493041992 ;  /* 0x3f3504f334447820 */ /* 0x040fe20000400000 */
[----:B------:R-:W-:Y:S01]  /*c240*/  @P4 LOP3.LUT R48, R55, 0x80000000, R64, 0xb8, !PT ;  /* 0x8000000037304812 */ /* 0x000fe200078eb840 */
[----:B------:R-:W-:Y:S01]  /*c250*/  FMUL R52, R52, 0.5 ;  /* 0x3f00000034347820 */ /* 0x000fe20000400000 */
[----:B--2---:R-:W-:Y:S01]  /*c260*/  @P5 FADD R56, -R56, 1 ;  /* 0x3f80000038385421 */ /* 0x004fe20000000100 */
[C---:B------:R-:W-:Y:S01]  /*c270*/  FMUL R55, R68.reuse, R68 ;  /* 0x0000004444377220 */ /* 0x040fe20000400000 */
[----:B------:R-:W-:Y:S01]  /*c280*/  FSETP.GE.AND P4, PT, |R68|, 1.0029599666595458984, PT ;  /* 0x3f8060fe4400780b */ /* 0x000fe20003f86200 */
[----:B------:R-:W-:Y:S01]  /*c290*/  FADD R27, R48, 1 ;  /* 0x3f800000301b7421 */ /* 0x000fe20000000000 */
[----:B------:R-:W-:Y:S01]  /*c2a0*/  FSEL R53, |R61|, R53, P0 ;  /* 0x000000353d357208 */ /* 0x000fe20000000200 */
[----:B------:R-:W-:Y:S01]  /*c2b0*/  FMUL R44, R44, R47 ;  /* 0x0000002f2c2c7220 */ /* 0x000fe20000400000 */
[----:B------:R-:W-:Y:S01]  /*c2c0*/  @P5 LOP3.LUT R49, R56, 0x80000000, R59, 0xb8, !PT ;  /* 0x8000000038315812 */ /* 0x000fe200078eb83b */
[----:B------:R-:W-:Y:S01]  /*c2d0*/  FMUL R35, R46, R27 ;  /* 0x0000001b2e237220 */ /* 0x000fe20000400000 */
[----:B------:R-:W-:Y:S01]  /*c2e0*/  FSETP.GE.AND P5, PT, |R63|, 1.0029599666595458984, PT ;  /* 0x3f8060fe3f00780b */ /* 0x000fe20003fa6200 */
[----:B------:R-:W-:Y:S01]  /*c2f0*/  FMUL R27, R50, 0.5 ;  /* 0x3f000000321b7820 */ /* 0x000fe20000400000 */
[----:B------:R-:W-:Y:S01]  /*c300*/  FSEL R56, -R7, -0.00082130916416645050049, P0 ;  /* 0xba574d2007387808 */ /* 0x000fe20000000100 */
[----:B------:R-:W-:Y:S01]  /*c310*/  FADD R26, R49, 1 ;  /* 0x3f800000311a7421 */ /* 0x000fe20000000000 */
[----:B------:R-:W-:-:S02]  /*c320*/  FSEL R57, |R63|, R54, P5 ;  /* 0x000000363f397208 */ /* 0x000fc40002800200 */
[C---:B------:R-:W-:Y:S01]  /*c330*/  FSEL R58, R6.reuse, 8.4834944573231041431e-05, P5 ;  /* 0x38b1e96a063a7808 */ /* 0x040fe20002800000 */
        /* <DEDUP_REMOVED lines=19> */
[----:B------:R-:W-:Y:S01]  /*c470*/  FSEL R58, R10, 0.11284004896879196167, P0 ;  /* 0x3de718af0a3a7808 */ /* 0x000fe20000000000 */
[----:B------:R-:W-:Y:S01]  /*c480*/  FFMA R54, R53, R54, R56 ;  /* 0x0000003635367223 */ /* 0x000fe20000000038 */
[----:B------:R-:W-:Y:S01]  /*c490*/  FSEL R56, R11, -0.37612664699554443359, P5 ;  /* 0xbec093ac0b387808 */ /* 0x000fe20002800000 */
        /* <DEDUP_REMOVED lines=13> */
[----:B------:R-:W-:Y:S01]  /*c570*/  FSEL R59, -|R63|, R63, P5 ;  /* 0x0000003f3f3b7208 */ /* 0x000fe20002800300 */
[----:B------:R-:W-:Y:S01]  /*c580*/  FFMA R54, R53, R54, R58 ;  /* 0x0000003635367223 */ /* 0x000fe2000000003a */
[----:B------:R-:W-:Y:S01]  /*c590*/  FSEL R57, R12, 0.12837915122509002686, P4 ;  /* 0x3e0375d30c397808 */ /* 0x000fe20002000000 */
[----:B------:R-:W-:Y:S01]  /*c5a0*/  FFMA R56, R55, R60, R56 ;  /* 0x0000003c37387223 */ /* 0x000fe20000000038 */
[----:B------:R-:W-:Y:S01]  /*c5b0*/  FSEL R53, -|R61|, R61, P0 ;  /* 0x0000003d3d357208 */ /* 0x000fe20000000300 */
[----:B------:R-:W-:Y:S01]  /*c5c0*/  FFMA R64, R64, R59, R59 ;  /* 0x0000003b40407223 */ /* 0x000fe2000000003b */
[----:B------:R-:W-:Y:S01]  /*c5d0*/  FSEL R59, -|R68|, R68, P4 ;  /* 0x00000044443b7208 */ /* 0x000fe20002000300 */
[----:B------:R-:W-:Y:S01]  /*c5e0*/  FFMA R56, R55, R56, R57 ;  /* 0x0000003837387223 */ /* 0x000fe20000000039 */
[----:B------:R-:W-:Y:S01]  /*c5f0*/  F2FP.SATFINITE.E4M3.F32.PACK_AB_MERGE_C R44, R35, R44, RZ ;  /* 0x0000002c232c723e */ /* 0x000fe200048070ff */
[----:B------:R-:W-:Y:S01]  /*c600*/  FFMA R53, R54, R53, R53 ;  /* 0x0000003536357223 */ /* 0x000fe20000000035 */
[----:B------:R-:W2:Y:S01]  /*c610*/  @P5 MUFU.EX2 R58, R64 ;  /* 0x00000040003a5308 */ /* 0x000ea20000000800 */
[----:B------:R-:W-:-:S07]  /*c620*/  FFMA R56, R56, R59, R59 ;  /* 0x0000003b38387223 */ /* 0x000fce000000003b */
[----:B------:R-:W3:Y:S08]  /*c630*/  @P0 MUFU.EX2 R54, R53 ;  /* 0x0000003500360308 */ /* 0x000ef00000000800 */
[----:B------:R-:W4:Y:S01]  /*c640*/  @P4 MUFU.EX2 R55, R56 ;  /* 0x0000003800374308 */ /* 0x000f220000000800 */
[----:B--2---:R-:W-:-:S05]  /*c650*/  @P5 FADD R58, -R58, 1 ;  /* 0x3f8000003a3a5421 */ /* 0x004fca0000000100 */
[----:B------:R-:W-:Y:S01]  /*c660*/  @P5 LOP3.LUT R64, R58, 0x80000000, R63, 0xb8, !PT ;  /* 0x800000003a405812 */ /* 0x000fe200078eb83f */
[----:B---3--:R-:W-:-:S04]  /*c670*/  @P0 FADD R54, -R54, 1 ;  /* 0x3f80000036360421 */ /* 0x008fc80000000100 */
[----:B------:R-:W-:Y:S01]  /*c680*/  FADD R64, R64, 1 ;  /* 0x3f80000040407421 */ /* 0x000fe20000000000 */
[----:B------:R-:W-:Y:S01]  /*c690*/  @P0 LOP3.LUT R53, R54, 0x80000000, R61, 0xb8, !PT ;  /* 0x8000000036350812 */ /* 0x000fe200078eb83d */
[----:B------:R-:W-:Y:S01]  /*c6a0*/  FMUL R54, R24, R25 ;  /* 0x0000001918367220 */ /* 0x000fe20000400000 */
[----:B------:R-:W-:Y:S01]  /*c6b0*/  FADD R24, R41, 1 ;  /* 0x3f80000029187421 */ /* 0x000fe20000000000 */
[----:B----4-:R-:W-:Y:S01]  /*c6c0*/  @P4 FADD R55, -R55, 1 ;  /* 0x3f80000037374421 */ /* 0x010fe20000000100 */
[----:B------:R-:W-:Y:S01]  /*c6d0*/  FADD R25, R42, 1 ;  /* 0x3f8000002a197421 */ /* 0x000fe20000000000 */
[----:B------:R-:W-:Y:S01]  /*c6e0*/  FMUL R27, R64, R27 ;  /* 0x0000001b401b7220 */ /* 0x000fe20000400000 */
[----:B------:R-:W-:Y:S01]  /*c6f0*/  FMUL R39, R39, R24 ;  /* 0x0000001827277220 */ /* 0x000fe20000400000 */
[----:B------:R-:W-:Y:S01]  /*c700*/  FADD R24, R53, 1 ;  /* 0x3f80000035187421 */ /* 0x000fe20000000000 */
[----:B------:R-:W-:Y:S01]  /*c710*/  @P4 LOP3.LUT R56, R55, 0x80000000, R68, 0xb8, !PT ;  /* 0x8000000037384812 */ /* 0x000fe200078eb844 */
[----:B------:R-:W-:Y:S01]  /*c720*/  FMUL R38, R38, R25 ;  /* 0x0000001926267220 */ /* 0x000fe20000400000 */
[----:B------:R-:W-:Y:S01]  /*c730*/  F2FP.SATFINITE.E4M3.F32.PACK_AB_MERGE_C R54, R29, R54, RZ ;  /* 0x000000361d36723e */ /* 0x000fe200048070ff */
[----:B------:R-:W-:Y:S01]  /*c740*/  FMUL R24, R51, R24 ;  /* 0x0000001833187220 */ /* 0x000fe20000400000 */
[----:B------:R-:W-:Y:S01]  /*c750*/  F2FP.SATFINITE.E4M3.F32.PACK_AB_MERGE_C R34, R39, R34, RZ ;  /* 0x000000222722723e */ /* 0x000fe200048070ff */
[----:B------:R-:W-:Y:S01]  /*c760*/  FADD R25, R56, 1 ;  /* 0x3f80000038197421 */ /* 0x000fe20000000000 */
[----:B------:R-:W-:-:S02]  /*c770*/  F2FP.SATFINITE.E4M3.F32.PACK_AB_MERGE_C R38, R43, R38, RZ ;  /* 0x000000262b26723e */ /* 0x000fc400048070ff */
[----:B------:R-:W-:Y:S01]  /*c780*/  F2FP.SATFINITE.E4M3.F32.PACK_AB_MERGE_C R26, R27, R26, RZ ;  /* 0x0000001a1b1a723e */ /* 0x000fe200048070ff */
[----:B------:R-:W-:-:S05]  /*c790*/  FMUL R25, R52, R25 ;  /* 0x0000001934197220 */ /* 0x000fca0000400000 */
[----:B------:R-:W-:Y:S01]  /*c7a0*/  F2FP.SATFINITE.E4M3.F32.PACK_AB_MERGE_C R24, R25, R24, RZ ;  /* 0x000000181918723e */ /* 0x000fe200048070ff */
[----:B------:R-:W-:Y:S06]  /*c7b0*/  @P1 BRA `(.L_x_81) ;  /* 0x0000000000041947 */ /* 0x000fec0003800000 */
[----:B------:R-:W-:-:S04]  /*c7c0*/  DEPBAR.LE SB0, 0x1 ;  /* 0x000080400000791a */ /* 0x000fc80000000000 */
.L_x_81:
        /* <DEDUP_REMOVED lines=16> */
[----:B---3--:R-:W3:Y:S02]  /*c8d0*/  FENCE.VIEW.ASYNC.S ;  /* 0x00000000000073c6 */ /* 0x008ee40000000000 */
[----:B---3--:R-:W-:Y:S06]  /*c8e0*/  BAR.SYNC.DEFER_BLOCKING 0x1, 0x100 ;  /* 0x0044000000007b1d */ /* 0x008fec0000010000 */
[----:B--2---:R-:W-:Y:S05]  /*c8f0*/  @P1 BRA `(.L_x_83) ;  /* 0x0000000000201947 */ /* 0x004fea0003800000 */
[----:B------:R-:W-:Y:S02]  /*c900*/  UIADD3 UR8, UP0, UR60, 0x4f0, URZ ;  /* 0x000004f03c087890 */ /* 0x000fe4000ff1e03f */
[----:B------:R-:W-:Y:S02]  /*c910*/  UIADD3 UR5, UR41, 0x40, URZ ;  /* 0x0000004029057890 */ /* 0x000fe4000fffe03f */
[----:B------:R-:W-:Y:S02]  /*c920*/  UIADD3 UR4, UR44, 0x4100, URZ ;  /* 0x000041002c047890 */ /* 0x000fe4000fffe03f */
[----:B------:R-:W-:Y:S01]  /*c930*/  UIADD3.X UR9, URZ, UR61, URZ, UP0, !UPT ;  /* 0x0000003d3f097290 */ /* 0x000fe200087fe43f */
[----:B------:R-:W-:Y:S01]  /*c940*/  UMOV UR6, UR42 ;  /* 0x0000002a00067c82 */ /* 0x000fe20008000000 */
[----:B------:R-:W-:-:S07]  /*c950*/  UMOV UR7, UR43 ;  /* 0x0000002b00077c82 */ /* 0x000fce0008000000 */
[----:B------:R2:W-:Y:S02]  /*c960*/  UTMASTG.3D [UR4], [UR8] ;  /* 0x00000004080073b5 */ /* 0x0005e40008010000 */
[----:B--2---:R0:W-:Y:S02]  /*c970*/  UTMACMDFLUSH ;  /* 0x00000000000079b7 */ /* 0x0041e40000000000 */
.L_x_83:
[----:B------:R-:W-:Y:S05]  /*c980*/  BSYNC B0 ;  /* 0x0000000000007941 */ /* 0x000fea0003800000 */
.L_x_82:
[----:B------:R-:W-:Y:S04]  /*c990*/  BSSY B0, `(.L_x_84) ;  /* 0x000003c000007945 */ /* 0x000fe80003800000 */
[----:B------:R-:W-:Y:S05]  /*c9a0*/  @P3 BRA `(.L_x_85) ;  /* 0x0000000000e83947 */ /* 0x000fea0003800000 */
[----:B------:R-:W-:-:S04]  /*c9b0*/  MOV R24, UR56 ;  /* 0x0000003800187c02 */ /* 0x000fc80008000f00 */
[----:B------:R-:W-:-:S13]  /*c9c0*/  ISETP.NE.AND P4, PT, R24, 0x3, PT ;  /* 0x000000031800780c */ /* 0x000fda0003f85270 */
[----:B------:R-:W-:Y:S05]  /*c9d0*/  @!P4 BRA `(.L_x_86) ;  /* 0x000000000004c947 */ /* 0x000fea0003800000 */
[----:B------:R-:W-:Y:S01]  /*c9e0*/  BPT.TRAP 0x1 ;  /* 0x000000040000795c */ /* 0x000fe20000300000 */
.L_x_86:
[----:B------:R-:W2:Y:S04]  /*c9f0*/  LDL R25, [R1+0xb8] ;  /* 0x0000b80001197983 */ /* 0x000ea80000100800 */
[----:B------:R-:W3:Y:S01]  /*ca00*/  LDL R24, [R1+0xb4] ;  /* 0x0000b40001187983 */ /* 0x000ee20000100800 */
[----:B------:R-:W-:Y:S01]  /*ca10*/  BSSY B1, `(.L_x_87) ;  /* 0x0000005000017945 */ /* 0x000fe20003800000 */
[----:B--2---:R-:W-:Y:S02]  /*ca20*/  SHF.L.U32 R25, R25, 0x1f, RZ ;  /* 0x0000001f19197819 */ /* 0x004fe400000006ff */
[----:B---3--:R-:W-:-:S04]  /*ca30*/  LEA R24, R24, UR44, 0x3 ;  /* 0x0000002c18187c11 */ /* 0x008fc8000f8e18ff */
[----:B------:R-:W2:Y:S02]  /*ca40*/  SYNCS.PHASECHK.TRANS64.TRYWAIT P0, [R24+URZ+0x80], R25 ;  /* 0x00008019180075a7 */ /* 0x000ea4000800017f */
[----:B--2---:R-:W-:Y:S05]  /*ca50*/  @!P0 BRA `(.L_x_88) ;  /* 0x000000e800948947 */ /* 0x004fea0003800000 */
.L_x_245:
[----:B------:R-:W-:Y:S05]  /*ca60*/  BSYNC B1 ;  /* 0x0000000000017941 */ /* 0x000fea0003800000 */
.L_x_87:
[----:B------:R-:W-:Y:S04]  /*ca70*/  BSSY B1, `(.L_x_89) ;  /* 0x0000012000017945 */ /* 0x000fe80003800000 */
[----:B------:R-:W-:Y:S05]  /*ca80*/  @P2 BRA `(.L_x_90) ;  /* 0x0000000000402947 */ /* 0x000fea0003800000 */
[----:B------:R-:W3:Y:S02]  /*ca90*/  LDL R26, [R1+0xb4] ;  /* 0x0000b400011a7983 */ /* 0x000ee40000100800 */
[----:B---3--:R-:W-:-:S04]  /*caa0*/  LEA R28, R26, R13, 0xc ;  /* 0x0000000d1a1c7211 */ /* 0x008fc800078e60ff */
[----:B------:R-:W-:Y:S01]  /*cab0*/  IADD3 R3, R28, UR44, RZ ;  /* 0x0000002c1c037c10 */ /* 0x000fe2000fffe0ff */
[----:B------:R-:W-:Y:S03]  /*cac0*/  LDS.U16 R5, [R28+UR44+0x200] ;  /* 0x0002002c1c057984 */ /* 0x000fe60008000400 */
[----:B------:R-:W-:Y:S01]  /*cad0*/  IADD3 R29, R3, R14, RZ ;  /* 0x0000000e031d7210 */ /* 0x000fe20007ffe0ff */
[----:B------:R-:W3:Y:S04]  /*cae0*/  LDS.U16 R0, [R28+UR44+0x100] ;  /* 0x0001002c1c007984 */ /* 0x000ee80008000400 */
[----:B------:R-:W-:Y:S04]  /*caf0*/  LDS.U16 R4, [R28+UR44+0x208] ;  /* 0x0002082c1c047984 */ /* 0x000fe80008000400 */
[----:B------:R-:W4:Y:S04]  /*cb00*/  LDS.U16 R3, [R28+UR44+0x108] ;  /* 0x0001082c1c037984 */ /* 0x000f280008000400 */
[----:B--2---:R-:W-:Y:S04]  /*cb10*/  LDS.U16 R24, [R29+0x200] ;  /* 0x000200001d187984 */ /* 0x004fe80000000400 */
[----:B------:R-:W2:Y:S04]  /*cb20*/  LDS.U16 R25, [R29+0x100] ;  /* 0x000100001d197984 */ /* 0x000ea80000000400 */
[----:B------:R-:W-:Y:S04]  /*cb30*/  LDS.U16 R26, [R29+0x208] ;  /* 0x000208001d1a7984 */ /* 0x000fe80000000400 */
[----:B------:R-:W5:Y:S01]  /*cb40*/  LDS.U16 R27, [R29+0x108] ;  /* 0x000108001d1b7984 */ /* 0x000f620000000400 */
[----:B---3--:R-:W-:-:S02]  /*cb50*/  PRMT R5, R0, 0x5410, R5 ;  /* 0x0000541000057816 */ /* 0x008fc40000000005 */
[----:B----4-:R-:W-:Y:S02]  /*cb60*/  PRMT R4, R3, 0x5410, R4 ;  /* 0x0000541003047816 */ /* 0x010fe40000000004 */
[----:B--2---:R-:W-:Y:S02]  /*cb70*/  PRMT R3, R25, 0x5410, R24 ;  /* 0x0000541019037816 */ /* 0x004fe40000000018 */
[----:B-----5:R-:W-:-:S07]  /*cb80*/  PRMT R0, R27, 0x5410, R26 ;  /* 0x000054101b007816 */ /* 0x020fce000000001a */
.L_x_90:
[----:B------:R-:W-:Y:S05]  /*cb90*/  BSYNC B1 ;  /* 0x0000000000017941 */ /* 0x000fea0003800000 */
.L_x_89:
[----:B------:R-:W-:Y:S01]  /*cba0*/  @!PT LDS RZ, [RZ] ;  /* 0x00000000fffff984 */ /* 0x000fe20000000800 */
[----:B------:R-:W-:Y:S01]  /*cbb0*/  @!PT LDS RZ, [RZ] ;  /* 0x00000000fffff984 */ /* 0x000fe20000000800 */
[----:B------:R-:W-:Y:S01]  /*cbc0*/  @!PT LDS RZ, [RZ] ;  /* 0x00000000fffff984 */ /* 0x000fe20000000800 */
[----:B------:R-:W-:Y:S01]  /*cbd0*/  @!PT LDS RZ, [RZ] ;  /* 0x00000000fffff984 */ /* 0x000fe20000000800 */
[----:B------:R3:W-:Y:S06]  /*cbe0*/  MEMBAR.ALL.CTA ;  /* 0x0000000000007992 */ /* 0x0007ec0000008000 */
[----:B---3--:R-:W3:Y:S01]  /*cbf0*/  FENCE.VIEW.ASYNC.S ;  /* 0x00000000000073c6 */ /* 0x008ee20000000000 */
[----:B------:R-:W-:Y:S05]  /*cc00*/  @!P4 BRA `(.L_x_91) ;  /* 0x000000000004c947 */ /* 0x000fea0003800000 */
[----:B------:R-:W-:Y:S01]  /*cc10*/  BPT.TRAP 0x1 ;  /* 0x000000040000795c */ /* 0x000fe20000300000 */
.L_x_91:
[----:B------:R-:W4:Y:S04]  /*cc20*/  LDL.LU R26, [R1+0xb4] ;  /* 0x0000b400011a7983 */ /* 0x000f280000300800 */
[----:B------:R-:W5:Y:S01]  /*cc30*/  LDL.LU R27, [R1+0xb8] ;  /* 0x0000b800011b7983 */ /* 0x000f620000300800 */
[C---:B--2---:R-:W-:Y:S02]  /*cc40*/  LEA R24, R20.reuse, UR44, 0x3 ;  /* 0x0000002c14187c11 */ /* 0x044fe4000f8e18ff */
[----:B-1----:R-:W-:Y:S01]  /*cc50*/  IADD3 R20, R20, 0x1, RZ ;  /* 0x0000000114147810 */ /* 0x002fe20007ffe0ff */
[----:B------:R-:W1:Y:S01]  /*cc60*/  S2R R25, SR_CgaCtaId ;  /* 0x0000000000197919 */ /* 0x000e620000008800 */
[----:B------:R-:W-:Y:S02]  /*cc70*/  IADD3 R24, R24, 0xa0, RZ ;  /* 0x000000a018187810 */ /* 0x000fe40007ffe0ff */
[----:B------:R-:W-:-:S04]  /*cc80*/  ISETP.NE.AND P0, PT, R20, 0x4, PT ;  /* 0x000000041400780c */ /* 0x000fc80003f05270 */
[----:B------:R-:W-:Y:S02]  /*cc90*/  SEL R20, R20, RZ, P0 ;  /* 0x000000ff14147207 */ /* 0x000fe40000000000 */
[----:B-1----:R-:W-:-:S04]  /*cca0*/  PRMT R24, R25, 0x654, R24 ;  /* 0x0000065419187816 */ /* 0x002fc80000000018 */
[----:B---3--:R1:W-:Y:S02]  /*ccb0*/  SYNCS.ARRIVE.TRANS64.RED.A1T0 RZ, [R24+URZ], RZ ;  /* 0x000000ff18ff79a7 */ /* 0x0083e4000810043f */
[----:B-1----:R-:W-:-:S04]  /*ccc0*/  SEL R24, RZ, 0x1, P0 ;  /* 0x00000001ff187807 */ /* 0x002fc80000000000 */
[----:B------:R-:W-:Y:S02]  /*ccd0*/  LOP3.LUT R21, R21, R24, RZ, 0x3c, !PT ;  /* 0x0000001815157212 */ /* 0x000fe400078e3cff */
[----:B----4-:R-:W-:-:S04]  /*cce0*/  IADD3 R25, R26, 0x1, RZ ;  /* 0x000000011a197810 */ /* 0x010fc80007ffe0ff */
[----:B------:R-:W-:-:S04]  /*ccf0*/  ISETP.NE.AND P4, PT, R25, 0x4, PT ;  /* 0x000000041900780c */ /* 0x000fc80003f85270 */
[----:B------:R-:W-:Y:S02]  /*cd00*/  SEL R26, RZ, 0x1, P4 ;  /* 0x00000001ff1a7807 */ /* 0x000fe40002000000 */
[----:B------:R-:W-:Y:S02]  /*cd10*/  SEL R24, R25, RZ, P4 ;  /* 0x000000ff19187207 */ /* 0x000fe40002000000 */
[----:B-----5:R-:W-:-:S03]  /*cd20*/  LOP3.LUT R27, R27, R26, RZ, 0x3c, !PT ;  /* 0x0000001a1b1b7212 */ /* 0x020fc600078e3cff */
[----:B------:R2:W-:Y:S04]  /*cd30*/  STL [R1+0xb4], R24 ;  /* 0x0000b41801007387 */ /* 0x0005e80000100800 */
[----:B------:R2:W-:Y:S02]  /*cd40*/  STL [R1+0xb8], R27 ;  /* 0x0000b81b01007387 */ /* 0x0005e40000100800 */
.L_x_85:
[----:B------:R-:W-:Y:S05]  /*cd50*/  BSYNC B0 ;  /* 0x0000000000007941 */ /* 0x000fea0003800000 */
.L_x_84:
[----:B------:R-:W-:Y:S01]  /*cd60*/  F2FP.F16.E4M3.UNPACK_B R32, R5.H1 ;  /* 0x00000005ff20723e */ /* 0x000fe200030006ff */
[C---:B------:R-:W-:Y:S01]  /*cd70*/  FMUL R177, R2.reuse, R177 ;  /* 0x000000b102b17220 */ /* 0x040fe20000400000 */
[C---:B------:R-:W-:Y:S01]  /*cd80*/  FMUL R175, R2.reuse, R175 ;  /* 0x000000af02af7220 */ /* 0x040fe20000400000 */
[C---:B------:R-:W-:Y:S01]  /*cd90*/  FMUL R173, R2.reuse, R173 ;  /* 0x000000ad02ad7220 */ /* 0x040fe20000400000 */
[----:B------:R-:W-:Y:S01]  /*cda0*/  F2FP.F16.E4M3.UNPACK_B R49, R3 ;  /* 0x00000003ff31723e */ /* 0x000fe200020006ff */
[----:B--2---:R-:W-:Y:S02]  /*cdb0*/  HADD2.F32 R24, -RZ, R32.H0_H0 ;  /* 0x20000020ff187230 */ /* 0x004fe40000004100 */
[C---:B------:R-:W-:Y:S01]  /*cdc0*/  FMUL R171, R2.reuse, R171 ;  /* 0x000000ab02ab7220 */ /* 0x040fe20000400000 */
[C---:B------:R-:W-:Y:S01]  /*cdd0*/  FMUL R169, R2.reuse, R169 ;  /* 0x000000a902a97220 */ /* 0x040fe20000400000 */
[----:B------:R-:W-:Y:S01]  /*cde0*/  FMUL R167, R2, R167 ;  /* 0x000000a702a77220 */ /* 0x000fe20000400000 */
[----:B------:R-:W-:Y:S01]  /*cdf0*/  F2FP.F16.E4M3.UNPACK_B R61, R0.H1 ;  /* 0x00000000ff3d723e */ /* 0x000fe200030006ff */
[----:B------:R-:W-:Y:S01]  /*ce00*/  FFMA R24, R16, R24, R177 ;  /* 0x0000001810187223 */ /* 0x000fe200000000b1 */
[C---:B------:R-:W-:Y:S01]  /*ce10*/  FMUL R165, R2.reuse, R165 ;  /* 0x000000a502a57220 */ /* 0x040fe20000400000 */
[----:B------:R-:W-:-:S02]  /*ce20*/  FMUL R179, R2, R179 ;  /* 0x000000b302b37220 */ /* 0x000fc40000400000 */
[C---:B------:R-:W-:Y:S01]  /*ce30*/  FMUL R31, R24.reuse, 0.70710676908493041992 ;  /* 0x3f3504f3181f7820 */ /* 0x040fe20000400000 */
[----:B------:R-:W-:-:S03]  /*ce40*/  FMUL R24, R24, 0.5 ;  /* 0x3f00000018187820 */ /* 0x000fc60000400000 */
        /* <DEDUP_REMOVED lines=90> */
[----:B------:R-:W-:Y:S01]  /*d3f0*/  HADD2.F32 R40, -RZ, R49.H0_H0 ;  /* 0x20000031ff287230 */ /* 0x000fe20000004100 */
[----:B------:R-:W-:Y:S01]  /*d400*/  F2FP.F16.E4M3.UNPACK_B R33, R4.H1 ;  /* 0x00000004ff21723e */ /* 0x000fe200030006ff */
[----:B------:R-:W-:-:S02]  /*d410*/  FFMA R30, R30, R31, R31 ;  /* 0x0000001f1e1e7223 */ /* 0x000fc4000000001f */
[----:B------:R-:W-:Y:S02]  /*d420*/  FFMA R31, R35, R36, R36 ;  /* 0x00000024231f7223 */ /* 0x000fe40000000024 */
        /* <DEDUP_REMOVED lines=34> */
[----:B------:R-:W-:Y:S01]  /*d650*/  FMUL R27, R27, R30 ;  /* 0x0000001e1b1b7220 */ /* 0x000fe20000400000 */
[----:B------:R-:W-:Y:S01]  /*d660*/  FSETP.GE.AND P5, PT, |R47|, 1.0029599666595458984, PT ;  /* 0x3f8060fe2f00780b */ /* 0x000fe20003fa6200 */
[----:B------:R-:W-:Y:S01]  /*d670*/  FMUL R30, R28, R31 ;  /* 0x0000001f1c1e7220 */ /* 0x000fe20000400000 */
[----:B------:R-:W-:Y:S01]  /*d680*/  FSEL R38, R8, 0.0052134888246655464172, P0 ;  /* 0x3baad5ea08267808 */ /* 0x000fe20000000000 */
[----:B------:R-:W-:Y:S01]  /*d690*/  FFMA R42, R37, R40, R42 ;  /* 0x00000028252a7223 */ /* 0x000fe2000000002a */
[----:B------:R-:W-:Y:S01]  /*d6a0*/  FSEL R39, |R47|, R39, P5 ;  /* 0x000000272f277208 */ /* 0x000fe20002800200 */
[----:B------:R-:W-:Y:S01]  /*d6b0*/  FMUL R34, R34, 0.5 ;  /* 0x3f00000022227820 */ /* 0x000fe20000400000 */
[----:B------:R-:W-:Y:S01]  /*d6c0*/  FSEL R46, R6, 8.4834944573231041431e-05, P5 ;  /* 0x38b1e96a062e7808 */ /* 0x000fe20002800000 */
[----:B------:R-:W-:Y:S01]  /*d6d0*/  FFMA R36, R35, R36, R38 ;  /* 0x0000002423247223 */ /* 0x000fe20000000026 */
[----:B------:R-:W-:-:S02]  /*d6e0*/  FSEL R48, -R7, -0.00082130916416645050049, P5 ;  /* 0xba574d2007307808 */ /* 0x000fc40002800100 */
[C---:B------:R-:W-:Y:S02]  /*d6f0*/  FSEL R44, R8.reuse, 0.0052134888246655464172, P4 ;  /* 0x3baad5ea082c7808 */ /* 0x040fe40002000000 */
[----:B------:R-:W-:Y:S01]  /*d700*/  FSEL R40, -R9, -0.026868773624300956726, P0 ;  /* 0xbcdc1be709287808 */ /* 0x000fe20000000100 */
[----:B------:R-:W-:Y:S01]  /*d710*/  FFMA R46, R39, R46, R48 ;  /* 0x0000002e272e7223 */ /* 0x000fe20000000030 */
[----:B------:R-:W-:Y:S01]  /*d720*/  FSEL R50, R8, 0.0052134888246655464172, P5 ;  /* 0x3baad5ea08327808 */ /* 0x000fe20002800000 */
[----:B------:R-:W-:Y:S01]  /*d730*/  FFMA R42, R37, R42, R44 ;  /* 0x0000002a252a7223 */ /* 0x000fe2000000002c */
[C---:B------:R-:W-:Y:S01]  /*d740*/  FSEL R38, R10.reuse, 0.11284004896879196167, P0 ;  /* 0x3de718af0a267808 */ /* 0x040fe20000000000 */
        /* <DEDUP_REMOVED lines=11> */
[----:B------:R-:W-:Y:S01]  /*d800*/  FSEL R44, R11, -0.37612664699554443359, P4 ;  /* 0xbec093ac0b2c7808 */ /* 0x000fe20002000000 */
[----:B------:R-:W-:Y:S01]  /*d810*/  FFMA R35, R35, R36, R38 ;  /* 0x0000002423237223 */ /* 0x000fe20000000026 */
[----:B------:R-:W-:Y:S01]  /*d820*/  FSEL R40, -|R45|, R45, P0 ;  /* 0x0000002d2d287208 */ /* 0x000fe20000000300 */
        /* <DEDUP_REMOVED lines=11> */
[----:B------:R-:W2:Y:S01]  /*d8e0*/  @P0 MUFU.EX2 R38, R35 ;  /* 0x0000002300260308 */ /* 0x000ea20000000800 */
[----:B------:R-:W-:-:S02]  /*d8f0*/  F2FP.SATFINITE.E4M3.F32.PACK_AB_MERGE_C R30, R30, R27, RZ ;  /* 0x0000001b1e1e723e */ /* 0x000fc400048070ff */
[----:B------:R-:W-:Y:S01]  /*d900*/  FFMA R36, R36, R37, R37 ;  /* 0x0000002524247223 */ /* 0x000fe20000000025 */
[----:B------:R-:W-:Y:S01]  /*d910*/  FSEL R37, -|R47|, R47, P5 ;  /* 0x0000002f2f257208 */ /* 0x000fe20002800300 */
[----:B------:R-:W-:Y:S01]  /*d920*/  FFMA R40, R39, R40, R41 ;  /* 0x0000002827287223 */ /* 0x000fe20000000029 */
[----:B------:R-:W-:Y:S01]  /*d930*/  F2FP.F16.E4M3.UNPACK_B R39, R3.H1 ;  /* 0x00000003ff27723e */ /* 0x000fe200030006ff */
[----:B------:R-:W-:Y:S01]  /*d940*/  FMUL R41, R2, R168 ;  /* 0x000000a802297220 */ /* 0x000fe20000400000 */
[----:B------:R-:W3:Y:S01]  /*d950*/  @P4 MUFU.EX2 R43, R36 ;  /* 0x00000024002b4308 */ /* 0x000ee20000000800 */
[----:B------:R-:W-:Y:S01]  /*d960*/  FFMA R37, R40, R37, R37 ;  /* 0x0000002528257223 */ /* 0x000fe20000000025 */
[----:B------:R-:W-:Y:S02]  /*d970*/  HADD2.F32 R40, -RZ, R49.H1_H1 ;  /* 0x30000031ff287230 */ /* 0x000fe40000004100 */
[--C-:B------:R-:W-:Y:S02]  /*d980*/  HADD2.F32 R46, -RZ, R39.reuse.H0_H0 ;  /* 0x20000027ff2e7230 */ /* 0x100fe40000004100 */
[----:B------:R-:W-:-:S02]  /*d990*/  HADD2.F32 R48, -RZ, R39.H1_H1 ;  /* 0x30000027ff307230 */ /* 0x000fc40000004100 */
[----:B------:R-:W-:Y:S01]  /*d9a0*/  FMUL R39, R2, R170 ;  /* 0x000000aa02277220 */ /* 0x000fe20000400000 */
[----:B------:R-:W4:Y:S01]  /*d9b0*/  @P5 MUFU.EX2 R44, R37 ;  /* 0x00000025002c5308 */ /* 0x000f220000000800 */
[----:B--2---:R-:W-:Y:S01]  /*d9c0*/  @P0 FADD R42, -R38, 1 ;  /* 0x3f800000262a0421 */ /* 0x004fe20000000100 */
[C---:B------:R-:W-:Y:S01]  /*d9d0*/  FFMA R38, R16.reuse, R46, R169 ;  /* 0x0000002e10267223 */ /* 0x040fe200000000a9 */
[C---:B------:R-:W-:Y:S01]  /*d9e0*/  FFMA R40, R16.reuse, R40, R39 ;  /* 0x0000002810287223 */ /* 0x040fe20000000027 */
[----:B------:R-:W-:Y:S02]  /*d9f0*/  FFMA R39, R16, R48, R41 ;  /* 0x0000003010277223 */ /* 0x000fe40000000029 */
[----:B------:R-:W-:Y:S01]  /*da00*/  @P0 LOP3.LUT R35, R42, 0x80000000, R45, 0xb8, !PT ;  /* 0x800000002a230812 */ /* 0x000fe200078eb82d */
[----:B------:R-:W-:Y:S01]  /*da10*/  FMUL R58, R40, 0.70710676908493041992 ;  /* 0x3f3504f3283a7820 */ /* 0x000fe20000400000 */
[----:B------:R-:W-:Y:S01]  /*da20*/  FMUL R51, R38, 0.70710676908493041992 ;  /* 0x3f3504f326337820 */ /* 0x000fe20000400000 */
[----:B---3--:R-:W-:Y:S01]  /*da30*/  @P4 FADD R43, -R43, 1 ;  /* 0x3f8000002b2b4421 */ /* 0x008fe20000000100 */
[----:B------:R-:W-:Y:S01]  /*da40*/  FMUL R60, R39, 0.70710676908493041992 ;  /* 0x3f3504f3273c7820 */ /* 0x000fe20000400000 */
[C---:B------:R-:W-:Y:S01]  /*da50*/  FMUL R41, R58.reuse, R58 ;  /* 0x0000003a3a297220 */ /* 0x040fe20000400000 */
[----:B------:R-:W-:Y:S01]  /*da60*/  FSETP.GE.AND P0, PT, |R58|, 1.0029599666595458984, PT ;  /* 0x3f8060fe3a00780b */ /* 0x000fe20003f06200 */
[----:B------:R-:W-:Y:S01]  /*da70*/  FMUL R38, R38, 0.5 ;  /* 0x3f00000026267820 */ /* 0x000fe20000400000 */
[----:B------:R-:W-:Y:S01]  /*da80*/  @P4 LOP3.LUT R36, R43, 0x80000000, R52, 0xb8, !PT ;  /* 0x800000002b244812 */ /* 0x000fe200078eb834 */
[C---:B------:R-:W-:Y:S01]  /*da90*/  FMUL R43, R51.reuse, R51 ;  /* 0x00000033332b7220 */ /* 0x040fe20000400000 */
[----:B------:R-:W-:Y:S01]  /*daa0*/  FSETP.GE.AND P4, PT, |R51|, 1.0029599666595458984, PT ;  /* 0x3f8060fe3300780b */ /* 0x000fe20003f86200 */
[----:B----4-:R-:W-:Y:S01]  /*dab0*/  @P5 FADD R44, -R44, 1 ;  /* 0x3f8000002c2c5421 */ /* 0x010fe20000000100 */
[----:B------:R-:W-:Y:S01]  /*dac0*/  FSEL R41, |R58|, R41, P0 ;  /* 0x000000293a297208 */ /* 0x000fe20000000200 */
[----:B------:R-:W-:Y:S01]  /*dad0*/  FMUL R45, R60, R60 ;  /* 0x0000003c3c2d7220 */ /* 0x000fe20000400000 */
[----:B------:R-:W-:Y:S01]  /*dae0*/  FSEL R42, R6, 8.4834944573231041431e-05, P0 ;  /* 0x38b1e96a062a7808 */ /* 0x000fe20000000000 */
[----:B------:R-:W-:Y:S01]  /*daf0*/  FMUL R39, R39, 0.5 ;  /* 0x3f00000027277820 */ /* 0x000fe20000400000 */
[----:B------:R-:W-:Y:S01]  /*db00*/  @P5 LOP3.LUT R37, R44, 0x80000000, R47, 0xb8, !PT ;  /* 0x800000002c255812 */ /* 0x000fe200078eb82f */
[----:B------:R-:W-:Y:S01]  /*db10*/  FMUL R40, R40, 0.5 ;  /* 0x3f00000028287820 */ /* 0x000fe20000400000 */
[----:B------:R-:W-:Y:S01]  /*db20*/  FSEL R44, -R7, -0.00082130916416645050049, P0 ;  /* 0xba574d20072c7808 */ /* 0x000fe20000000100 */
[----:B------:R-:W-:Y:S01]  /*db30*/  FADD R35, R35, 1 ;  /* 0x3f80000023237421 */ /* 0x000fe20000000000 */
[----:B------:R-:W-:Y:S01]  /*db40*/  FSEL R43, |R51|, R43, P4 ;  /* 0x0000002b332b7208 */ /* 0x000fe20002000200 */
[----:B------:R-:W-:Y:S01]  /*db50*/  FADD R36, R36, 1 ;  /* 0x3f80000024247421 */ /* 0x000fe20000000000 */
[----:B------:R-:W-:Y:S01]  /*db60*/  FSEL R46, R6, 8.4834944573231041431e-05, P4 ;  /* 0x38b1e96a062e7808 */ /* 0x000fe20002000000 */
[----:B------:R-:W-:Y:S01]  /*db70*/  FFMA R42, R41, R42, R44 ;  /* 0x0000002a292a7223 */ /* 0x000fe2000000002c */
[----:B------:R-:W-:Y:S01]  /*db80*/  FSEL R48, -R7, -0.00082130916416645050049, P4 ;  /* 0xba574d2007307808 */ /* 0x000fe20002000100 */
[----:B------:R-:W-:Y:S01]  /*db90*/  FADD R37, R37, 1 ;  /* 0x3f80000025257421 */ /* 0x000fe20000000000 */
[----:B------:R-:W-:Y:S01]  /*dba0*/  FSEL R44, R8, 0.0052134888246655464172, P0 ;  /* 0x3baad5ea082c7808 */ /* 0x000fe20000000000 */
[----:B------:R-:W-:Y:S01]  /*dbb0*/  FMUL R32, R32, R35 ;  /* 0x0000002320207220 */ /* 0x000fe20000400000 */
[C---:B------:R-:W-:Y:S01]  /*dbc0*/  FSETP.GE.AND P5, PT, |R60|.reuse, 1.0029599666595458984, PT ;  /* 0x3f8060fe3c00780b */ /* 0x040fe20003fa6200 */
        /* <DEDUP_REMOVED lines=43> */
[----:B------:R-:W-:Y:S02]  /*de80*/  F2FP.F16.E4M3.UNPACK_B R45, R0 ;  /* 0x00000000ff2d723e */ /* 0x000fe400020006ff */
        /* <DEDUP_REMOVED lines=19> */
[----:B------:R-:W-:Y:S01]  /*dfc0*/  FADD R41, R41, 1 ;  /* 0x3f80000029297421 */ /* 0x000fe20000000000 */
[----:B----4-:R-:W-:Y:S01]  /*dfd0*/  @P5 FADD R49, -R49, 1 ;  /* 0x3f80000031315421 */ /* 0x010fe20000000100 */
[----:B------:R-:W-:Y:S01]  /*dfe0*/  FSEL R47, |R55|, R47, P0 ;  /* 0x0000002f372f7208 */ /* 0x000fe20000000200 */
[----:B------:R-:W-:Y:S01]  /*dff0*/  FMUL R59, R45, 0.70710676908493041992 ;  /* 0x3f3504f32d3b7820 */ /* 0x000fe20000400000 */
[----:B------:R-:W-:Y:S01]  /*e000*/  FSETP.GE.AND P4, PT, |R57|, 1.0029599666595458984, PT ;  /* 0x3f8060fe3900780b */ /* 0x000fe20003f86200 */
[----:B------:R-:W-:Y:S01]  /*e010*/  FMUL R46, R46, 0.5 ;  /* 0x3f0000002e2e7820 */ /* 0x000fe20000400000 */
[----:B------:R-:W-:Y:S01]  /*e020*/  @P5 LOP3.LUT R43, R49, 0x80000000, R60, 0xb8, !PT ;  /* 0x80000000312b5812 */ /* 0x000fe200078eb83c */
[----:B------:R-:W-:Y:S01]  /*e030*/  FMUL R49, R57, R57 ;  /* 0x0000003939317220 */ /* 0x000fe20000400000 */
[----:B------:R-:W-:Y:S01]  /*e040*/  FSEL R48, R6, 8.4834944573231041431e-05, P0 ;  /* 0x38b1e96a06307808 */ /* 0x000fe20000000000 */
[----:B------:R-:W-:Y:S01]  /*e050*/  FMUL R51, R59, R59 ;  /* 0x0000003b3b337220 */ /* 0x000fe20000400000 */
[----:B------:R-:W-:Y:S01]  /*e060*/  FSEL R50, -R7, -0.00082130916416645050049, P0 ;  /* 0xba574d2007327808 */ /* 0x000fe20000000100 */
[----:B------:R-:W-:Y:S01]  /*e070*/  FMUL R45, R45, 0.5 ;  /* 0x3f0000002d2d7820 */ /* 0x000fe20000400000 */
[----:B------:R-:W-:Y:S01]  /*e080*/  FSEL R49, |R57|, R49, P4 ;  /* 0x0000003139317208 */ /* 0x000fe20002000200 */
[----:B------:R-:W-:Y:S01]  /*e090*/  FMUL R41, R40, R41 ;  /* 0x0000002928297220 */ /* 0x000fe20000400000 */
[----:B------:R-:W-:Y:S01]  /*e0a0*/  FSEL R52, R6, 8.4834944573231041431e-05, P4 ;  /* 0x38b1e96a06347808 */ /* 0x000fe20002000000 */
[----:B------:R-:W-:Y:S01]  /*e0b0*/  FFMA R48, R47, R48, R50 ;  /* 0x000000302f307223 */ /* 0x000fe20000000032 */
[----:B------:R-:W-:-:S02]  /*e0c0*/  FSEL R54, -R7, -0.00082130916416645050049, P4 ;  /* 0xba574d2007367808 */ /* 0x000fc40002000100 */
[----:B------:R-:W-:Y:S02]  /*e0d0*/  FSETP.GE.AND P5, PT, |R59|, 1.0029599666595458984, PT ;  /* 0x3f8060fe3b00780b */ /* 0x000fe40003fa6200 */
[----:B------:R-:W-:Y:S01]  /*e0e0*/  FSEL R50, R8, 0.0052134888246655464172, P0 ;  /* 0x3baad5ea08327808 */ /* 0x000fe20000000000 */
[----:B------:R-:W-:Y:S01]  /*e0f0*/  FFMA R54, R49, R52, R54 ;  /* 0x0000003431367223 */ /* 0x000fe20000000036 */
[----:B------:R-:W-:Y:S02]  /*e100*/  FSEL R51, |R59|, R51, P5 ;  /* 0x000000333b337208 */ /* 0x000fe40002800200 */
[----:B------:R-:W-:Y:S01]  /*e110*/  FSEL R58, R6, 8.4834944573231041431e-05, P5 ;  /* 0x38b1e96a063a7808 */ /* 0x000fe20002800000 */
[----:B------:R-:W-:Y:S01]  /*e120*/  FFMA R48, R47, R48, R50 ;  /* 0x000000302f307223 */ /* 0x000fe20000000032 */
[----:B------:R-:W-:Y:S02]  /*e130*/  FSEL R60, -R7, -0.00082130916416645050049, P5 ;  /* 0xba574d20073c7808 */ /* 0x000fe40002800100 */
[----:B------:R-:W-:-:S02]  /*e140*/  FSEL R56, R8, 0.0052134888246655464172, P4 ;  /* 0x3baad5ea08387808 */ /* 0x000fc40002000000 */
        /* <DEDUP_REMOVED lines=31> */
[----:B------:R-:W-:Y:S01]  /*e340*/  HADD2.F32 R60, -RZ, R61.H1_H1 ;  /* 0x3000003dff3c7230 */ /* 0x000fe20000004100 */
[----:B------:R-:W-:Y:S01]  /*e350*/  F2FP.SATFINITE.E4M3.F32.PACK_AB_MERGE_C R34, R41, R34, RZ ;  /* 0x000000222922723e */ /* 0x000fe200048070ff */
[----:B------:R-:W-:Y:S01]  /*e360*/  FFMA R49, R48, R49, R49 ;  /* 0x0000003130317223 */ /* 0x000fe20000000031 */
[----:B------:R-:W-:Y:S01]  /*e370*/  FSEL R48, -|R59|, R59, P5 ;  /* 0x0000003b3b307208 */ /* 0x000fe20002800300 */
[----:B------:R-:W-:Y:S01]  /*e380*/  FFMA R53, R51, R52, R53 ;  /* 0x0000003433357223 */ /* 0x000fe20000000035 */
[----:B------:R-:W-:-:S02]  /*e390*/  F2FP.F16.E4M3.UNPACK_B R51, R5 ;  /* 0x00000005ff33723e */ /* 0x000fc400020006ff */
[----:B------:R-:W3:Y:S01]  /*e3a0*/  @P4 MUFU.EX2 R52, R49 ;  /* 0x0000003100344308 */ /* 0x000ee20000000800 */
[----:B------:R-:W-:Y:S01]  /*e3b0*/  FFMA R48, R53, R48, R48 ;  /* 0x0000003035307223 */ /* 0x000fe20000000030 */
[----:B------:R-:W-:Y:S01]  /*e3c0*/  FMUL R53, R2, R164 ;  /* 0x000000a402357220 */ /* 0x000fe20000400000 */
[--C-:B------:R-:W-:Y:S02]  /*e3d0*/  HADD2.F32 R56, -RZ, R51.reuse.H0_H0 ;  /* 0x20000033ff387230 */ /* 0x100fe40000004100 */
[----:B------:R-:W-:Y:S02]  /*e3e0*/  HADD2.F32 R58, -RZ, R51.H1_H1 ;  /* 0x30000033ff3a7230 */ /* 0x000fe40000004100 */
[----:B------:R-:W-:Y:S01]  /*e3f0*/  FFMA R60, R16, R60, R53 ;  /* 0x0000003c103c7223 */ /* 0x000fe20000000035 */
[----:B------:R-:W-:Y:S01]  /*e400*/  FMUL R51, R2, R178 ;  /* 0x000000b202337220 */ /* 0x000fe20000400000 */
[----:B------:R-:W4:Y:S01]  /*e410*/  @P5 MUFU.EX2 R54, R48 ;  /* 0x0000003000365308 */ /* 0x000f220000000800 */
[----:B------:R-:W-:Y:S01]  /*e420*/  FFMA R179, R16, R56, R179 ;  /* 0x0000003810b37223 */ /* 0x000fe200000000b3 */
[----:B--2---:R-:W-:Y:S01]  /*e430*/  @P0 FADD R50, -R50, 1 ;  /* 0x3f80000032320421 */ /* 0x004fe20000000100 */
[----:B------:R-:W-:Y:S01]  /*e440*/  FMUL R64, R60, 0.70710676908493041992 ;  /* 0x3f3504f33c407820 */ /* 0x000fe20000400000 */
[----:B------:R-:W-:Y:S01]  /*e450*/  FFMA R58, R16, R58, R51 ;  /* 0x0000003a103a7223 */ /* 0x000fe20000000033 */
[----:B------:R-:W-:Y:S01]  /*e460*/  FMUL R62, R179, 0.70710676908493041992 ;  /* 0x3f3504f3b33e7820 */ /* 0x000fe20000400000 */
[----:B------:R-:W-:Y:S01]  /*e470*/  FMUL R28, R60, 0.5 ;  /* 0x3f0000003c1c7820 */ /* 0x000fe20000400000 */
[----:B------:R-:W-:Y:S01]  /*e480*/  FMUL R51, R64, R64 ;  /* 0x0000004040337220 */ /* 0x000fe20000400000 */
[----:B------:R-:W-:Y:S01]  /*e490*/  @P0 LOP3.LUT R47, R50, 0x80000000, R55, 0xb8, !PT ;  /* 0x80000000322f0812 */ /* 0x000fe200078eb837 */
[----:B---3--:R-:W-:Y:S01]  /*e4a0*/  @P4 FADD R52, -R52, 1 ;  /* 0x3f80000034344421 */ /* 0x008fe20000000100 */
[----:B------:R-:W-:Y:S01]  /*e4b0*/  FMUL R65, R58, 0.70710676908493041992 ;  /* 0x3f3504f33a417820 */ /* 0x000fe20000400000 */
[C---:B------:R-:W-:Y:S01]  /*e4c0*/  FMUL R50, R62.reuse, R62 ;  /* 0x0000003e3e327220 */ /* 0x040fe20000400000 */
[----:B------:R-:W-:Y:S01]  /*e4d0*/  FSETP.GE.AND P0, PT, |R62|, 1.0029599666595458984, PT ;  /* 0x3f8060fe3e00780b */ /* 0x000fe20003f06200 */
[----:B------:R-:W-:Y:S01]  /*e4e0*/  FADD R47, R47, 1 ;  /* 0x3f8000002f2f7421 */ /* 0x000fe20000000000 */
[----:B------:R-:W-:Y:S01]  /*e4f0*/  @P4 LOP3.LUT R49, R52, 0x80000000, R57, 0xb8, !PT ;  /* 0x8000000034314812 */ /* 0x000fe200078eb839 */
[C---:B------:R-:W-:Y:S01]  /*e500*/  FMUL R52, R65.reuse, R65 ;  /* 0x0000004141347220 */ /* 0x040fe20000400000 */
[----:B------:R-:W-:Y:S01]  /*e510*/  FSETP.GE.AND P4, PT, |R65|, 1.0029599666595458984, PT ;  /* 0x3f8060fe4100780b */ /* 0x000fe20003f86200 */
[----:B----4-:R-:W-:Y:S01]  /*e520*/  @P5 FADD R54, -R54, 1 ;  /* 0x3f80000036365421 */ /* 0x010fe20000000100 */
[----:B------:R-:W-:Y:S01]  /*e530*/  FSEL R50, |R62|, R50, P0 ;  /* 0x000000323e327208 */ /* 0x000fe20000000200 */
[----:B------:R-:W-:Y:S01]  /*e540*/  FADD R49, R49, 1 ;  /* 0x3f80000031317421 */ /* 0x000fe20000000000 */
[----:B------:R-:W-:Y:S01]  /*e550*/  FSEL R53, -R7, -0.00082130916416645050049, P0 ;  /* 0xba574d2007357808 */ /* 0x000fe20000000100 */
[----:B------:R-:W-:Y:S01]  /*e560*/  FMUL R44, R44, R47 ;  /* 0x0000002f2c2c7220 */ /* 0x000fe20000400000 */
[----:B------:R-:W-:Y:S01]  /*e570*/  @P5 LOP3.LUT R48, R54, 0x80000000, R59, 0xb8, !PT ;  /* 0x8000000036305812 */ /* 0x000fe200078eb83b */
[----:B------:R-:W-:Y:S01]  /*e580*/  FMUL R49, R46, R49 ;  /* 0x000000312e317220 */ /* 0x000fe20000400000 */
[----:B------:R-:W-:-:S02]  /*e590*/  FSETP.GE.AND P5, PT, |R64|, 1.0029599666595458984, PT ;  /* 0x3f8060fe4000780b */ /* 0x000fc40003fa6200 */
[----:B------:R-:W-:Y:S01]  /*e5a0*/  FSEL R52, |R65|, R52, P4 ;  /* 0x0000003441347208 */ /* 0x000fe20002000200 */
[----:B------:R-:W-:Y:S01]  /*e5b0*/  FADD R48, R48, 1 ;  /* 0x3f80000030307421 */ /* 0x000fe20000000000 */
[----:B------:R-:W-:Y:S02]  /*e5c0*/  FSEL R54, |R64|, R51, P5 ;  /* 0x0000003340367208 */ /* 0x000fe40002800200 */
[C---:B------:R-:W-:Y:S01]  /*e5d0*/  FSEL R55, R6.reuse, 8.4834944573231041431e-05, P5 ;  /* 0x38b1e96a06377808 */ /* 0x040fe20002800000 */
[----:B------:R-:W-:Y:S01]  /*e5e0*/  FMUL R45, R45, R48 ;  /* 0x000000302d2d7220 */ /* 0x000fe20000400000 */
[C---:B------:R-:W-:Y:S02]  /*e5f0*/  FSEL R57, -R7.reuse, -0.00082130916416645050049, P5 ;  /* 0xba574d2007397808 */ /* 0x040fe40002800100 */
[----:B------:R-:W-:Y:S02]  /*e600*/  FSEL R51, R6, 8.4834944573231041431e-05, P0 ;  /* 0x38b1e96a06337808 */ /* 0x000fe40000000000 */
[----:B------:R-:W-:Y:S01]  /*e610*/  FSEL R63, R8, 0.0052134888246655464172, P5 ;  /* 0x3baad5ea083f7808 */ /* 0x000fe20002800000 */
[----:B------:R-:W-:Y:S01]  /*e620*/  FFMA R61, R54, R55, R57 ;  /* 0x00000037363d7223 */ /* 0x000fe20000000039 */
[----:B------:R-:W-:Y:S01]  /*e630*/  FSEL R55, R6, 8.4834944573231041431e-05, P4 ;  /* 0x38b1e96a06377808 */ /* 0x000fe20002000000 */
[----:B------:R-:W-:Y:S01]  /*e640*/  FFMA R51, R50, R51, R53 ;  /* 0x0000003332337223 */ /* 0x000fe20000000035 */
[----:B------:R-:W-:Y:S01]  /*e650*/  FSEL R57, -R7, -0.00082130916416645050049, P4 ;  /* 0xba574d2007397808 */ /* 0x000fe20002000100 */
[----:B------:R-:W-:Y:S01]  /*e660*/  FFMA R61, R54, R61, R63 ;  /* 0x0000003d363d7223 */ /* 0x000fe2000000003f */
[----:B------:R-:W-:-:S02]  /*e670*/  FSEL R53, R8, 0.0052134888246655464172, P0 ;  /* 0x3baad5ea08357808 */ /* 0x000fc40000000000 */
[----:B------:R-:W-:Y:S01]  /*e680*/  FSEL R59, R8, 0.0052134888246655464172, P4 ;  /* 0x3baad5ea083b7808 */ /* 0x000fe20002000000 */
[----:B------:R-:W-:Y:S01]  /*e690*/  FFMA R55, R52, R55, R57 ;  /* 0x0000003734377223 */ /* 0x000fe20000000039 */
[C---:B------:R-:W-:Y:S01]  /*e6a0*/  FSEL R57, -R9.reuse, -0.026868773624300956726, P5 ;  /* 0xbcdc1be709397808 */ /* 0x040fe20002800100 */
[----:B------:R-:W-:Y:S01]  /*e6b0*/  FFMA R51, R50, R51, R53 ;  /* 0x0000003332337223 */ /* 0x000fe20000000035 */
[----:B------:R-:W-:Y:S01]  /*e6c0*/  FSEL R53, -R9, -0.026868773624300956726, P0 ;  /* 0xbcdc1be709357808 */ /* 0x000fe20000000100 */
[----:B------:R-:W-:Y:S01]  /*e6d0*/  FFMA R59, R52, R55, R59 ;  /* 0x00000037343b7223 */ /* 0x000fe2000000003b */
[----:B------:R-:W-:Y:S01]  /*e6e0*/  FSEL R63, R10, 0.11284004896879196167, P5 ;  /* 0x3de718af0a3f7808 */ /* 0x000fe20002800000 */
        /* <DEDUP_REMOVED lines=9> */
[C---:B------:R-:W-:Y:S01]  /*e780*/  FSEL R53, R11.reuse, -0.37612664699554443359, P0 ;  /* 0xbec093ac0b357808 */ /* 0x040fe20000000000 */
[----:B------:R-:W-:Y:S01]  /*e790*/  FFMA R57, R52, R59, R57 ;  /* 0x0000003b34397223 */ /* 0x000fe20000000039 */
[----:B------:R-:W-:Y:S01]  /*e7a0*/  FSEL R59, R10, 0.11284004896879196167, P4 ;  /* 0x3de718af0a3b7808 */ /* 0x000fe20002000000 */
[----:B------:R-:W-:Y:S01]  /*e7b0*/  FFMA R61, R54, R61, R55 ;  /* 0x0000003d363d7223 */ /* 0x000fe20000000037 */
[----:B------:R-:W-:Y:S01]  /*e7c0*/  FSEL R55, R12, 0.12837915122509002686, P0 ;  /* 0x3e0375d30c377808 */ /* 0x000fe20000000000 */
        /* <DEDUP_REMOVED lines=31> */
[----:B------:R-:W-:Y:S01]  /*e9c0*/  FMUL R39, R39, R24 ;  /* 0x0000001827277220 */ /* 0x000fe20000400000 */
[----:B------:R-:W-:Y:S01]  /*e9d0*/  FMUL R24, R179, 0.5 ;  /* 0x3f000000b3187820 */ /* 0x000fe20000400000 */
[----:B------:R-:W-:Y:S01]  /*e9e0*/  FMUL R26, R58, 0.5 ;  /* 0x3f0000003a1a7820 */ /* 0x000fe20000400000 */
[----:B------:R-:W-:Y:S01]  /*e9f0*/  FADD R53, R53, 1 ;  /* 0x3f80000035357421 */ /* 0x000fe20000000000 */
[----:B------:R-:W-:Y:S01]  /*ea00*/  F2FP.SATFINITE.E4M3.F32.PACK_AB_MERGE_C R52, R52, R51, RZ ;  /* 0x000000333434723e */ /* 0x000fe200048070ff */
[----:B------:R-:W-:Y:S01]  /*ea10*/  FMUL R24, R24, R25 ;  /* 0x0000001918187220 */ /* 0x000fe20000400000 */
[----:B------:R-:W-:Y:S01]  /*ea20*/  F2FP.SATFINITE.E4M3.F32.PACK_AB_MERGE_C R38, R39, R38, RZ ;  /* 0x000000262726723e */ /* 0x000fe200048070ff */
[----:B------:R-:W-:Y:S01]  /*ea30*/  FMUL R53, R26, R53 ;  /* 0x000000351a357220 */ /* 0x000fe20000400000 */
[----:B------:R-:W-:-:S04]  /*ea40*/  F2FP.SATFINITE.E4M3.F32.PACK_AB_MERGE_C R28, R28, R45, RZ ;  /* 0x0000002d1c1c723e */ /* 0x000fc800048070ff */
[----:B------:R-:W-:Y:S01]  /*ea50*/  F2FP.SATFINITE.E4M3.F32.PACK_AB_MERGE_C R24, R53, R24, RZ ;  /* 0x000000183518723e */ /* 0x000fe200048070ff */
[----:B------:R-:W-:Y:S06]  /*ea60*/  @P1 BRA `(.L_x_92) ;  /* 0x0000000000041947 */ /* 0x000fec0003800000 */
[----:B------:R-:W-:-:S04]  /*ea70*/  DEPBAR.LE SB0, 0x1 ;  /* 0x000080400000791a */ /* 0x000fc80000000000 */
.L_x_92:
        /* <DEDUP_REMOVED lines=27> */
.L_x_94:
[----:B------:R-:W-:Y:S05]  /*ec30*/  BSYNC B0 ;  /* 0x0000000000007941 */ /* 0x000fea0003800000 */
.L_x_93:
[----:B------:R-:W-:Y:S04]  /*ec40*/  BSSY B0, `(.L_x_95) ;  /* 0x000003c000007945 */ /* 0x000fe80003800000 */
[----:B------:R-:W-:Y:S05]  /*ec50*/  @P3 BRA `(.L_x_96) ;  /* 0x0000000000e83947 */ /* 0x000fea0003800000 */
[----:B------:R-:W-:-:S04]  /*ec60*/  MOV R24, UR56 ;  /* 0x0000003800187c02 */ /* 0x000fc80008000f00 */
[----:B------:R-:W-:-:S13]  /*ec70*/  ISETP.NE.AND P4, PT, R24, 0x3, PT ;  /* 0x000000031800780c */ /* 0x000fda0003f85270 */
[----:B------:R-:W-:Y:S05]  /*ec80*/  @!P4 BRA `(.L_x_97) ;  /* 0x000000000004c947 */ /* 0x000fea0003800000 */
[----:B------:R-:W-:Y:S01]  /*ec90*/  BPT.TRAP 0x1 ;  /* 0x000000040000795c */ /* 0x000fe20000300000 */
.L_x_97:
[----:B------:R-:W2:Y:S04]  /*eca0*/  LDL R25, [R1+0xb8] ;  /* 0x0000b80001197983 */ /* 0x000ea80000100800 */
[----:B------:R-:W3:Y:S01]  /*ecb0*/  LDL R24, [R1+0xb4] ;  /* 0x0000b40001187983 */ /* 0x000ee20000100800 */
[----:B------:R-:W-:Y:S01]  /*ecc0*/  BSSY B1, `(.L_x_98) ;  /* 0x0000005000017945 */ /* 0x000fe20003800000 */
[----:B--2---:R-:W-:Y:S02]  /*ecd0*/  SHF.L.U32 R25, R25, 0x1f, RZ ;  /* 0x0000001f19197819 */ /* 0x004fe400000006ff */
[----:B---3--:R-:W-:-:S04]  /*ece0*/  LEA R24, R24, UR44, 0x3 ;  /* 0x0000002c18187c11 */ /* 0x008fc8000f8e18ff */
[----:B------:R-:W2:Y:S02]  /*ecf0*/  SYNCS.PHASECHK.TRANS64.TRYWAIT P0, [R24+URZ+0x80], R25 ;  /* 0x00008019180075a7 */ /* 0x000ea4000800017f */
[----:B--2---:R-:W-:Y:S05]  /*ed00*/  @!P0 BRA `(.L_x_99) ;  /* 0x000000c400fc8947 */ /* 0x004fea0003800000 */
.L_x_246:
[----:B------:R-:W-:Y:S05]  /*ed10*/  BSYNC B1 ;  /* 0x0000000000017941 */ /* 0x000fea0003800000 */
.L_x_98:
        /* <DEDUP_REMOVED lines=18> */
.L_x_101:
[----:B------:R-:W-:Y:S05]  /*ee40*/  BSYNC B1 ;  /* 0x0000000000017941 */ /* 0x000fea0003800000 */
.L_x_100:
        /* <DEDUP_REMOVED lines=8> */
.L_x_102:
        /* <DEDUP_REMOVED lines=19> */
.L_x_96:
[----:B------:R-:W-:Y:S05]  /*f000*/  BSYNC B0 ;  /* 0x0000000000007941 */ /* 0x000fea0003800000 */
.L_x_95:
        /* <DEDUP_REMOVED lines=44> */
[----:B------:R-:W-:Y:S01]  /*f2d0*/  FMUL R39, R27, 0.70710676908493041992 ;  /* 0x3f3504f31b277820 */ /* 0x000fe20000400000 */
        /* <DEDUP_REMOVED lines=90> */
[----:B------:R-:W-:Y:S01]  /*f880*/  FMUL R29, R26, R29 ;  /* 0x0000001d1a1d7220 */ /* 0x000fe20000400000 */
[----:B------:R-:W-:Y:S01]  /*f890*/  @P5 LOP3.LUT R31, R37, 0x80000000, R48, 0xb8, !PT ;  /* 0x80000000251f5812 */ /* 0x000fe200078eb830 */
[----:B------:R-:W-:Y:S01]  /*f8a0*/  FMUL R37, R52, R52 ;  /* 0x0000003434257220 */ /* 0x000fe20000400000 */
[----:B------:R-:W-:Y:S01]  /*f8b0*/  FSEL R40, R6, 8.4834944573231041431e-05, P4 ;  /* 0x38b1e96a06287808 */ /* 0x000fe20002000000 */
[----:B------:R-:W-:Y:S01]  /*f8c0*/  FFMA R36, R35, R36, R38 ;  /* 0x0000002423247223 */ /* 0x000fe20000000026 */
[----:B------:R-:W-:Y:S01]  /*f8d0*/  FSEL R42, -R7, -0.00082130916416645050049, P4 ;  /* 0xba574d20072a7808 */ /* 0x000fe20002000100 */
[----:B------:R-:W-:Y:S01]  /*f8e0*/  FADD R31, R31, 1 ;  /* 0x3f8000001f1f7421 */ /* 0x000fe20000000000 */
[----:B------:R-:W-:Y:S01]  /*f8f0*/  FSEL R37, |R52|, R37, P4 ;  /* 0x0000002534257208 */ /* 0x000fe20002000200 */
[----:B------:R-:W-:Y:S01]  /*f900*/  FADD R30, R30, 1 ;  /* 0x3f8000001e1e7421 */ /* 0x000fe20000000000 */
[----:B------:R-:W-:Y:S01]  /*f910*/  FSETP.GE.AND P5, PT, |R47|, 1.0029599666595458984, PT ;  /* 0x3f8060fe2f00780b */ /* 0x000fe20003fa6200 */
[----:B------:R-:W-:Y:S01]  /*f920*/  FMUL R31, R28, R31 ;  /* 0x0000001f1c1f7220 */ /* 0x000fe20000400000 */
[----:B------:R-:W-:Y:S01]  /*f930*/  FSEL R38, R8, 0.0052134888246655464172, P0 ;  /* 0x3baad5ea08267808 */ /* 0x000fe20000000000 */
[----:B------:R-:W-:Y:S01]  /*f940*/  FFMA R42, R37, R40, R42 ;  /* 0x00000028252a7223 */ /* 0x000fe2000000002a */
[----:B------:R-:W-:Y:S01]  /*f950*/  FSEL R39, |R47|, R39, P5 ;  /* 0x000000272f277208 */ /* 0x000fe20002800200 */
[----:B------:R-:W-:Y:S01]  /*f960*/  FMUL R30, R27, R30 ;  /* 0x0000001e1b1e7220 */ /* 0x000fe20000400000 */
[----:B------:R-:W-:Y:S01]  /*f970*/  FSEL R46, R6, 8.4834944573231041431e-05, P5 ;  /* 0x38b1e96a062e7808 */ /* 0x000fe20002800000 */
[----:B------:R-:W-:Y:S01]  /*f980*/  FFMA R36, R35, R36, R38 ;  /* 0x0000002423247223 */ /* 0x000fe20000000026 */
[----:B------:R-:W-:Y:S01]  /*f990*/  FSEL R48, -R7, -0.00082130916416645050049, P5 ;  /* 0xba574d2007307808 */ /* 0x000fe20002800100 */
[----:B------:R-:W-:Y:S01]  /*f9a0*/  FMUL R34, R34, 0.5 ;  /* 0x3f00000022227820 */ /* 0x000fe20000400000 */
        /* <DEDUP_REMOVED lines=51> */
[C---:B------:R-:W-:Y:S01]  /*fce0*/  FMUL R51, R38.reuse, 0.70710676908493041992 ;  /* 0x3f3504f326337820 */ /* 0x040fe20000400000 */
        /* <DEDUP_REMOVED lines=68> */
[----:B------:R-:W-:Y:S01]  /*10130*/  F2FP.F16.E4M3.UNPACK_B R45, R0 ;  /* 0x00000000ff2d723e */ /* 0x000fe200020006ff */
[----:B------:R-:W-:Y:S01]  /*10140*/  FFMA R42, R42, R43, R43 ;  /* 0x0000002b2a2a7223 */ /* 0x000fe2000000002b */
[----:B------:R-:W-:Y:S01]  /*10150*/  F2FP.SATFINITE.E4M3.F32.PACK_AB_MERGE_C R32, R33, R32, RZ ;  /* 0x000000202120723e */ /* 0x000fe200048070ff */
[----:B------:R-:W-:Y:S01]  /*10160*/  FFMA R43, R47, R48, R48 ;  /* 0x000000302f2b7223 */ /* 0x000fe20000000030 */
[----:B------:R-:W-:Y:S01]  /*10170*/  FFMA R19, R16, R52, R19 ;  /* 0x0000003410137223 */ /* 0x000fe20000000013 */
[----:B------:R-:W3:Y:S01]  /*10180*/  @P4 MUFU.EX2 R46, R42 ;  /* 0x0000002a002e4308 */ /* 0x000ee20000000800 */
[----:B------:R-:W-:-:S02]  /*10190*/  HADD2.F32 R48, -RZ, R45.H0_H0 ;  /* 0x2000002dff307230 */ /* 0x000fc40000004100 */
[----:B------:R-:W-:Y:S02]  /*101a0*/  HADD2.F32 R50, -RZ, R45.H1_H1 ;  /* 0x3000002dff327230 */ /* 0x000fe40000004100 */
[----:B------:R-:W-:Y:S01]  /*101b0*/  FMUL R45, R2, R22 ;  /* 0x00000016022d7220 */ /* 0x000fe20000400000 */
[----:B------:R-:W-:Y:S01]  /*101c0*/  FMUL R60, R19, 0.70710676908493041992 ;  /* 0x3f3504f3133c7820 */ /* 0x000fe20000400000 */
[----:B------:R-:W-:Y:S01]  /*101d0*/  FFMA R22, R16, R48, R23 ;  /* 0x0000003010167223 */ /* 0x000fe20000000017 */
[----:B--2---:R-:W-:Y:S01]  /*101e0*/  @P0 FADD R44, -R44, 1 ;  /* 0x3f8000002c2c0421 */ /* 0x004fe20000000100 */
[----:B------:R-:W2:Y:S01]  /*101f0*/  @P5 MUFU.EX2 R47, R43 ;  /* 0x0000002b002f5308 */ /* 0x000ea20000000800 */
[----:B------:R-:W-:Y:S01]  /*10200*/  FFMA R23, R16, R50, R45 ;  /* 0x0000003210177223 */ /* 0x000fe2000000002d */
[----:B------:R-:W-:Y:S01]  /*10210*/  FMUL R61, R22, 0.70710676908493041992 ;  /* 0x3f3504f3163d7820 */ /* 0x000fe20000400000 */
[----:B------:R-:W-:Y:S01]  /*10220*/  FMUL R48, R60, R60 ;  /* 0x0000003c3c307220 */ /* 0x000fe20000400000 */
[----:B------:R-:W-:Y:S01]  /*10230*/  @P0 LOP3.LUT R41, R44, 0x80000000, R49, 0xb8, !PT ;  /* 0x800000002c290812 */ /* 0x000fe200078eb831 */
[----:B------:R-:W-:Y:S01]  /*10240*/  FMUL R63, R23, 0.70710676908493041992 ;  /* 0x3f3504f3173f7820 */ /* 0x000fe20000400000 */
[C---:B------:R-:W-:Y:S01]  /*10250*/  FMUL R44, R61.reuse, R61 ;  /* 0x0000003d3d2c7220 */ /* 0x040fe20000400000 */
[----:B------:R-:W-:Y:S01]  /*10260*/  FSETP.GE.AND P0, PT, |R61|, 1.0029599666595458984, PT ;  /* 0x3f8060fe3d00780b */ /* 0x000fe20003f06200 */
[----:B------:R-:W-:Y:S01]  /*10270*/  FMUL R26, R23, 0.5 ;  /* 0x3f000000171a7820 */ /* 0x000fe20000400000 */
[----:B---3--:R-:W-:Y:S01]  /*10280*/  @P4 FADD R46, -R46, 1 ;  /* 0x3f8000002e2e4421 */ /* 0x008fe20000000100 */
[----:B------:R-:W-:Y:S01]  /*10290*/  FADD R41, R41, 1 ;  /* 0x3f80000029297421 */ /* 0x000fe20000000000 */
[----:B------:R-:W-:-:S02]  /*102a0*/  FSEL R44, |R61|, R44, P0 ;  /* 0x0000002c3d2c7208 */ /* 0x000fc40000000200 */
[----:B------:R-:W-:Y:S01]  /*102b0*/  FSEL R45, R6, 8.4834944573231041431e-05, P0 ;  /* 0x38b1e96a062d7808 */ /* 0x000fe20000000000 */
[----:B------:R-:W-:Y:S01]  /*102c0*/  FMUL R41, R40, R41 ;  /* 0x0000002928297220 */ /* 0x000fe20000400000 */
[----:B------:R-:W-:Y:S01]  /*102d0*/  @P4 LOP3.LUT R42, R46, 0x80000000, R51, 0xb8, !PT ;  /* 0x800000002e2a4812 */ /* 0x000fe200078eb833 */
[----:B------:R-:W-:Y:S01]  /*102e0*/  FMUL R46, R63, R63 ;  /* 0x0000003f3f2e7220 */ /* 0x000fe20000400000 */
[----:B--2---:R-:W-:Y:S01]  /*102f0*/  @P5 FADD R47, -R47, 1 ;  /* 0x3f8000002f2f5421 */ /* 0x004fe20000000100 */
[----:B------:R-:W-:Y:S02]  /*10300*/  FSETP.GE.AND P4, PT, |R63|, 1.0029599666595458984, PT ;  /* 0x3f8060fe3f00780b */ /* 0x000fe40003f86200 */
[----:B------:R-:W-:Y:S01]  /*10310*/  FADD R23, R42, 1 ;  /* 0x3f8000002a177421 */ /* 0x000fe20000000000 */
[----:B------:R-:W-:Y:S02]  /*10320*/  F2FP.SATFINITE.E4M3.F32.PACK_AB_MERGE_C R34, R41, R34, RZ ;  /* 0x000000222922723e */ /* 0x000fe400048070ff */
[----:B------:R-:W-:Y:S01]  /*10330*/  @P5 LOP3.LUT R43, R47, 0x80000000, R58, 0xb8, !PT ;  /* 0x800000002f2b5812 */ /* 0x000fe200078eb83a */
[----:B------:R-:W-:Y:S01]  /*10340*/  HADD2.F32 R58, -RZ, R62.H1_H1 ;  /* 0x3000003eff3a7230 */ /* 0x000fe20000004100 */
[----:B------:R-:W-:Y:S01]  /*10350*/  FSEL R47, -R7, -0.00082130916416645050049, P0 ;  /* 0xba574d20072f7808 */ /* 0x000fe20000000100 */
[----:B------:R-:W-:Y:S01]  /*10360*/  FMUL R38, R38, R23 ;  /* 0x0000001726267220 */ /* 0x000fe20000400000 */
[----:B------:R-:W-:-:S02]  /*10370*/  FSEL R50, |R63|, R46, P4 ;  /* 0x0000002e3f327208 */ /* 0x000fc40002000200 */
[----:B------:R-:W-:Y:S01]  /*10380*/  FSEL R49, R6, 8.4834944573231041431e-05, P4 ;  /* 0x38b1e96a06317808 */ /* 0x000fe20002000000 */
[----:B------:R-:W-:Y:S01]  /*10390*/  FFMA R45, R44, R45, R47 ;  /* 0x0000002d2c2d7223 */ /* 0x000fe2000000002f */
[----:B------:R-:W-:Y:S02]  /*103a0*/  FSEL R51, -R7, -0.00082130916416645050049, P4 ;  /* 0xba574d2007337808 */ /* 0x000fe40002000100 */
[----:B------:R-:W-:Y:S02]  /*103b0*/  FSEL R47, R8, 0.0052134888246655464172, P0 ;  /* 0x3baad5ea082f7808 */ /* 0x000fe40000000000 */
[----:B------:R-:W-:Y:S01]  /*103c0*/  FSETP.GE.AND P5, PT, |R60|, 1.0029599666595458984, PT ;  /* 0x3f8060fe3c00780b */ /* 0x000fe20003fa6200 */
[----:B------:R-:W-:Y:S01]  /*103d0*/  FFMA R51, R50, R49, R51 ;  /* 0x0000003132337223 */ /* 0x000fe20000000033 */
[----:B------:R-:W-:Y:S01]  /*103e0*/  FSEL R49, -R9, -0.026868773624300956726, P0 ;  /* 0xbcdc1be709317808 */ /* 0x000fe20000000100 */
[----:B------:R-:W-:Y:S01]  /*103f0*/  FFMA R45, R44, R45, R47 ;  /* 0x0000002d2c2d7223 */ /* 0x000fe2000000002f */
[----:B------:R-:W-:-:S02]  /*10400*/  FSEL R47, R10, 0.11284004896879196167, P0 ;  /* 0x3de718af0a2f7808 */ /* 0x000fc40000000000 */
[----:B------:R-:W-:Y:S01]  /*10410*/  FSEL R52, |R60|, R48, P5 ;  /* 0x000000303c347208 */ /* 0x000fe20002800200 */
[----:B------:R-:W-:Y:S01]  /*10420*/  FFMA R45, R44, R45, R49 ;  /* 0x0000002d2c2d7223 */ /* 0x000fe20000000031 */
[----:B------:R-:W-:Y:S02]  /*10430*/  FSEL R55, R6, 8.4834944573231041431e-05, P5 ;  /* 0x38b1e96a06377808 */ /* 0x000fe40002800000 */
[----:B------:R-:W-:Y:S01]  /*10440*/  FSEL R57, -R7, -0.00082130916416645050049, P5 ;  /* 0xba574d2007397808 */ /* 0x000fe20002800100 */
[----:B------:R-:W-:Y:S01]  /*10450*/  FFMA R45, R44, R45, R47 ;  /* 0x0000002d2c2d7223 */ /* 0x000fe2000000002f */
[----:B------:R-:W-:Y:S02]  /*10460*/  FSEL R53, R8, 0.0052134888246655464172, P4 ;  /* 0x3baad5ea08357808 */ /* 0x000fe40002000000 */
[----:B------:R-:W-:Y:S01]  /*10470*/  FSEL R49, R11, -0.37612664699554443359, P0 ;  /* 0xbec093ac0b317808 */ /* 0x000fe20000000000 */
[----:B------:R-:W-:Y:S01]  /*10480*/  FFMA R55, R52, R55, R57 ;  /* 0x0000003734377223 */ /* 0x000fe20000000039 */
[----:B------:R-:W-:Y:S01]  /*10490*/  FSEL R59, R8, 0.0052134888246655464172, P5 ;  /* 0x3baad5ea083b7808 */ /* 0x000fe20002800000 */
[----:B------:R-:W-:Y:S01]  /*104a0*/  FFMA R51, R50, R51, R53 ;  /* 0x0000003332337223 */ /* 0x000fe20000000035 */
[C---:B------:R-:W-:Y:S01]  /*104b0*/  FSEL R53, -R9.reuse, -0.026868773624300956726, P4 ;  /* 0xbcdc1be709357808 */ /* 0x040fe20002000100 */
        /* <DEDUP_REMOVED lines=9> */
[----:B------:R-:W-:Y:S01]  /*10550*/  FSEL R55, R10, 0.11284004896879196167, P4 ;  /* 0x3de718af0a377808 */ /* 0x000fe20002000000 */
[----:B------:R-:W-:Y:S01]  /*10560*/  FFMA R48, R45, R46, R46 ;  /* 0x0000002e2d307223 */ /* 0x000fe2000000002e */
[C---:B------:R-:W-:Y:S01]  /*10570*/  FSEL R45, R11.reuse, -0.37612664699554443359, P5 ;  /* 0xbec093ac0b2d7808 */ /* 0x040fe20002800000 */
[----:B------:R-:W-:Y:S01]  /*10580*/  FFMA R53, R52, R57, R53 ;  /* 0x0000003934357223 */ /* 0x000fe20000000035 */
[----:B------:R-:W-:Y:S01]  /*10590*/  FSEL R49, R11, -0.37612664699554443359, P4 ;  /* 0xbec093ac0b317808 */ /* 0x000fe20002000000 */
[----:B------:R-:W-:Y:S01]  /*105a0*/  FFMA R51, R50, R51, R55 ;  /* 0x0000003332337223 */ /* 0x000fe20000000037 */
[----:B------:R-:W-:Y:S01]  /*105b0*/  FSEL R54, R12, 0.12837915122509002686, P5 ;  /* 0x3e0375d30c367808 */ /* 0x000fe20002800000 */
[----:B------:R-:W-:Y:S01]  /*105c0*/  FFMA R45, R52, R53, R45 ;  /* 0x00000035342d7223 */ /* 0x000fe2000000002d */
[----:B------:R-:W-:Y:S01]  /*105d0*/  FSEL R47, R12, 0.12837915122509002686, P4 ;  /* 0x3e0375d30c2f7808 */ /* 0x000fe20002000000 */
[----:B------:R-:W-:Y:S01]  /*105e0*/  FFMA R49, R50, R51, R49 ;  /* 0x0000003332317223 */ /* 0x000fe20000000031 */
[----:B------:R-:W-:Y:S01]  /*105f0*/  FSEL R56, -|R60|, R60, P5 ;  /* 0x0000003c3c387208 */ /* 0x000fe20002800300 */
[----:B------:R-:W-:Y:S01]  /*10600*/  FFMA R45, R52, R45, R54 ;  /* 0x0000002d342d7223 */ /* 0x000fe20000000036 */
[----:B------:R-:W-:Y:S01]  /*10610*/  FSEL R46, -|R63|, R63, P4 ;  /* 0x0000003f3f2e7208 */ /* 0x000fe20002000300 */
[----:B------:R-:W-:Y:S01]  /*10620*/  FFMA R47, R50, R49, R47 ;  /* 0x00000031322f7223 */ /* 0x000fe2000000002f */
[----:B------:R-:W2:Y:S01]  /*10630*/  @P0 MUFU.EX2 R44, R48 ;  /* 0x00000030002c0308 */ /* 0x000ea20000000800 */
[----:B------:R-:W-:Y:S01]  /*10640*/  FFMA R56, R45, R56, R56 ;  /* 0x000000382d387223 */ /* 0x000fe20000000038 */
[----:B------:R-:W-:Y:S01]  /*10650*/  F2FP.F16.E4M3.UNPACK_B R45, R5 ;  /* 0x00000005ff2d723e */ /* 0x000fe200020006ff */
[----:B------:R-:W-:Y:S01]  /*10660*/  FFMA R50, R47, R46, R46 ;  /* 0x0000002e2f327223 */ /* 0x000fe2000000002e */
[----:B------:R-:W-:-:S03]  /*10670*/  FMUL R47, R2, R18 ;  /* 0x00000012022f7220 */ /* 0x000fc60000400000 */
[--C-:B------:R-:W-:Y:S01]  /*10680*/  HADD2.F32 R52, -RZ, R45.reuse.H0_H0 ;  /* 0x2000002dff347230 */ /* 0x100fe20000004100 */
[----:B------:R-:W3:Y:S01]  /*10690*/  @P5 MUFU.EX2 R49, R56 ;  /* 0x0000003800315308 */ /* 0x000ee20000000800 */
[----:B------:R-:W-:Y:S01]  /*106a0*/  FFMA R58, R16, R58, R47 ;  /* 0x0000003a103a7223 */ /* 0x000fe2000000002f */
[----:B------:R-:W-:Y:S02]  /*106b0*/  HADD2.F32 R54, -RZ, R45.H1_H1 ;  /* 0x3000002dff367230 */ /* 0x000fe40000004100 */
[----:B------:R-:W-:Y:S01]  /*106c0*/  FMUL R45, R2, R162 ;  /* 0x000000a2022d7220 */ /* 0x000fe20000400000 */
[----:B------:R-:W-:Y:S01]  /*106d0*/  FFMA R163, R16, R52, R163 ;  /* 0x0000003410a37223 */ /* 0x000fe200000000a3 */
[C---:B------:R-:W-:Y:S01]  /*106e0*/  FMUL R62, R58.reuse, 0.70710676908493041992 ;  /* 0x3f3504f33a3e7820 */ /* 0x040fe20000400000 */
[----:B------:R-:W-:Y:S01]  /*106f0*/  FMUL R23, R58, 0.5 ;  /* 0x3f0000003a177820 */ /* 0x000fe20000400000 */
[----:B------:R-:W-:Y:S01]  /*10700*/  FFMA R54, R16, R54, R45 ;  /* 0x0000003610367223 */ /* 0x000fe2000000002d */
[----:B------:R-:W4:Y:S01]  /*10710*/  @P4 MUFU.EX2 R46, R50 ;  /* 0x00000032002e4308 */ /* 0x000f220000000800 */
[----:B--2---:R-:W-:Y:S01]  /*10720*/  @P0 FADD R44, -R44, 1 ;  /* 0x3f8000002c2c0421 */ /* 0x004fe20000000100 */
[----:B------:R-:W-:-:S04]  /*10730*/  FMUL R59, R163, 0.70710676908493041992 ;  /* 0x3f3504f3a33b7820 */ /* 0x000fc80000400000 */
[----:B------:R-:W-:Y:S01]  /*10740*/  @P0 LOP3.LUT R48, R44, 0x80000000, R61, 0xb8, !PT ;  /* 0x800000002c300812 */ /* 0x000fe200078eb83d */
[----:B------:R-:W-:Y:S01]  /*10750*/  FMUL R44, R62, R62 ;  /* 0x0000003e3e2c7220 */ /* 0x000fe20000400000 */
[----:B------:R-:W-:Y:S01]  /*10760*/  FMUL R61, R54, 0.70710676908493041992 ;  /* 0x3f3504f3363d7820 */ /* 0x000fe20000400000 */
[----:B---3--:R-:W-:Y:S01]  /*10770*/  @P5 FADD R49, -R49, 1 ;  /* 0x3f80000031315421 */ /* 0x008fe20000000100 */
[C---:B------:R-:W-:Y:S01]  /*10780*/  FMUL R18, R59.reuse, R59 ;  /* 0x0000003b3b127220 */ /* 0x040fe20000400000 */
[----:B------:R-:W-:-:S03]  /*10790*/  FSETP.GE.AND P0, PT, |R59|, 1.0029599666595458984, PT ;  /* 0x3f8060fe3b00780b */ /* 0x000fc60003f06200 */
[----:B------:R-:W-:Y:S02]  /*107a0*/  @P5 LOP3.LUT R56, R49, 0x80000000, R60, 0xb8, !PT ;  /* 0x8000000031385812 */ /* 0x000fe400078eb83c */
[----:B------:R-:W-:Y:S01]  /*107b0*/  FSETP.GE.AND P5, PT, |R62|, 1.0029599666595458984, PT ;  /* 0x3f8060fe3e00780b */ /* 0x000fe20003fa6200 */
[----:B----4-:R-:W-:Y:S01]  /*107c0*/  @P4 FADD R46, -R46, 1 ;  /* 0x3f8000002e2e4421 */ /* 0x010fe20000000100 */
[----:B------:R-:W-:Y:S02]  /*107d0*/  FSEL R18, |R59|, R18, P0 ;  /* 0x000000123b127208 */ /* 0x000fe40000000200 */
[----:B------:R-:W-:Y:S02]  /*107e0*/  FSEL R49, R6, 8.4834944573231041431e-05, P5 ;  /* 0x38b1e96a06317808 */ /* 0x000fe40002800000 */
[----:B------:R-:W-:Y:S02]  /*107f0*/  @P4 LOP3.LUT R50, R46, 0x80000000, R63, 0xb8, !PT ;  /* 0x800000002e324812 */ /* 0x000fe400078eb83f */
[----:B------:R-:W-:Y:S01]  /*10800*/  FSEL R46, |R62|, R44, P5 ;  /* 0x0000002c3e2e7208 */ /* 0x000fe20002800200 */
[----:B------:R-:W-:Y:S01]  /*10810*/  FMUL R44, R61, R61 ;  /* 0x0000003d3d2c7220 */ /* 0x000fe20000400000 */
[----:B------:R-:W-:Y:S01]  /*10820*/  FSEL R51, -R7, -0.00082130916416645050049, P5 ;  /* 0xba574d2007337808 */ /* 0x000fe20002800100 */
[----:B------:R-:W-:Y:S01]  /*10830*/  FADD R27, R50, 1 ;  /* 0x3f800000321b7421 */ /* 0x000fe20000000000 */
[----:B------:R-:W-:-:S02]  /*10840*/  FSETP.GE.AND P4, PT, |R61|, 1.0029599666595458984, PT ;  /* 0x3f8060fe3d00780b */ /* 0x000fc40003f86200 */
[----:B------:R-:W-:Y:S01]  /*10850*/  FSEL R45, R6, 8.4834944573231041431e-05, P0 ;  /* 0x38b1e96a062d7808 */ /* 0x000fe20000000000 */
[----:B------:R-:W-:Y:S01]  /*10860*/  FFMA R55, R46, R49, R51 ;  /* 0x000000312e377223 */ /* 0x000fe20000000033 */
[----:B------:R-:W-:Y:S01]  /*10870*/  FSEL R47, -R7, -0.00082130916416645050049, P0 ;  /* 0xba574d20072f7808 */ /* 0x000fe20000000100 */
[----:B------:R-:W-:Y:S01]  /*10880*/  FMUL R27, R26, R27 ;  /* 0x0000001b1a1b7220 */ /* 0x000fe20000400000 */
[----:B------:R-:W-:Y:S02]  /*10890*/  FSEL R44, |R61|, R44, P4 ;  /* 0x0000002c3d2c7208 */ /* 0x000fe40002000200 */
[----:B------:R-:W-:Y:S01]  /*108a0*/  FSEL R49, R6, 8.4834944573231041431e-05, P4 ;  /* 0x38b1e96a06317808 */ /* 0x000fe20002000000 */
[----:B------:R-:W-:Y:S01]  /*108b0*/  FFMA R45, R18, R45, R47 ;  /* 0x0000002d122d7223 */ /* 0x000fe2000000002f */
[----:B------:R-:W-:Y:S02]  /*108c0*/  FSEL R51, -R7, -0.00082130916416645050049, P4 ;  /* 0xba574d2007337808 */ /* 0x000fe40002000100 */
[----:B------:R-:W-:-:S02]  /*108d0*/  FSEL R57, R8, 0.0052134888246655464172, P5 ;  /* 0x3baad5ea08397808 */ /* 0x000fc40002800000 */
[----:B------:R-:W-:Y:S01]  /*108e0*/  FSEL R47, R8, 0.0052134888246655464172, P0 ;  /* 0x3baad5ea082f7808 */ /* 0x000fe20000000000 */
[----:B------:R-:W-:Y:S01]  /*108f0*/  FFMA R49, R44, R49, R51 ;  /* 0x000000312c317223 */ /* 0x000fe20000000033 */
        /* <DEDUP_REMOVED lines=24> */
[----:B------:R-:W-:Y:S01]  /*10a80*/  FSEL R46, R12, 0.12837915122509002686, P4 ;  /* 0x3e0375d30c2e7808 */ /* 0x000fe20002000000 */
[----:B------:R-:W-:Y:S01]  /*10a90*/  FFMA R45, R18, R45, R49 ;  /* 0x0000002d122d7223 */ /* 0x000fe20000000031 */
[----:B------:R-:W-:Y:S01]  /*10aa0*/  FSEL R18, -|R59|, R59, P0 ;  /* 0x0000003b3b127208 */ /* 0x000fe20000000300 */
[----:B------:R-:W-:Y:S01]  /*10ab0*/  FFMA R47, R44, R51, R47 ;  /* 0x000000332c2f7223 */ /* 0x000fe2000000002f */
[----:B------:R-:W-:-:S03]  /*10ac0*/  FSEL R52, -|R62|, R62, P5 ;  /* 0x0000003e3e347208 */ /* 0x000fc60002800300 */
[----:B------:R-:W-:Y:S01]  /*10ad0*/  FFMA R18, R45, R18, R18 ;  /* 0x000000122d127223 */ /* 0x000fe20000000012 */
[----:B------:R-:W-:Y:S01]  /*10ae0*/  FSEL R45, -|R61|, R61, P4 ;  /* 0x0000003d3d2d7208 */ /* 0x000fe20002000300 */
[----:B------:R-:W-:Y:S01]  /*10af0*/  FFMA R46, R44, R47, R46 ;  /* 0x0000002f2c2e7223 */ /* 0x000fe2000000002e */
[----:B------:R-:W-:Y:S01]  /*10b00*/  FFMA R52, R55, R52, R52 ;  /* 0x0000003437347223 */ /* 0x000fe20000000034 */
[----:B------:R-:W2:Y:S02]  /*10b10*/  @P0 MUFU.EX2 R44, R18 ;  /* 0x00000012002c0308 */ /* 0x000ea40000000800 */
[----:B------:R-:W-:-:S06]  /*10b20*/  FFMA R45, R46, R45, R45 ;  /* 0x0000002d2e2d7223 */ /* 0x000fcc000000002d */
[----:B------:R-:W3:Y:S08]  /*10b30*/  @P5 MUFU.EX2 R49, R52 ;  /* 0x0000003400315308 */ /* 0x000ef00000000800 */
[----:B------:R-:W4:Y:S01]  /*10b40*/  @P4 MUFU.EX2 R46, R45 ;  /* 0x0000002d002e4308 */ /* 0x000f220000000800 */
[----:B--2---:R-:W-:-:S05]  /*10b50*/  @P0 FADD R44, -R44, 1 ;  /* 0x3f8000002c2c0421 */ /* 0x004fca0000000100 */
[----:B------:R-:W-:Y:S01]  /*10b60*/  @P0 LOP3.LUT R18, R44, 0x80000000, R59, 0xb8, !PT ;  /* 0x800000002c120812 */ /* 0x000fe200078eb83b */
[----:B------:R-:W-:Y:S01]  /*10b70*/  FMUL R44, R24, R25 ;  /* 0x00000019182c7220 */ /* 0x000fe20000400000 */
[----:B------:R-:W-:Y:S01]  /*10b80*/  FMUL R24, R22, 0.5 ;  /* 0x3f00000016187820 */ /* 0x000fe20000400000 */
[----:B---3--:R-:W-:Y:S01]  /*10b90*/  @P5 FADD R49, -R49, 1 ;  /* 0x3f80000031315421 */ /* 0x008fe20000000100 */
[----:B------:R-:W-:Y:S01]  /*10ba0*/  FADD R25, R48, 1 ;  /* 0x3f80000030197421 */ /* 0x000fe20000000000 */
[----:B------:R-:W-:Y:S01]  /*10bb0*/  FADD R22, R43, 1 ;  /* 0x3f8000002b167421 */ /* 0x000fe20000000000 */
[----:B------:R-:W-:Y:S01]  /*10bc0*/  FADD R18, R18, 1 ;  /* 0x3f80000012127421 */ /* 0x000fe20000000000 */
[----:B------:R-:W-:Y:S01]  /*10bd0*/  F2FP.SATFINITE.E4M3.F32.PACK_AB_MERGE_C R44, R29, R44, RZ ;  /* 0x0000002c1d2c723e */ /* 0x000fe200048070ff */
[----:B------:R-:W-:Y:S01]  /*10be0*/  FMUL R28, R24, R25 ;  /* 0x00000019181c7220 */ /* 0x000fe20000400000 */
[----:B------:R-:W-:Y:S01]  /*10bf0*/  @P5 LOP3.LUT R52, R49, 0x80000000, R62, 0xb8, !PT ;  /* 0x8000000031345812 */ /* 0x000fe200078eb83e */
[----:B------:R-:W-:Y:S01]  /*10c00*/  FMUL R39, R39, R22 ;  /* 0x0000001627277220 */ /* 0x000fe20000400000 */
[----:B----4-:R-:W-:Y:S01]  /*10c10*/  @P4 FADD R46, -R46, 1 ;  /* 0x3f8000002e2e4421 */ /* 0x010fe20000000100 */
[----:B------:R-:W-:Y:S01]  /*10c20*/  FMUL R24, R19, 0.5 ;  /* 0x3f00000013187820 */ /* 0x000fe20000400000 */
[----:B------:R-:W-:Y:S01]  /*10c30*/  FMUL R19, R163, 0.5 ;  /* 0x3f000000a3137820 */ /* 0x000fe20000400000 */
[----:B------:R-:W-:Y:S01]  /*10c40*/  FMUL R22, R54, 0.5 ;  /* 0x3f00000036167820 */ /* 0x000fe20000400000 */
[----:B------:R-:W-:Y:S01]  /*10c50*/  FADD R25, R56, 1 ;  /* 0x3f80000038197421 */ /* 0x000fe20000000000 */
[----:B------:R-:W-:Y:S01]  /*10c60*/  @P4 LOP3.LUT R45, R46, 0x80000000, R61, 0xb8, !PT ;  /* 0x800000002e2d4812 */ /* 0x000fe200078eb83d */
[----:B------:R-:W-:Y:S01]  /*10c70*/  FADD R52, R52, 1 ;  /* 0x3f80000034347421 */ /* 0x000fe20000000000 */
[----:B------:R-:W-:Y:S01]  /*10c80*/  FMUL R18, R19, R18 ;  /* 0x0000001213127220 */ /* 0x000fe20000400000 */
[----:B------:R-:W-:Y:S01]  /*10c90*/  FMUL R24, R24, R25 ;  /* 0x0000001918187220 */ /* 0x000fe20000400000 */
[----:B------:R-:W-:Y:S01]  /*10ca0*/  F2FP.SATFINITE.E4M3.F32.PACK_AB_MERGE_C R38, R39, R38, RZ ;  /* 0x000000262726723e */ /* 0x000fe200048070ff */
[----:B------:R-:W-:Y:S01]  /*10cb0*/  FADD R45, R45, 1 ;  /* 0x3f8000002d2d7421 */ /* 0x000fe20000000000 */
[----:B------:R-:W-:Y:S01]  /*10cc0*/  FMUL R23, R52, R23 ;  /* 0x0000001734177220 */ /* 0x000fe20000400000 */
[----:B------:R-:W-:-:S02]  /*10cd0*/  F2FP.SATFINITE.E4M3.F32.PACK_AB_MERGE_C R28, R27, R28, RZ ;  /* 0x0000001c1b1c723e */ /* 0x000fc400048070ff */
[----:B------:R-:W-:Y:S02]  /*10ce0*/  FMUL R45, R22, R45 ;  /* 0x0000002d162d7220 */ /* 0x000fe40000400000 */
[----:B------:R-:W-:-:S03]  /*10cf0*/  F2FP.SATFINITE.E4M3.F32.PACK_AB_MERGE_C R24, R23, R24, RZ ;  /* 0x000000181718723e */ /* 0x000fc600048070ff */
[----:B------:R-:W-:Y:S01]  /*10d00*/  F2FP.SATFINITE.E4M3.F32.PACK_AB_MERGE_C R18, R45, R18, RZ ;  /* 0x000000122d12723e */ /* 0x000fe200048070ff */
[----:B------:R-:W-:Y:S06]  /*10d10*/  @P1 BRA `(.L_x_103) ;  /* 0x0000000000041947 */ /* 0x000fec0003800000 */
[----:B------:R-:W-:-:S04]  /*10d20*/  DEPBAR.LE SB0, 0x1 ;  /* 0x000080400000791a */ /* 0x000fc80000000000 */
.L_x_103:
        /* <DEDUP_REMOVED lines=27> */
.L_x_105:
[----:B------:R-:W-:Y:S05]  /*10ee0*/  BSYNC B0 ;  /* 0x0000000000007941 */ /* 0x000fea0003800000 */
.L_x_104:
[----:B------:R-:W-:Y:S04]  /*10ef0*/  BSSY B0, `(.L_x_106) ;  /* 0x000003c000007945 */ /* 0x000fe80003800000 */
[----:B------:R-:W-:Y:S05]  /*10f00*/  @P3 BRA `(.L_x_107) ;  /* 0x0000000000e83947 */ /* 0x000fea0003800000 */
[----:B------:R-:W-:-:S04]  /*10f10*/  MOV R18, UR56 ;  /* 0x0000003800127c02 */ /* 0x000fc80008000f00 */
[----:B------:R-:W-:-:S13]  /*10f20*/  ISETP.NE.AND P4, PT, R18, 0x3, PT ;  /* 0x000000031200780c */ /* 0x000fda0003f85270 */
[----:B------:R-:W-:Y:S05]  /*10f30*/  @!P4 BRA `(.L_x_108) ;  /* 0x000000000004c947 */ /* 0x000fea0003800000 */
[----:B------:R-:W-:Y:S01]  /*10f40*/  BPT.TRAP 0x1 ;  /* 0x000000040000795c */ /* 0x000fe20000300000 */
.L_x_108:
[----:B------:R-:W2:Y:S04]  /*10f50*/  LDL R19, [R1+0xb8] ;  /* 0x0000b80001137983 */ /* 0x000ea80000100800 */
[----:B------:R-:W3:Y:S01]  /*10f60*/  LDL R18, [R1+0xb4] ;  /* 0x0000b40001127983 */ /* 0x000ee20000100800 */
[----:B------:R-:W-:Y:S01]  /*10f70*/  BSSY B1, `(.L_x_109) ;  /* 0x0000005000017945 */ /* 0x000fe20003800000 */
[----:B--2---:R-:W-:Y:S02]  /*10f80*/  SHF.L.U32 R19, R19, 0x1f, RZ ;  /* 0x0000001f13137819 */ /* 0x004fe400000006ff */
[----:B---3--:R-:W-:-:S04]  /*10f90*/  LEA R18, R18, UR44, 0x3 ;  /* 0x0000002c12127c11 */ /* 0x008fc8000f8e18ff */
[----:B------:R-:W2:Y:S02]  /*10fa0*/  SYNCS.PHASECHK.TRANS64.TRYWAIT P0, [R18+URZ+0x80], R19 ;  /* 0x00008013120075a7 */ /* 0x000ea4000800017f */
[----:B--2---:R-:W-:Y:S05]  /*10fb0*/  @!P0 BRA `(.L_x_110) ;  /* 0x000000a400648947 */ /* 0x004fea0003800000 */
.L_x_247:
[----:B------:R-:W-:Y:S05]  /*10fc0*/  BSYNC B1 ;  /* 0x0000000000017941 */ /* 0x000fea0003800000 */
.L_x_109:
        /* <DEDUP_REMOVED lines=18> */
.L_x_112:
[----:B------:R-:W-:Y:S05]  /*110f0*/  BSYNC B1 ;  /* 0x0000000000017941 */ /* 0x000fea0003800000 */
.L_x_111:
        /* <DEDUP_REMOVED lines=8> */
.L_x_113:
        /* <DEDUP_REMOVED lines=19> */
.L_x_107:
[----:B------:R-:W-:Y:S05]  /*112b0*/  BSYNC B0 ;  /* 0x0000000000007941 */ /* 0x000fea0003800000 */
.L_x_106:
[----:B------:R-:W3:Y:S04]  /*112c0*/  LDL.LU R32, [R1] ;  /* 0x0000000001207983 */ /* 0x000ee80000300800 */
[----:B------:R-:W4:Y:S04]  /*112d0*/  LDL.LU R31, [R1+0x4] ;  /* 0x00000400011f7983 */ /* 0x000f280000300800 */
[----:B------:R-:W5:Y:S01]  /*112e0*/  LDL.LU R29, [R1+0x8] ;  /* 0x00000800011d7983 */ /* 0x000f620000300800 */
[----:B------:R-:W-:Y:S01]  /*112f0*/  F2FP.F16.E4M3.UNPACK_B R27, R5.H1 ;  /* 0x00000005ff1b723e */ /* 0x000fe200030006ff */
[----:B------:R-:W-:-:S02]  /*11300*/  FMUL R229, R2, R229 ;  /* 0x000000e502e57220 */ /* 0x000fc40000400000 */
[----:B------:R-:W5:Y:S02]  /*11310*/  LDL.LU R43, [R1+0xc] ;  /* 0x00000c00012b7983 */ /* 0x000f640000300800 */
[----:B--2---:R-:W-:Y:S02]  /*11320*/  HADD2.F32 R18, -RZ, R27.H0_H0 ;  /* 0x2000001bff127230 */ /* 0x004fe40000004100 */
[----:B------:R-:W2:Y:S03]  /*11330*/  LDL.LU R41, [R1+0x10] ;  /* 0x0000100001297983 */ /* 0x000ea60000300800 */
[----:B------:R-:W-:Y:S01]  /*11340*/  FFMA R18, R16, R18, R229 ;  /* 0x0000001210127223 */ /* 0x000fe200000000e5 */
[----:B------:R-:W2:Y:S03]  /*11350*/  LDL.LU R33, [R1+0x14] ;  /* 0x0000140001217983 */ /* 0x000ea60000300800 */
[----:B------:R-:W-:Y:S01]  /*11360*/  FMUL R28, R18, 0.70710676908493041992 ;  /* 0x3f3504f3121c7820 */ /* 0x000fe20000400000 */
[----:B------:R-:W2:Y:S03]  /*11370*/  LDL.LU R51, [R1+0x18] ;  /* 0x0000180001337983 */ /* 0x000ea60000300800 */
[C---:B------:R-:W-:Y:S01]  /*11380*/  FMUL R19, R28.reuse, R28 ;  /* 0x0000001c1c137220 */ /* 0x040fe20000400000 */
[----:B------:R-:W2:Y:S01]  /*11390*/  LDL.LU R50, [R1+0x1c] ;  /* 0x00001c0001327983 */ /* 0x000ea20000300800 */
[----:B------:R-:W-:-:S03]  /*113a0*/  FSETP.GE.AND P0, PT, |R28|, 1.0029599666595458984, PT ;  /* 0x3f8060fe1c00780b */ /* 0x000fc60003f06200 */
[----:B------:R-:W2:Y:S01]  /*113b0*/  LDL.LU R49, [R1+0x20] ;  /* 0x0000200001317983 */ /* 0x000ea20000300800 */
[----:B------:R-:W-:Y:S02]  /*113c0*/  FSEL R19, |R28|, R19, P0 ;  /* 0x000000131c137208 */ /* 0x000fe40000000200 */
[----:B------:R-:W-:Y:S01]  /*113d0*/  FSEL R22, R6, 8.4834944573231041431e-05, P0 ;  /* 0x38b1e96a06167808 */ /* 0x000fe20000000000 */
[----:B------:R-:W2:Y:S01]  /*113e0*/  LDL.LU R57, [R1+0x24] ;  /* 0x0000240001397983 */ /* 0x000ea20000300800 */
[----:B------:R-:W-:Y:S02]  /*113f0*/  FSEL R24, -R7, -0.00082130916416645050049, P0 ;  /* 0xba574d2007187808 */ /* 0x000fe40000000100 */
[----:B------:R-:W-:Y:S01]  /*11400*/  FSEL R23, R8, 0.0052134888246655464172, P0 ;  /* 0x3baad5ea08177808 */ /* 0x000fe20000000000 */
[----:B------:R-:W2:Y:S01]  /*11410*/  LDL.LU R56, [R1+0x28] ;  /* 0x0000280001387983 */ /* 0x000ea20000300800 */
[----:B------:R-:W-:Y:S01]  /*11420*/  FSEL R25, -R9, -0.026868773624300956726, P0 ;  /* 0xbcdc1be709197808 */ /* 0x000fe20000000100 */
[C---:B------:R-:W-:Y:S01]  /*11430*/  FFMA R22, R19.reuse, R22, R24 ;  /* 0x0000001613167223 */ /* 0x040fe20000000018 */
[----:B------:R-:W-:Y:S01]  /*11440*/  FSEL R24, -|R28|, R28, P0 ;  /* 0x0000001c1c187208 */ /* 0x000fe20000000300 */
[----:B------:R-:W2:Y:S02]  /*11450*/  LDL.LU R53, [R1+0x2c] ;  /* 0x00002c0001357983 */ /* 0x000ea40000300800 */
[----:B------:R-:W-:Y:S01]  /*11460*/  FFMA R22, R19, R22, R23 ;  /* 0x0000001613167223 */ /* 0x000fe20000000017 */
[----:B------:R-:W-:-:S03]  /*11470*/  FSEL R23, R10, 0.11284004896879196167, P0 ;  /* 0x3de718af0a177808 */ /* 0x000fc60000000000 */
[----:B------:R-:W-:Y:S01]  /*11480*/  FFMA R22, R19, R22, R25 ;  /* 0x0000001613167223 */ /* 0x000fe20000000019 */
[----:B------:R-:W-:-:S03]  /*11490*/  FSEL R25, R11, -0.37612664699554443359, P0 ;  /* 0xbec093ac0b197808 */ /* 0x000fc60000000000 */
[----:B------:R-:W-:Y:S01]  /*114a0*/  FFMA R22, R19, R22, R23 ;  /* 0x0000001613167223 */ /* 0x000fe20000000017 */
[----:B------:R-:W-:-:S03]  /*114b0*/  FSEL R23, R12, 0.12837915122509002686, P0 ;  /* 0x3e0375d30c177808 */ /* 0x000fc60000000000 */
[----:B------:R-:W-:-:S04]  /*114c0*/  FFMA R22, R19, R22, R25 ;  /* 0x0000001613167223 */ /* 0x000fc80000000019 */
[----:B------:R-:W-:Y:S01]  /*114d0*/  FFMA R19, R19, R22, R23 ;  /* 0x0000001613137223 */ /* 0x000fe20000000017 */
[----:B------:R-:W-:Y:S01]  /*114e0*/  F2FP.F16.E4M3.UNPACK_B R23, R4 ;  /* 0x00000004ff17723e */ /* 0x000fe200020006ff */
[----:B------:R-:W-:Y:S02]  /*114f0*/  HADD2.F32 R22, -RZ, R27.H1_H1 ;  /* 0x3000001bff167230 */ /* 0x000fe40000004100 */
[----:B------:R-:W-:Y:S02]  /*11500*/  FFMA R19, R19, R24, R24 ;  /* 0x0000001813137223 */ /* 0x000fe40000000018 */
[--C-:B------:R-:W-:Y:S02]  /*11510*/  HADD2.F32 R24, -RZ, R23.reuse.H0_H0 ;  /* 0x20000017ff187230 */ /* 0x100fe40000004100 */
[----:B------:R-:W1:Y:S01]  /*11520*/  @P0 MUFU.EX2 R26, R19 ;  /* 0x00000013001a0308 */ /* 0x000e620000000800 */
[----:B------:R-:W-:Y:S02]  /*11530*/  HADD2.F32 R30, -RZ, R23.H1_H1 ;  /* 0x30000017ff1e7230 */ /* 0x000fe40000004100 */
[----:B-1----:R-:W-:-:S05]  /*11540*/  @P0 FADD R26, -R26, 1 ;  /* 0x3f8000001a1a0421 */ /* 0x002fca0000000100 */
[----:B------:R-:W-:Y:S02]  /*11550*/  @P0 LOP3.LUT R19, R26, 0x80000000, R28, 0xb8, !PT ;  /* 0x800000001a130812 */ /* 0x000fe400078eb81c */
[----:B------:R-:W-:Y:S01]  /*11560*/  F2FP.F16.E4M3.UNPACK_B R47, R3 ;  /* 0x00000003ff2f723e */ /* 0x000fe200020006ff */
[C---:B---3--:R-:W-:Y:S01]  /*11570*/  FMUL R23, R2.reuse, R32 ;  /* 0x0000002002177220 */ /* 0x048fe20000400000 */
[----:B----4-:R-:W-:-:S03]  /*11580*/  FMUL R25, R2, R31 ;  /* 0x0000001f02197220 */ /* 0x010fc60000400000 */
[C---:B------:R-:W-:Y:S01]  /*11590*/  FFMA R22, R16.reuse, R22, R23 ;  /* 0x0000001610167223 */ /* 0x040fe20000000017 */
[----:B------:R-:W-:-:S03]  /*115a0*/  FFMA R23, R16, R24, R25 ;  /* 0x0000001810177223 */ /* 0x000fc60000000019 */
[----:B------:R-:W-:Y:S01]  /*115b0*/  FMUL R37, R22, 0.70710676908493041992 ;  /* 0x3f3504f316257820 */ /* 0x000fe20000400000 */
[----:B-----5:R-:W-:Y:S01]  /*115c0*/  FMUL R27, R2, R29 ;  /* 0x0000001d021b7220 */ /* 0x020fe20000400000 */
[----:B------:R-:W-:Y:S02]  /*115d0*/  FMUL R39, R23, 0.70710676908493041992 ;  /* 0x3f3504f317277820 */ /* 0x000fe40000400000 */
[C---:B------:R-:W-:Y:S01]  /*115e0*/  FMUL R25, R37.reuse, R37 ;  /* 0x0000002525197220 */ /* 0x040fe20000400000 */
[----:B------:R-:W-:Y:S01]  /*115f0*/  FSETP.GE.AND P0, PT, |R37|, 1.0029599666595458984, PT ;  /* 0x3f8060fe2500780b */ /* 0x000fe20003f06200 */
[----:B------:R-:W-:Y:S01]  /*11600*/  FFMA R24, R16, R30, R27 ;  /* 0x0000001e10187223 */ /* 0x000fe2000000001b */
[C---:B------:R-:W-:Y:S01]  /*11610*/  FMUL R27, R39.reuse, R39 ;  /* 0x00000027271b7220 */ /* 0x040fe20000400000 */
[----:B------:R-:W-:Y:S02]  /*11620*/  FSETP.GE.AND P4, PT, |R39|, 1.0029599666595458984, PT ;  /* 0x3f8060fe2700780b */ /* 0x000fe40003f86200 */
[----:B------:R-:W-:Y:S01]  /*11630*/  FSEL R25, |R37|, R25, P0 ;  /* 0x0000001925197208 */ /* 0x000fe20000000200 */
[----:B------:R-:W-:Y:S01]  /*11640*/  FMUL R42, R24, 0.70710676908493041992 ;  /* 0x3f3504f3182a7820 */ /* 0x000fe20000400000 */
[----:B------:R-:W-:-:S02]  /*11650*/  FSEL R26, R6, 8.4834944573231041431e-05, P0 ;  /* 0x38b1e96a061a7808 */ /* 0x000fc40000000000 */
[----:B------:R-:W-:Y:S01]  /*11660*/  FSEL R28, -R7, -0.00082130916416645050049, P0 ;  /* 0xba574d20071c7808 */ /* 0x000fe20000000100 */
[----:B------:R-:W-:Y:S01]  /*11670*/  FMUL R29, R42, R42 ;  /* 0x0000002a2a1d7220 */ /* 0x000fe20000400000 */
[----:B------:R-:W-:Y:S02]  /*11680*/  FSEL R27, |R39|, R27, P4 ;  /* 0x0000001b271b7208 */ /* 0x000fe40002000200 */
[----:B------:R-:W-:Y:S01]  /*11690*/  FSEL R30, R6, 8.4834944573231041431e-05, P4 ;  /* 0x38b1e96a061e7808 */ /* 0x000fe20002000000 */
[----:B------:R-:W-:Y:S01]  /*116a0*/  FFMA R26, R25, R26, R28 ;  /* 0x0000001a191a7223 */ /* 0x000fe2000000001c */
[----:B------:R-:W-:Y:S02]  /*116b0*/  FSEL R32, -R7, -0.00082130916416645050049, P4 ;  /* 0xba574d2007207808 */ /* 0x000fe40002000100 */
[----:B------:R-:W-:Y:S02]  /*116c0*/  FSETP.GE.AND P5, PT, |R42|, 1.0029599666595458984, PT ;  /* 0x3f8060fe2a00780b */ /* 0x000fe40003fa6200 */
[----:B------:R-:W-:Y:S01]  /*116d0*/  FSEL R28, R8, 0.0052134888246655464172, P0 ;  /* 0x3baad5ea081c7808 */ /* 0x000fe20000000000 */
[----:B------:R-:W-:Y:S01]  /*116e0*/  FFMA R32, R27, R30, R32 ;  /* 0x0000001e1b207223 */ /* 0x000fe20000000020 */
[----:B------:R-:W-:-:S02]  /*116f0*/  FSEL R29, |R42|, R29, P5 ;  /* 0x0000001d2a1d7208 */ /* 0x000fc40002800200 */
[----:B------:R-:W-:Y:S01]  /*11700*/  FSEL R36, R6, 8.4834944573231041431e-05, P5 ;  /* 0x38b1e96a06247808 */ /* 0x000fe20002800000 */
[----:B------:R-:W-:Y:S01]  /*11710*/  FFMA R26, R25, R26, R28 ;  /* 0x0000001a191a7223 */ /* 0x000fe2000000001c */
[----:B------:R-:W-:Y:S02]  /*11720*/  FSEL R38, -R7, -0.00082130916416645050049, P5 ;  /* 0xba574d2007267808 */ /* 0x000fe40002800100 */
        /* <DEDUP_REMOVED lines=23> */
[----:B------:R-:W-:Y:S01]  /*118a0*/  FSEL R26, R12, 0.12837915122509002686, P4 ;  /* 0x3e0375d30c1a7808 */ /* 0x000fe20002000000 */
[----:B------:R-:W-:Y:S01]  /*118b0*/  FFMA R25, R25, R30, R30 ;  /* 0x0000001e19197223 */ /* 0x000fe2000000001e */
[----:B------:R-:W-:Y:S01]  /*118c0*/  FSEL R30, R11, -0.37612664699554443359, P5 ;  /* 0xbec093ac0b1e7808 */ /* 0x000fe20002800000 */
[----:B------:R-:W-:-:S02]  /*118d0*/  FFMA R36, R29, R38, R36 ;  /* 0x000000261d247223 */ /* 0x000fc40000000024 */
[----:B------:R-:W-:Y:S01]  /*118e0*/  FFMA R26, R27, R32, R26 ;  /* 0x000000201b1a7223 */ /* 0x000fe2000000001a */
[----:B------:R-:W-:Y:S01]  /*118f0*/  FSEL R27, -|R39|, R39, P4 ;  /* 0x00000027271b7208 */ /* 0x000fe20002000300 */
[C---:B------:R-:W-:Y:S01]  /*11900*/  FFMA R30, R29.reuse, R36, R30 ;  /* 0x000000241d1e7223 */ /* 0x040fe2000000001e */
[----:B------:R-:W-:Y:S01]  /*11910*/  FSEL R31, R12, 0.12837915122509002686, P5 ;  /* 0x3e0375d30c1f7808 */ /* 0x000fe20002800000 */
[----:B------:R-:W1:Y:S02]  /*11920*/  @P0 MUFU.EX2 R28, R25 ;  /* 0x00000019001c0308 */ /* 0x000e640000000800 */
[----:B------:R-:W-:Y:S01]  /*11930*/  FFMA R26, R26, R27, R27 ;  /* 0x0000001b1a1a7223 */ /* 0x000fe2000000001b */
[----:B------:R-:W-:Y:S01]  /*11940*/  FSEL R32, -|R42|, R42, P5 ;  /* 0x0000002a2a207208 */ /* 0x000fe20002800300 */
[----:B------:R-:W-:-:S04]  /*11950*/  FFMA R31, R29, R30, R31 ;  /* 0x0000001e1d1f7223 */ /* 0x000fc8000000001f */
[----:B------:R-:W3:Y:S01]  /*11960*/  @P4 MUFU.EX2 R30, R26 ;  /* 0x0000001a001e4308 */ /* 0x000ee20000000800 */
[----:B------:R-:W-:Y:S01]  /*11970*/  F2FP.F16.E4M3.UNPACK_B R29, R4.H1 ;  /* 0x00000004ff1d723e */ /* 0x000fe200030006ff */
[----:B------:R-:W-:-:S04]  /*11980*/  FFMA R27, R31, R32, R32 ;  /* 0x000000201f1b7223 */ /* 0x000fc80000000020 */
[--C-:B------:R-:W-:Y:S02]  /*11990*/  HADD2.F32 R34, -RZ, R29.reuse.H0_H0 ;  /* 0x2000001dff227230 */ /* 0x100fe40000004100 */
[----:B------:R-:W4:Y:S01]  /*119a0*/  @P5 MUFU.EX2 R35, R27 ;  /* 0x0000001b00235308 */ /* 0x000f220000000800 */
[----:B------:R-:W-:Y:S02]  /*119b0*/  HADD2.F32 R36, -RZ, R29.H1_H1 ;  /* 0x3000001dff247230 */ /* 0x000fe40000004100 */
[----:B------:R-:W-:Y:S01]  /*119c0*/  FMUL R29, R2, R43 ;  /* 0x0000002b021d7220 */ /* 0x000fe20000400000 */
[----:B-1----:R-:W-:Y:S01]  /*119d0*/  @P0 FADD R32, -R28, 1 ;  /* 0x3f8000001c200421 */ /* 0x002fe20000000100 */
[----:B--2---:R-:W-:Y:S02]  /*119e0*/  FMUL R31, R2, R41 ;  /* 0x00000029021f7220 */ /* 0x004fe40000400000 */
[----:B------:R-:W-:Y:S01]  /*119f0*/  FFMA R28, R16, R34, R29 ;  /* 0x00000022101c7223 */ /* 0x000fe2000000001d */
[----:B------:R-:W-:-:S02]  /*11a00*/  HADD2.F32 R38, -RZ, R47.H0_H0 ;  /* 0x2000002fff267230 */ /* 0x000fc40000004100 */
[----:B---3--:R-:W-:Y:S01]  /*11a10*/  @P4 FADD R34, -R30, 1 ;  /* 0x3f8000001e224421 */ /* 0x008fe20000000100 */
[----:B------:R-:W-:Y:S01]  /*11a20*/  FFMA R30, R16, R36, R31 ;  /* 0x00000024101e7223 */ /* 0x000fe2000000001f */
[----:B------:R-:W-:Y:S01]  /*11a30*/  FMUL R43, R28, 0.70710676908493041992 ;  /* 0x3f3504f31c2b7820 */ /* 0x000fe20000400000 */
[----:B------:R-:W-:Y:S01]  /*11a40*/  FMUL R33, R2, R33 ;  /* 0x0000002102217220 */ /* 0x000fe20000400000 */
[----:B------:R-:W-:Y:S01]  /*11a50*/  @P0 LOP3.LUT R25, R32, 0x80000000, R37, 0xb8, !PT ;  /* 0x8000000020190812 */ /* 0x000fe200078eb825 */
[----:B------:R-:W-:Y:S01]  /*11a60*/  FMUL R45, R30, 0.70710676908493041992 ;  /* 0x3f3504f31e2d7820 */ /* 0x000fe20000400000 */
[C---:B------:R-:W-:Y:S01]  /*11a70*/  FMUL R31, R43.reuse, R43 ;  /* 0x0000002b2b1f7220 */ /* 0x040fe20000400000 */
[----:B------:R-:W-:Y:S01]  /*11a80*/  FSETP.GE.AND P0, PT, |R43|, 1.0029599666595458984, PT ;  /* 0x3f8060fe2b00780b */ /* 0x000fe20003f06200 */
[----:B------:R-:W-:Y:S01]  /*11a90*/  FFMA R29, R16, R38, R33 ;  /* 0x00000026101d7223 */ /* 0x000fe20000000021 */
[----:B----4-:R-:W-:Y:S01]  /*11aa0*/  @P5 FADD R35, -R35, 1 ;  /* 0x3f80000023235421 */ /* 0x010fe20000000100 */
[----:B------:R-:W-:Y:S01]  /*11ab0*/  @P4 LOP3.LUT R26, R34, 0x80000000, R39, 0xb8, !PT ;  /* 0x80000000221a4812 */ /* 0x000fe200078eb827 */
[C---:B------:R-:W-:Y:S01]  /*11ac0*/  FMUL R33, R45.reuse, R45 ;  /* 0x0000002d2d217220 */ /* 0x040fe20000400000 */
[----:B------:R-:W-:Y:S01]  /*11ad0*/  FSETP.GE.AND P4, PT, |R45|, 1.0029599666595458984, PT ;  /* 0x3f8060fe2d00780b */ /* 0x000fe20003f86200 */
[----:B------:R-:W-:Y:S01]  /*11ae0*/  FMUL R48, R29, 0.70710676908493041992 ;  /* 0x3f3504f31d307820 */ /* 0x000fe20000400000 */
[----:B------:R-:W-:-:S02]  /*11af0*/  FSEL R31, |R43|, R31, P0 ;  /* 0x0000001f2b1f7208 */ /* 0x000fc40000000200 */
[----:B------:R-:W-:Y:S02]  /*11b00*/  FSEL R32, R6, 8.4834944573231041431e-05, P0 ;  /* 0x38b1e96a06207808 */ /* 0x000fe40000000000 */
[----:B------:R-:W-:Y:S02]  /*11b10*/  FSEL R34, -R7, -0.00082130916416645050049, P0 ;  /* 0xba574d2007227808 */ /* 0x000fe40000000100 */
[----:B------:R-:W-:Y:S01]  /*11b20*/  @P5 LOP3.LUT R27, R35, 0x80000000, R42, 0xb8, !PT ;  /* 0x80000000231b5812 */ /* 0x000fe200078eb82a */
[----:B------:R-:W-:Y:S01]  /*11b30*/  FMUL R35, R48, R48 ;  /* 0x0000003030237220 */ /* 0x000fe20000400000 */
[----:B------:R-:W-:Y:S01]  /*11b40*/  FSEL R33, |R45|, R33, P4 ;  /* 0x000000212d217208 */ /* 0x000fe20002000200 */
[----:B------:R-:W-:Y:S01]  /*11b50*/  FFMA R32, R31, R32, R34 ;  /* 0x000000201f207223 */ /* 0x000fe20000000022 */
[----:B------:R-:W-:Y:S02]  /*11b60*/  FSEL R36, R6, 8.4834944573231041431e-05, P4 ;  /* 0x38b1e96a06247808 */ /* 0x000fe40002000000 */
        /* <DEDUP_REMOVED lines=25> */
[----:B------:R-:W-:Y:S01]  /*11d00*/  FSEL R44, -R9, -0.026868773624300956726, P5 ;  /* 0xbcdc1be7092c7808 */ /* 0x000fe20002800100 */
[----:B------:R-:W-:Y:S01]  /*11d10*/  FFMA R31, R31, R32, R34 ;  /* 0x000000201f1f7223 */ /* 0x000fe20000000022 */
[----:B------:R-:W-:Y:S01]  /*11d20*/  FSEL R36, -|R43|, R43, P0 ;  /* 0x0000002b2b247208 */ /* 0x000fe20000000300 */
[----:B------:R-:W-:Y:S01]  /*11d30*/  FFMA R38, R33, R38, R40 ;  /* 0x0000002621267223 */ /* 0x000fe20000000028 */
[----:B------:R-:W-:Y:S01]  /*11d40*/  FSEL R32, R12, 0.12837915122509002686, P4 ;  /* 0x3e0375d30c207808 */ /* 0x000fe20002000000 */
[----:B------:R-:W-:Y:S01]  /*11d50*/  FFMA R44, R35, R46, R44 ;  /* 0x0000002e232c7223 */ /* 0x000fe2000000002c */
[----:B------:R-:W-:Y:S01]  /*11d60*/  FSEL R42, R10, 0.11284004896879196167, P5 ;  /* 0x3de718af0a2a7808 */ /* 0x000fe20002800000 */
[----:B------:R-:W-:Y:S01]  /*11d70*/  FFMA R31, R31, R36, R36 ;  /* 0x000000241f1f7223 */ /* 0x000fe20000000024 */
[----:B------:R-:W-:Y:S01]  /*11d80*/  FSEL R36, R11, -0.37612664699554443359, P5 ;  /* 0xbec093ac0b247808 */ /* 0x000fe20002800000 */
[----:B------:R-:W-:Y:S01]  /*11d90*/  FFMA R32, R33, R38, R32 ;  /* 0x0000002621207223 */ /* 0x000fe20000000020 */
[----:B------:R-:W-:Y:S01]  /*11da0*/  FSEL R33, -|R45|, R45, P4 ;  /* 0x0000002d2d217208 */ /* 0x000fe20002000300 */
[C---:B------:R-:W-:Y:S01]  /*11db0*/  FFMA R42, R35.reuse, R44, R42 ;  /* 0x0000002c232a7223 */ /* 0x040fe2000000002a */
[----:B------:R-:W-:Y:S01]  /*11dc0*/  FSEL R37, R12, 0.12837915122509002686, P5 ;  /* 0x3e0375d30c257808 */ /* 0x000fe20002800000 */
[----:B------:R-:W1:Y:S02]  /*11dd0*/  @P0 MUFU.EX2 R34, R31 ;  /* 0x0000001f00220308 */ /* 0x000e640000000800 */
[----:B------:R-:W-:Y:S01]  /*11de0*/  FFMA R36, R35, R42, R36 ;  /* 0x0000002a23247223 */ /* 0x000fe20000000024 */
[----:B------:R-:W-:Y:S01]  /*11df0*/  FFMA R32, R32, R33, R33 ;  /* 0x0000002120207223 */ /* 0x000fe20000000021 */
[----:B------:R-:W-:-:S02]  /*11e00*/  FSEL R33, -|R48|, R48, P5 ;  /* 0x0000003030217208 */ /* 0x000fc40002800300 */
[----:B------:R-:W-:Y:S01]  /*11e10*/  FFMA R36, R35, R36, R37 ;  /* 0x0000002423247223 */ /* 0x000fe20000000025 */
[----:B------:R-:W-:Y:S01]  /*11e20*/  F2FP.F16.E4M3.UNPACK_B R35, R3.H1 ;  /* 0x00000003ff23723e */ /* 0x000fe200030006ff */
[----:B------:R-:W2:Y:S02]  /*11e30*/  @P4 MUFU.EX2 R40, R32 ;  /* 0x0000002000284308 */ /* 0x000ea40000000800 */
[----:B------:R-:W-:Y:S01]  /*11e40*/  FFMA R33, R36, R33, R33 ;  /* 0x0000002124217223 */ /* 0x000fe20000000021 */
[----:B------:R-:W-:Y:S02]  /*11e50*/  HADD2.F32 R36, -RZ, R47.H1_H1 ;  /* 0x3000002fff247230 */ /* 0x000fe40000004100 */
[--C-:B------:R-:W-:Y:S02]  /*11e60*/  HADD2.F32 R42, -RZ, R35.reuse.H0_H0 ;  /* 0x20000023ff2a7230 */ /* 0x100fe40000004100 */
[----:B------:R-:W-:Y:S02]  /*11e70*/  HADD2.F32 R44, -RZ, R35.H1_H1 ;  /* 0x30000023ff2c7230 */ /* 0x000fe40000004100 */
[C---:B------:R-:W-:Y:S01]  /*11e80*/  FMUL R35, R2.reuse, R51 ;  /* 0x0000003302237220 */ /* 0x040fe20000400000 */
[----:B------:R-:W3:Y:S01]  /*11e90*/  @P5 MUFU.EX2 R41, R33 ;  /* 0x0000002100295308 */ /* 0x000ee20000000800 */
[----:B------:R-:W-:-:S02]  /*11ea0*/  FMUL R37, R2, R50 ;  /* 0x0000003202257220 */ /* 0x000fc40000400000 */
[----:B------:R-:W-:Y:S01]  /*11eb0*/  FFMA R36, R16, R36, R35 ;  /* 0x0000002410247223 */ /* 0x000fe20000000023 */
[----:B------:R-:W-:Y:S01]  /*11ec0*/  FMUL R39, R2, R49 ;  /* 0x0000003102277220 */ /* 0x000fe20000400000 */
[----:B-1----:R-:W-:Y:S01]  /*11ed0*/  @P0 FADD R38, -R34, 1 ;  /* 0x3f80000022260421 */ /* 0x002fe20000000100 */
[----:B------:R-:W-:Y:S01]  /*11ee0*/  FFMA R34, R16, R42, R37 ;  /* 0x0000002a10227223 */ /* 0x000fe20000000025 */
[----:B------:R-:W-:Y:S01]  /*11ef0*/  FMUL R49, R36, 0.70710676908493041992 ;  /* 0x3f3504f324317820 */ /* 0x000fe20000400000 */
[----:B--2---:R-:W-:Y:S02]  /*11f00*/  @P4 FADD R40, -R40, 1 ;  /* 0x3f80000028284421 */ /* 0x004fe40000000100 */
[----:B------:R-:W-:Y:S01]  /*11f10*/  @P0 LOP3.LUT R31, R38, 0x80000000, R43, 0xb8, !PT ;  /* 0x80000000261f0812 */ /* 0x000fe200078eb82b */
[----:B------:R-:W-:Y:S01]  /*11f20*/  FMUL R51, R34, 0.70710676908493041992 ;  /* 0x3f3504f322337820 */ /* 0x000fe20000400000 */
[C---:B------:R-:W-:Y:S01]  /*11f30*/  FMUL R37, R49.reuse, R49 ;  /* 0x0000003131257220 */ /* 0x040fe20000400000 */
[----:B------:R-:W-:Y:S01]  /*11f40*/  FSETP.GE.AND P0, PT, |R49|, 1.0029599666595458984, PT ;  /* 0x3f8060fe3100780b */ /* 0x000fe20003f06200 */
[----:B------:R-:W-:Y:S01]  /*11f50*/  FFMA R35, R16, R44, R39 ;  /* 0x0000002c10237223 */ /* 0x000fe20000000027 */
[----:B------:R-:W-:Y:S01]  /*11f60*/  @P4 LOP3.LUT R32, R40, 0x80000000, R45, 0xb8, !PT ;  /* 0x8000000028204812 */ /* 0x000fe200078eb82d */
[C---:B------:R-:W-:Y:S01]  /*11f70*/  FMUL R39, R51.reuse, R51 ;  /* 0x0000003333277220 */ /* 0x040fe20000400000 */
[----:B------:R-:W-:Y:S01]  /*11f80*/  FSETP.GE.AND P4, PT, |R51|, 1.0029599666595458984, PT ;  /* 0x3f8060fe3300780b */ /* 0x000fe20003f86200 */
[----:B---3--:R-:W-:Y:S01]  /*11f90*/  @P5 FADD R41, -R41, 1 ;  /* 0x3f80000029295421 */ /* 0x008fe20000000100 */
[----:B------:R-:W-:-:S02]  /*11fa0*/  FSEL R37, |R49|, R37, P0 ;  /* 0x0000002531257208 */ /* 0x000fc40000000200 */
[C---:B------:R-:W-:Y:S02]  /*11fb0*/  FSEL R38, R6.reuse, 8.4834944573231041431e-05, P0 ;  /* 0x38b1e96a06267808 */ /* 0x040fe40000000000 */
[----:B------:R-:W-:Y:S01]  /*11fc0*/  FSEL R40, -R7, -0.00082130916416645050049, P0 ;  /* 0xba574d2007287808 */ /* 0x000fe20000000100 */
[----:B------:R-:W-:Y:S01]  /*11fd0*/  FMUL R54, R35, 0.70710676908493041992 ;  /* 0x3f3504f323367820 */ /* 0x000fe20000400000 */
[----:B------:R-:W-:Y:S02]  /*11fe0*/  FSEL R39, |R51|, R39, P4 ;  /* 0x0000002733277208 */ /* 0x000fe40002000200 */
[----:B------:R-:W-:Y:S01]  /*11ff0*/  FSEL R42, R6, 8.4834944573231041431e-05, P4 ;  /* 0x38b1e96a062a7808 */ /* 0x000fe20002000000 */
[----:B------:R-:W-:Y:S01]  /*12000*/  FFMA R38, R37, R38, R40 ;  /* 0x0000002625267223 */ /* 0x000fe20000000028 */
[----:B------:R-:W-:Y:S02]  /*12010*/  FSEL R44, -R7, -0.00082130916416645050049, P4 ;  /* 0xba574d20072c7808 */ /* 0x000fe40002000100 */
[----:B------:R-:W-:Y:S01]  /*12020*/  @P5 LOP3.LUT R33, R41, 0x80000000, R48, 0xb8, !PT ;  /* 0x8000000029215812 */ /* 0x000fe200078eb830 */
[----:B------:R-:W-:Y:S01]  /*12030*/  FMUL R41, R54, R54 ;  /* 0x0000003636297220 */ /* 0x000fe20000400000 */
[----:B------:R-:W-:Y:S01]  /*12040*/  FSEL R40, R8, 0.0052134888246655464172, P0 ;  /* 0x3baad5ea08287808 */ /* 0x000fe20000000000 */
[----:B------:R-:W-:Y:S01]  /*12050*/  FFMA R44, R39, R42, R44 ;  /* 0x0000002a272c7223 */ /* 0x000fe2000000002c */
[----:B------:R-:W-:-:S02]  /*12060*/  FSETP.GE.AND P5, PT, |R54|, 1.0029599666595458984, PT ;  /* 0x3f8060fe3600780b */ /* 0x000fc40003fa6200 */
[----:B------:R-:W-:Y:S01]  /*12070*/  FSEL R42, -R9, -0.026868773624300956726, P0 ;  /* 0xbcdc1be7092a7808 */ /* 0x000fe20000000100 */
[----:B------:R-:W-:Y:S01]  /*12080*/  FFMA R38, R37, R38, R40 ;  /* 0x0000002625267223 */ /* 0x000fe20000000028 */
[----:B------:R-:W-:Y:S02]  /*12090*/  FSEL R41, |R54|, R41, P5 ;  /* 0x0000002936297208 */ /* 0x000fe40002800200 */
[----:B------:R-:W-:Y:S02]  /*120a0*/  FSEL R48, R6, 8.4834944573231041431e-05, P5 ;  /* 0x38b1e96a06307808 */ /* 0x000fe40002800000 */
[----:B------:R-:W-:Y:S02]  /*120b0*/  FSEL R50, -R7, -0.00082130916416645050049, P5 ;  /* 0xba574d2007327808 */ /* 0x000fe40002800100 */
        /* <DEDUP_REMOVED lines=19> */
[----:B------:R-:W-:-:S02]  /*121f0*/  FFMA R50, R41, R52, R50 ;  /* 0x0000003429327223 */ /* 0x000fc40000000032 */
[----:B------:R-:W-:Y:S01]  /*12200*/  FFMA R37, R37, R42, R42 ;  /* 0x0000002a25257223 */ /* 0x000fe2000000002a */
[----:B------:R-:W-:Y:S01]  /*12210*/  FSEL R42, R11, -0.37612664699554443359, P5 ;  /* 0xbec093ac0b2a7808 */ /* 0x000fe20002800000 */
[----:B------:R-:W-:Y:S01]  /*12220*/  FFMA R48, R41, R50, R48 ;  /* 0x0000003229307223 */ /* 0x000fe20000000030 */
[----:B------:R-:W-:-:S03]  /*12230*/  FSEL R43, R12, 0.12837915122509002686, P5 ;  /* 0x3e0375d30c2b7808 */ /* 0x000fc60002800000 */
[----:B------:R-:W-:Y:S01]  /*12240*/  FFMA R42, R41, R48, R42 ;  /* 0x00000030292a7223 */ /* 0x000fe2000000002a */
[----:B------:R-:W-:-:S03]  /*12250*/  FSEL R46, R11, -0.37612664699554443359, P4 ;  /* 0xbec093ac0b2e7808 */ /* 0x000fc60002000000 */
[----:B------:R-:W-:Y:S01]  /*12260*/  FFMA R43, R41, R42, R43 ;  /* 0x0000002a292b7223 */ /* 0x000fe2000000002b */
[----:B------:R-:W-:Y:S01]  /*12270*/  F2FP.F16.E4M3.UNPACK_B R41, R0 ;  /* 0x00000000ff29723e */ /* 0x000fe200020006ff */
[----:B------:R-:W-:-:S04]  /*12280*/  FFMA R44, R39, R44, R46 ;  /* 0x0000002c272c7223 */ /* 0x000fc8000000002e */
[--C-:B------:R-:W-:Y:S02]  /*12290*/  HADD2.F32 R46, -RZ, R41.reuse.H0_H0 ;  /* 0x20000029ff2e7230 */ /* 0x100fe40000004100 */
[----:B------:R-:W-:Y:S02]  /*122a0*/  HADD2.F32 R48, -RZ, R41.H1_H1 ;  /* 0x30000029ff307230 */ /* 0x000fe40000004100 */
[----:B------:R-:W-:Y:S02]  /*122b0*/  FMUL R41, R2, R57 ;  /* 0x0000003902297220 */ /* 0x000fe40000400000 */
[----:B------:R-:W2:Y:S01]  /*122c0*/  LDL.LU R57, [R1+0x30] ;  /* 0x0000300001397983 */ /* 0x000ea20000300800 */
[----:B------:R-:W-:-:S05]  /*122d0*/  FSEL R38, R12, 0.12837915122509002686, P4 ;  /* 0x3e0375d30c267808 */ /* 0x000fca0002000000 */
[----:B------:R-:W-:Y:S01]  /*122e0*/  FFMA R38, R39, R44, R38 ;  /* 0x0000002c27267223 */ /* 0x000fe20000000026 */
[----:B------:R-:W-:Y:S01]  /*122f0*/  FSEL R39, -|R51|, R51, P4 ;  /* 0x0000003333277208 */ /* 0x000fe20002000300 */
[----:B------:R-:W1:Y:S04]  /*12300*/  @P0 MUFU.EX2 R40, R37 ;  /* 0x0000002500280308 */ /* 0x000e680000000800 */
[----:B------:R-:W-:Y:S01]  /*12310*/  FFMA R38, R38, R39, R39 ;  /* 0x0000002726267223 */ /* 0x000fe20000000027 */
[----:B------:R-:W-:-:S03]  /*12320*/  FSEL R44, -|R54|, R54, P5 ;  /* 0x00000036362c7208 */ /* 0x000fc60002800300 */
[----:B------:R-:W3:Y:S02]  /*12330*/  @P4 MUFU.EX2 R42, R38 ;  /* 0x00000026002a4308 */ /* 0x000ee40000000800 */
[----:B------:R-:W-:Y:S01]  /*12340*/  FFMA R39, R43, R44, R44 ;  /* 0x0000002c2b277223 */ /* 0x000fe2000000002c */
[----:B------:R-:W-:-:S05]  /*12350*/  F2FP.F16.E4M3.UNPACK_B R55, R0.H1 ;  /* 0x00000000ff37723e */ /* 0x000fca00030006ff */
[----:B------:R-:W4:Y:S01]  /*12360*/  @P5 MUFU.EX2 R47, R39 ;  /* 0x00000027002f5308 */ /* 0x000f220000000800 */
[----:B------:R-:W-:Y:S01]  /*12370*/  FMUL R43, R2, R56 ;  /* 0x00000038022b7220 */ /* 0x000fe20000400000 */
[----:B------:R-:W-:Y:S01]  /*12380*/  FFMA R41, R16, R46, R41 ;  /* 0x0000002e10297223 */ /* 0x000fe20000000029 */
[----:B------:R-:W-:Y:S01]  /*12390*/  FMUL R45, R2, R53 ;  /* 0x00000035022d7220 */ /* 0x000fe20000400000 */
[----:B-1----:R-:W-:Y:S01]  /*123a0*/  @P0 FADD R44, -R40, 1 ;  /* 0x3f800000282c0421 */ /* 0x002fe20000000100 */
[----:B------:R-:W-:Y:S02]  /*123b0*/  HADD2.F32 R50, -RZ, R55.H0_H0 ;  /* 0x20000037ff327230 */ /* 0x000fe40000004100 */
[----:B------:R-:W-:Y:S01]  /*123c0*/  FMUL R53, R41, 0.70710676908493041992 ;  /* 0x3f3504f329357820 */ /* 0x000fe20000400000 */
[----:B---3--:R-:W-:Y:S01]  /*123d0*/  @P4 FADD R46, -R42, 1 ;  /* 0x3f8000002a2e4421 */ /* 0x008fe20000000100 */
[----:B------:R-:W-:Y:S01]  /*123e0*/  FFMA R42, R16, R48, R43 ;  /* 0x00000030102a7223 */ /* 0x000fe2000000002b */
[----:B------:R-:W-:Y:S01]  /*123f0*/  @P0 LOP3.LUT R37, R44, 0x80000000, R49, 0xb8, !PT ;  /* 0x800000002c250812 */ /* 0x000fe200078eb831 */
[C---:B------:R-:W-:Y:S01]  /*12400*/  FMUL R43, R53.reuse, R53 ;  /* 0x00000035352b7220 */ /* 0x040fe20000400000 */
[----:B------:R-:W-:Y:S01]  /*12410*/  FSETP.GE.AND P0, PT, |R53|, 1.0029599666595458984, PT ;  /* 0x3f8060fe3500780b */ /* 0x000fe20003f06200 */
[----:B------:R-:W-:Y:S01]  /*12420*/  FMUL R59, R42, 0.70710676908493041992 ;  /* 0x3f3504f32a3b7820 */ /* 0x000fe20000400000 */
[----:B------:R-:W-:Y:S01]  /*12430*/  FFMA R40, R16, R50, R45 ;  /* 0x0000003210287223 */ /* 0x000fe2000000002d */
[----:B------:R-:W-:Y:S01]  /*12440*/  @P4 LOP3.LUT R38, R46, 0x80000000, R51, 0xb8, !PT ;  /* 0x800000002e264812 */ /* 0x000fe200078eb833 */
[----:B----4-:R-:W-:Y:S01]  /*12450*/  @P5 FADD R47, -R47, 1 ;  /* 0x3f8000002f2f5421 */ /* 0x010fe20000000100 */
[C---:B------:R-:W-:Y:S01]  /*12460*/  FMUL R45, R59.reuse, R59 ;  /* 0x0000003b3b2d7220 */ /* 0x040fe20000400000 */
[----:B------:R-:W-:Y:S01]  /*12470*/  FSETP.GE.AND P4, PT, |R59|, 1.0029599666595458984, PT ;  /* 0x3f8060fe3b00780b */ /* 0x000fe20003f86200 */
[----:B------:R-:W-:Y:S01]  /*12480*/  FMUL R61, R40, 0.70710676908493041992 ;  /* 0x3f3504f3283d7820 */ /* 0x000fe20000400000 */
[----:B------:R-:W-:-:S02]  /*12490*/  FSEL R43, |R53|, R43, P0 ;  /* 0x0000002b352b7208 */ /* 0x000fc40000000200 */
[C---:B------:R-:W-:Y:S02]  /*124a0*/  FSEL R44, R6.reuse, 8.4834944573231041431e-05, P0 ;  /* 0x38b1e96a062c7808 */ /* 0x040fe40000000000 */
        /* <DEDUP_REMOVED lines=46> */
[----:B------:R-:W-:-:S02]  /*12790*/  FFMA R49, R46, R43, R43 ;  /* 0x0000002b2e317223 */ /* 0x000fc4000000002b */
[----:B------:R-:W-:Y:S02]  /*127a0*/  FFMA R45, R51, R50, R45 ;  /* 0x00000032332d7223 */ /* 0x000fe4000000002d */
[----:B------:R-:W1:Y:S02]  /*127b0*/  @P4 MUFU.EX2 R46, R49 ;  /* 0x00000031002e4308 */ /* 0x000e640000000800 */
[----:B------:R-:W-:-:S06]  /*127c0*/  FFMA R51, R45, R48, R48 ;  /* 0x000000302d337223 */ /* 0x000fcc0000000030 */
[----:B------:R-:W3:Y:S01]  /*127d0*/  @P5 MUFU.EX2 R48, R51 ;  /* 0x0000003300305308 */ /* 0x000ee20000000800 */
[----:B------:R-:W-:-:S07]  /*127e0*/  F2FP.F16.E4M3.UNPACK_B R43, R5 ;  /* 0x00000005ff2b723e */ /* 0x000fce00020006ff */
[----:B------:R-:W4:Y:S01]  /*127f0*/  @P0 MUFU.EX2 R44, R47 ;  /* 0x0000002f002c0308 */ /* 0x000f220000000800 */
[----:B------:R-:W-:Y:S02]  /*12800*/  HADD2.F32 R55, -RZ, R55.H1_H1 ;  /* 0x30000037ff377230 */ /* 0x000fe40000004100 */
[----:B------:R-:W-:Y:S01]  /*12810*/  FMUL R17, R2, R17 ;  /* 0x0000001102117220 */ /* 0x000fe20000400000 */
[--C-:B------:R-:W-:Y:S02]  /*12820*/  HADD2.F32 R50, -RZ, R43.reuse.H0_H0 ;  /* 0x2000002bff327230 */ /* 0x100fe40000004100 */
[----:B-1----:R-:W-:Y:S01]  /*12830*/  @P4 FADD R46, -R46, 1 ;  /* 0x3f8000002e2e4421 */ /* 0x002fe20000000100 */
[----:B------:R-:W-:Y:S02]  /*12840*/  HADD2.F32 R52, -RZ, R43.H1_H1 ;  /* 0x3000002bff347230 */ /* 0x000fe40000004100 */
[----:B------:R-:W-:Y:S01]  /*12850*/  FMUL R43, R2, R228 ;  /* 0x000000e4022b7220 */ /* 0x000fe20000400000 */
[----:B---3--:R-:W-:Y:S01]  /*12860*/  @P5 FADD R48, -R48, 1 ;  /* 0x3f80000030305421 */ /* 0x008fe20000000100 */
[----:B------:R-:W-:-:S04]  /*12870*/  @P4 LOP3.LUT R49, R46, 0x80000000, R59, 0xb8, !PT ;  /* 0x800000002e314812 */ /* 0x000fc800078eb83b */
[----:B------:R-:W-:Y:S01]  /*12880*/  @P5 LOP3.LUT R51, R48, 0x80000000, R61, 0xb8, !PT ;  /* 0x8000000030335812 */ /* 0x000fe200078eb83d */
[----:B----4-:R-:W-:-:S05]  /*12890*/  @P0 FADD R44, -R44, 1 ;  /* 0x3f8000002c2c0421 */ /* 0x010fca0000000100 */
[----:B------:R-:W-:Y:S01]  /*128a0*/  @P0 LOP3.LUT R47, R44, 0x80000000, R53, 0xb8, !PT ;  /* 0x800000002c2f0812 */ /* 0x000fe200078eb835 */
[----:B------:R-:W-:Y:S01]  /*128b0*/  FMUL R18, R18, 0.5 ;  /* 0x3f00000012127820 */ /* 0x000fe20000400000 */
[----:B------:R-:W-:Y:S01]  /*128c0*/  FADD R19, R19, 1 ;  /* 0x3f80000013137421 */ /* 0x000fe20000000000 */
[----:B------:R-:W-:Y:S01]  /*128d0*/  FMUL R22, R22, 0.5 ;  /* 0x3f00000016167820 */ /* 0x000fe20000400000 */
[----:B------:R-:W-:Y:S01]  /*128e0*/  FADD R25, R25, 1 ;  /* 0x3f80000019197421 */ /* 0x000fe20000000000 */
[----:B------:R-:W-:Y:S01]  /*128f0*/  FMUL R30, R30, 0.5 ;  /* 0x3f0000001e1e7820 */ /* 0x000fe20000400000 */
[----:B------:R-:W-:Y:S01]  /*12900*/  FMUL R29, R29, 0.5 ;  /* 0x3f0000001d1d7820 */ /* 0x000fe20000400000 */
[----:B------:R-:W-:Y:S01]  /*12910*/  FMUL R34, R34, 0.5 ;  /* 0x3f00000022227820 */ /* 0x000fe20000400000 */
[----:B------:R-:W-:Y:S01]  /*12920*/  FMUL R35, R35, 0.5 ;  /* 0x3f00000023237820 */ /* 0x000fe20000400000 */
[----:B------:R-:W-:Y:S01]  /*12930*/  FMUL R41, R41, 0.5 ;  /* 0x3f00000029297820 */ /* 0x000fe20000400000 */
[----:B------:R-:W-:Y:S01]  /*12940*/  FMUL R23, R23, 0.5 ;  /* 0x3f00000017177820 */ /* 0x000fe20000400000 */
[----:B------:R-:W-:Y:S01]  /*12950*/  FMUL R24, R24, 0.5 ;  /* 0x3f00000018187820 */ /* 0x000fe20000400000 */
[----:B------:R-:W-:Y:S01]  /*12960*/  FADD R26, R26, 1 ;  /* 0x3f8000001a1a7421 */ /* 0x000fe20000000000 */
[----:B------:R-:W-:Y:S01]  /*12970*/  FADD R27, R27, 1 ;  /* 0x3f8000001b1b7421 */ /* 0x000fe20000000000 */
[----:B------:R-:W-:Y:S01]  /*12980*/  FMUL R28, R28, 0.5 ;  /* 0x3f0000001c1c7820 */ /* 0x000fe20000400000 */
[----:B------:R-:W-:Y:S01]  /*12990*/  FMUL R36, R36, 0.5 ;  /* 0x3f00000024247820 */ /* 0x000fe20000400000 */
[----:B------:R-:W-:Y:S01]  /*129a0*/  FADD R31, R31, 1 ;  /* 0x3f8000001f1f7421 */ /* 0x000fe20000000000 */
[----:B------:R-:W-:Y:S01]  /*129b0*/  FADD R37, R37, 1 ;  /* 0x3f80000025257421 */ /* 0x000fe20000000000 */
[----:B------:R-:W-:Y:S01]  /*129c0*/  FMUL R42, R42, 0.5 ;  /* 0x3f0000002a2a7820 */ /* 0x000fe20000400000 */
[----:B------:R-:W-:Y:S01]  /*129d0*/  FADD R49, R49, 1 ;  /* 0x3f80000031317421 */ /* 0x000fe20000000000 */
[----:B------:R-:W-:Y:S01]  /*129e0*/  FMUL R40, R40, 0.5 ;  /* 0x3f00000028287820 */ /* 0x000fe20000400000 */
[----:B------:R-:W-:Y:S01]  /*129f0*/  FADD R51, R51, 1 ;  /* 0x3f80000033337421 */ /* 0x000fe20000000000 */
[----:B------:R-:W-:Y:S01]  /*12a00*/  FMUL R23, R23, R26 ;  /* 0x0000001a17177220 */ /* 0x000fe20000400000 */
[----:B------:R-:W-:Y:S01]  /*12a10*/  FMUL R24, R24, R27 ;  /* 0x0000001b18187220 */ /* 0x000fe20000400000 */
[----:B------:R-:W-:Y:S01]  /*12a20*/  FMUL R28, R28, R31 ;  /* 0x0000001f1c1c7220 */ /* 0x000fe20000400000 */
[----:B------:R-:W-:Y:S01]  /*12a30*/  FMUL R36, R36, R37 ;  /* 0x0000002524247220 */ /* 0x000fe20000400000 */
[----:B------:R-:W-:Y:S01]  /*12a40*/  FMUL R42, R42, R49 ;  /* 0x000000312a2a7220 */ /* 0x000fe20000400000 */
[----:B------:R-:W-:Y:S01]  /*12a50*/  FMUL R51, R40, R51 ;  /* 0x0000003328337220 */ /* 0x000fe20000400000 */
[----:B------:R-:W-:Y:S01]  /*12a60*/  F2FP.SATFINITE.E4M3.F32.PACK_AB_MERGE_C R24, R24, R23, RZ ;  /* 0x000000171818723e */ /* 0x000fe200048070ff */
[----:B--2---:R-:W-:-:S04]  /*12a70*/  FMUL R45, R2, R57 ;  /* 0x00000039022d7220 */ /* 0x004fc80000400000 */
[C---:B------:R-:W-:Y:S01]  /*12a80*/  FFMA R58, R16.reuse, R55, R45 ;  /* 0x00000037103a7223 */ /* 0x040fe2000000002d */
[C---:B------:R-:W-:Y:S01]  /*12a90*/  FFMA R55, R16.reuse, R50, R17 ;  /* 0x0000003210377223 */ /* 0x040fe20000000011 */
[----:B------:R-:W-:Y:S02]  /*12aa0*/  FFMA R57, R16, R52, R43 ;  /* 0x0000003410397223 */ /* 0x000fe4000000002b */
[----:B------:R-:W-:Y:S01]  /*12ab0*/  FMUL R59, R58, 0.70710676908493041992 ;  /* 0x3f3504f33a3b7820 */ /* 0x000fe20000400000 */
[----:B------:R-:W-:Y:S01]  /*12ac0*/  FMUL R60, R55, 0.70710676908493041992 ;  /* 0x3f3504f3373c7820 */ /* 0x000fe20000400000 */
[----:B------:R-:W-:Y:S02]  /*12ad0*/  FMUL R62, R57, 0.70710676908493041992 ;  /* 0x3f3504f3393e7820 */ /* 0x000fe40000400000 */
[C---:B------:R-:W-:Y:S01]  /*12ae0*/  FMUL R43, R59.reuse, R59 ;  /* 0x0000003b3b2b7220 */ /* 0x040fe20000400000 */
[----:B------:R-:W-:Y:S01]  /*12af0*/  FSETP.GE.AND P5, PT, |R59|, 1.0029599666595458984, PT ;  /* 0x3f8060fe3b00780b */ /* 0x000fe20003fa6200 */
[C---:B------:R-:W-:Y:S01]  /*12b00*/  FMUL R17, R60.reuse, R60 ;  /* 0x0000003c3c117220 */ /* 0x040fe20000400000 */
[----:B------:R-:W-:-:S02]  /*12b10*/  FSETP.GE.AND P0, PT, |R60|, 1.0029599666595458984, PT ;  /* 0x3f8060fe3c00780b */ /* 0x000fc40003f06200 */
[----:B------:R-:W-:Y:S01]  /*12b20*/  FSEL R45, |R59|, R43, P5 ;  /* 0x0000002b3b2d7208 */ /* 0x000fe20002800200 */
[----:B------:R-:W-:Y:S01]  /*12b30*/  FMUL R43, R62, R62 ;  /* 0x0000003e3e2b7220 */ /* 0x000fe20000400000 */
[----:B------:R-:W-:Y:S02]  /*12b40*/  FSEL R48, R6, 8.4834944573231041431e-05, P5 ;  /* 0x38b1e96a06307808 */ /* 0x000fe40002800000 */
[----:B------:R-:W-:Y:S02]  /*12b50*/  FSEL R50, -R7, -0.00082130916416645050049, P5 ;  /* 0xba574d2007327808 */ /* 0x000fe40002800100 */
[----:B------:R-:W-:Y:S02]  /*12b60*/  FSETP.GE.AND P4, PT, |R62|, 1.0029599666595458984, PT ;  /* 0x3f8060fe3e00780b */ /* 0x000fe40003f86200 */
[----:B------:R-:W-:Y:S02]  /*12b70*/  FSEL R17, |R60|, R17, P0 ;  /* 0x000000113c117208 */ /* 0x000fe40000000200 */
[----:B------:R-:W-:-:S02]  /*12b80*/  FSEL R44, R6, 8.4834944573231041431e-05, P0 ;  /* 0x38b1e96a062c7808 */ /* 0x000fc40000000000 */
[----:B------:R-:W-:Y:S01]  /*12b90*/  FSEL R46, -R7, -0.00082130916416645050049, P0 ;  /* 0xba574d20072e7808 */ /* 0x000fe20000000100 */
[----:B------:R-:W-:Y:S01]  /*12ba0*/  FFMA R54, R45, R48, R50 ;  /* 0x000000302d367223 */ /* 0x000fe20000000032 */
[----:B------:R-:W-:Y:S02]  /*12bb0*/  FSEL R43, |R62|, R43, P4 ;  /* 0x0000002b3e2b7208 */ /* 0x000fe40002000200 */
[----:B------:R-:W-:Y:S01]  /*12bc0*/  FSEL R48, R6, 8.4834944573231041431e-05, P4 ;  /* 0x38b1e96a06307808 */ /* 0x000fe20002000000 */
[----:B------:R-:W-:Y:S01]  /*12bd0*/  FFMA R44, R17, R44, R46 ;  /* 0x0000002c112c7223 */ /* 0x000fe2000000002e */
[----:B------:R-:W-:Y:S02]  /*12be0*/  FSEL R50, -R7, -0.00082130916416645050049, P4 ;  /* 0xba574d2007327808 */ /* 0x000fe40002000100 */
[C---:B------:R-:W-:Y:S02]  /*12bf0*/  FSEL R56, R8.reuse, 0.0052134888246655464172, P5 ;  /* 0x3baad5ea08387808 */ /* 0x040fe40002800000 */
[C---:B------:R-:W-:Y:S01]  /*12c00*/  FSEL R46, R8.reuse, 0.0052134888246655464172, P0 ;  /* 0x3baad5ea082e7808 */ /* 0x040fe20000000000 */
[----:B------:R-:W-:Y:S01]  /*12c10*/  FFMA R48, R43, R48, R50 ;  /* 0x000000302b307223 */ /* 0x000fe20000000032 */
[----:B------:R-:W-:Y:S01]  /*12c20*/  FSEL R52, R8, 0.0052134888246655464172, P4 ;  /* 0x3baad5ea08347808 */ /* 0x000fe20002000000 */
[----:B------:R-:W-:Y:S01]  /*12c30*/  FFMA R54, R45, R54, R56 ;  /* 0x000000362d367223 */ /* 0x000fe20000000038 */
[----:B------:R-:W-:Y:S01]  /*12c40*/  FSEL R50, -R9, -0.026868773624300956726, P5 ;  /* 0xbcdc1be709327808 */ /* 0x000fe20002800100 */
        /* <DEDUP_REMOVED lines=8> */
[----:B------:R-:W-:-:S02]  /*12cd0*/  FFMA R54, R45, R54, R56 ;  /* 0x000000362d367223 */ /* 0x000fc40000000038 */
[----:B------:R-:W-:Y:S01]  /*12ce0*/  FFMA R44, R17, R44, R48 ;  /* 0x0000002c112c7223 */ /* 0x000fe20000000030 */
[C---:B------:R-:W-:Y:S01]  /*12cf0*/  FSEL R48, R12.reuse, 0.12837915122509002686, P5 ;  /* 0x3e0375d30c307808 */ /* 0x040fe20002800000 */
[----:B------:R-:W-:Y:S01]  /*12d00*/  FFMA R54, R45, R54, R46 ;  /* 0x000000362d367223 */ /* 0x000fe2000000002e */
[----:B------:R-:W-:Y:S02]  /*12d10*/  FSEL R50, -R9, -0.026868773624300956726, P4 ;  /* 0xbcdc1be709327808 */ /* 0x000fe40002000100 */
[----:B------:R-:W-:Y:S01]  /*12d20*/  FSEL R46, R11, -0.37612664699554443359, P0 ;  /* 0xbec093ac0b2e7808 */ /* 0x000fe20000000000 */
[----:B------:R-:W-:Y:S01]  /*12d30*/  FFMA R54, R45, R54, R48 ;  /* 0x000000362d367223 */ /* 0x000fe20000000030 */
[----:B------:R-:W-:Y:S01]  /*12d40*/  FSEL R48, R12, 0.12837915122509002686, P0 ;  /* 0x3e0375d30c307808 */ /* 0x000fe20000000000 */
[----:B------:R-:W-:Y:S01]  /*12d50*/  FFMA R50, R43, R52, R50 ;  /* 0x000000342b327223 */ /* 0x000fe20000000032 */
[----:B------:R-:W-:Y:S01]  /*12d60*/  FSEL R52, R10, 0.11284004896879196167, P4 ;  /* 0x3de718af0a347808 */ /* 0x000fe20002000000 */
[----:B------:R-:W-:Y:S01]  /*12d70*/  FFMA R44, R17, R44, R46 ;  /* 0x0000002c112c7223 */ /* 0x000fe2000000002e */
[----:B------:R-:W-:-:S03]  /*12d80*/  FSEL R46, R11, -0.37612664699554443359, P4 ;  /* 0xbec093ac0b2e7808 */ /* 0x000fc60002000000 */
[----:B------:R-:W-:Y:S01]  /*12d90*/  FFMA R44, R17, R44, R48 ;  /* 0x0000002c112c7223 */ /* 0x000fe20000000030 */
[C---:B------:R-:W-:Y:S01]  /*12da0*/  FFMA R50, R43.reuse, R50, R52 ;  /* 0x000000322b327223 */ /* 0x040fe20000000034 */
[----:B------:R-:W-:Y:S02]  /*12db0*/  FSEL R17, -|R60|, R60, P0 ;  /* 0x0000003c3c117208 */ /* 0x000fe40000000300 */
[----:B------:R-:W-:Y:S01]  /*12dc0*/  FSEL R45, R12, 0.12837915122509002686, P4 ;  /* 0x3e0375d30c2d7808 */ /* 0x000fe20002000000 */
[----:B------:R-:W-:Y:S02]  /*12dd0*/  FFMA R46, R43, R50, R46 ;  /* 0x000000322b2e7223 */ /* 0x000fe4000000002e */
[----:B------:R-:W-:Y:S01]  /*12de0*/  FFMA R17, R44, R17, R17 ;  /* 0x000000112c117223 */ /* 0x000fe20000000011 */
[----:B------:R-:W-:Y:S01]  /*12df0*/  FSEL R53, -|R59|, R59, P5 ;  /* 0x0000003b3b357208 */ /* 0x000fe20002800300 */
[----:B------:R-:W-:Y:S01]  /*12e00*/  FFMA R45, R43, R46, R45 ;  /* 0x0000002e2b2d7223 */ /* 0x000fe2000000002d */
[----:B------:R-:W-:Y:S01]  /*12e10*/  FSEL R44, -|R62|, R62, P4 ;  /* 0x0000003e3e2c7208 */ /* 0x000fe20002000300 */
[----:B------:R-:W1:Y:S02]  /*12e20*/  @P0 MUFU.EX2 R43, R17 ;  /* 0x00000011002b0308 */ /* 0x000e640000000800 */
[----:B------:R-:W-:-:S02]  /*12e30*/  FFMA R53, R54, R53, R53 ;  /* 0x0000003536357223 */ /* 0x000fc40000000035 */
[----:B------:R-:W-:-:S04]  /*12e40*/  FFMA R44, R45, R44, R44 ;  /* 0x0000002c2d2c7223 */ /* 0x000fc8000000002c */
[----:B------:R-:W2:Y:S08]  /*12e50*/  @P5 MUFU.EX2 R48, R53 ;  /* 0x0000003500305308 */ /* 0x000eb00000000800 */
[----:B------:R-:W3:Y:S01]  /*12e60*/  @P4 MUFU.EX2 R45, R44 ;  /* 0x0000002c002d4308 */ /* 0x000ee20000000800 */
[----:B-1----:R-:W-:-:S05]  /*12e70*/  @P0 FADD R43, -R43, 1 ;  /* 0x3f8000002b2b0421 */ /* 0x002fca0000000100 */
[----:B------:R-:W-:Y:S01]  /*12e80*/  @P0 LOP3.LUT R17, R43, 0x80000000, R60, 0xb8, !PT ;  /* 0x800000002b110812 */ /* 0x000fe200078eb83c */
[----:B------:R-:W-:Y:S01]  /*12e90*/  FMUL R43, R18, R19 ;  /* 0x00000013122b7220 */ /* 0x000fe20000400000 */
[----:B------:R-:W-:Y:S01]  /*12ea0*/  FADD R19, R32, 1 ;  /* 0x3f80000020137421 */ /* 0x000fe20000000000 */
[----:B--2---:R-:W-:Y:S01]  /*12eb0*/  @P5 FADD R48, -R48, 1 ;  /* 0x3f80000030305421 */ /* 0x004fe20000000100 */
[----:B------:R-:W-:Y:S01]  /*12ec0*/  FADD R18, R33, 1 ;  /* 0x3f80000021127421 */ /* 0x000fe20000000000 */
[----:B------:R-:W-:Y:S01]  /*12ed0*/  FMUL R46, R22, R25 ;  /* 0x00000019162e7220 */ /* 0x000fe20000400000 */
[----:B------:R-:W-:Y:S01]  /*12ee0*/  FMUL R25, R30, R19 ;  /* 0x000000131e197220 */ /* 0x000fe20000400000 */
[----:B---3--:R-:W-:Y:S01]  /*12ef0*/  @P4 FADD R45, -R45, 1 ;  /* 0x3f8000002d2d4421 */ /* 0x008fe20000000100 */
[----:B------:R-:W-:Y:S01]  /*12f00*/  FMUL R29, R29, R18 ;  /* 0x000000121d1d7220 */ /* 0x000fe20000400000 */
[----:B------:R-:W-:Y:S01]  /*12f10*/  @P5 LOP3.LUT R53, R48, 0x80000000, R59, 0xb8, !PT ;  /* 0x8000000030355812 */ /* 0x000fe200078eb83b */
[----:B------:R-:W-:Y:S01]  /*12f20*/  FADD R19, R38, 1 ;  /* 0x3f80000026137421 */ /* 0x000fe20000000000 */
[----:B------:R-:W-:Y:S01]  /*12f30*/  FADD R18, R39, 1 ;  /* 0x3f80000027127421 */ /* 0x000fe20000000000 */
[----:B------:R-:W-:Y:S01]  /*12f40*/  @P4 LOP3.LUT R44, R45, 0x80000000, R62, 0xb8, !PT ;  /* 0x800000002d2c4812 */ /* 0x000fe200078eb83e */
[----:B------:R-:W-:Y:S01]  /*12f50*/  FADD R22, R47, 1 ;  /* 0x3f8000002f167421 */ /* 0x000fe20000000000 */
[----:B------:R-:W-:Y:S01]  /*12f60*/  FMUL R34, R34, R19 ;  /* 0x0000001322227220 */ /* 0x000fe20000400000 */
[----:B------:R-:W-:Y:S01]  /*12f70*/  FMUL R35, R35, R18 ;  /* 0x0000001223237220 */ /* 0x000fe20000400000 */
[----:B------:R-:W-:Y:S01]  /*12f80*/  FMUL R18, R55, 0.5 ;  /* 0x3f00000037127820 */ /* 0x000fe20000400000 */
[----:B------:R-:W-:Y:S01]  /*12f90*/  FMUL R41, R41, R22 ;  /* 0x0000001629297220 */ /* 0x000fe20000400000 */
[----:B------:R-:W-:Y:S01]  /*12fa0*/  FMUL R22, R58, 0.5 ;  /* 0x3f0000003a167820 */ /* 0x000fe20000400000 */
[----:B------:R-:W-:Y:S01]  /*12fb0*/  FMUL R19, R57, 0.5 ;  /* 0x3f00000039137820 */ /* 0x000fe20000400000 */
[----:B------:R-:W-:Y:S01]  /*12fc0*/  FADD R53, R53, 1 ;  /* 0x3f80000035357421 */ /* 0x000fe20000000000 */
[----:B------:R-:W-:Y:S01]  /*12fd0*/  FADD R17, R17, 1 ;  /* 0x3f80000011117421 */ /* 0x000fe20000000000 */
[----:B------:R-:W-:-:S02]  /*12fe0*/  FADD R44, R44, 1 ;  /* 0x3f8000002c2c7421 */ /* 0x000fc40000000000 */
[----:B------:R-:W-:Y:S01]  /*12ff0*/  FMUL R22, R53, R22 ;  /* 0x0000001635167220 */ /* 0x000fe20000400000 */
[----:B------:R-:W-:Y:S01]  /*13000*/  FMUL R17, R18, R17 ;  /* 0x0000001112117220 */ /* 0x000fe20000400000 */
[----:B------:R-:W-:Y:S01]  /*13010*/  FMUL R44, R19, R44 ;  /* 0x0000002c132c7220 */ /* 0x000fe20000400000 */
[----:B------:R-:W-:Y:S02]  /*13020*/  F2FP.SATFINITE.E4M3.F32.PACK_AB_MERGE_C R46, R46, R43, RZ ;  /* 0x0000002b2e2e723e */ /* 0x000fe400048070ff */
[----:B------:R-:W-:Y:S02]  /*13030*/  F2FP.SATFINITE.E4M3.F32.PACK_AB_MERGE_C R28, R25, R28, RZ ;  /* 0x0000001c191c723e */ /* 0x000fe400048070ff */
[----:B------:R-:W-:Y:S02]  /*13040*/  F2FP.SATFINITE.E4M3.F32.PACK_AB_MERGE_C R36, R36, R29, RZ ;  /* 0x0000001d2424723e */ /* 0x000fe400048070ff */
[----:B------:R-:W-:Y:S02]  /*13050*/  F2FP.SATFINITE.E4M3.F32.PACK_AB_MERGE_C R34, R35, R34, RZ ;  /* 0x000000222322723e */ /* 0x000fe400048070ff */
[----:B------:R-:W-:-:S02]  /*13060*/  F2FP.SATFINITE.E4M3.F32.PACK_AB_MERGE_C R42, R42, R41, RZ ;  /* 0x000000292a2a723e */ /* 0x000fc400048070ff */
[----:B------:R-:W-:Y:S02]  /*13070*/  F2FP.SATFINITE.E4M3.F32.PACK_AB_MERGE_C R22, R22, R51, RZ ;  /* 0x000000331616723e */ /* 0x000fe400048070ff */
[----:B------:R-:W-:Y:S01]  /*13080*/  F2FP.SATFINITE.E4M3.F32.PACK_AB_MERGE_C R44, R44, R17, RZ ;  /* 0x000000112c2c723e */ /* 0x000fe200048070ff */
[----:B------:R-:W-:Y:S06]  /*13090*/  @P1 BRA `(.L_x_114) ;  /* 0x0000000000041947 */ /* 0x000fec0003800000 */
[----:B------:R-:W-:-:S04]  /*130a0*/  DEPBAR.LE SB0, 0x1 ;  /* 0x000080400000791a */ /* 0x000fc80000000000 */
.L_x_114:
        /* <DEDUP_REMOVED lines=27> */
.L_x_116:
[----:B------:R-:W-:Y:S05]  /*13260*/  BSYNC B0 ;  /* 0x0000000000007941 */ /* 0x000fea0003800000 */
.L_x_115:
[----:B------:R-:W-:Y:S04]  /*13270*/  BSSY B0, `(.L_x_117) ;  /* 0x000003c000007945 */ /* 0x000fe80003800000 */
[----:B------:R-:W-:Y:S05]  /*13280*/  @P3 BRA `(.L_x_118) ;  /* 0x0000000000e83947 */ /* 0x000fea0003800000 */
[----:B------:R-:W-:-:S04]  /*13290*/  MOV R17, UR56 ;  /* 0x0000003800117c02 */ /* 0x000fc80008000f00 */
[----:B------:R-:W-:-:S13]  /*132a0*/  ISETP.NE.AND P4, PT, R17, 0x3, PT ;  /* 0x000000031100780c */ /* 0x000fda0003f85270 */
[----:B------:R-:W-:Y:S05]  /*132b0*/  @!P4 BRA `(.L_x_119) ;  /* 0x000000000004c947 */ /* 0x000fea0003800000 */
[----:B------:R-:W-:Y:S01]  /*132c0*/  BPT.TRAP 0x1 ;  /* 0x000000040000795c */ /* 0x000fe20000300000 */
.L_x_119:
[----:B------:R-:W2:Y:S04]  /*132d0*/  LDL R18, [R1+0xb8] ;  /* 0x0000b80001127983 */ /* 0x000ea80000100800 */
[----:B------:R-:W3:Y:S01]  /*132e0*/  LDL R17, [R1+0xb4] ;  /* 0x0000b40001117983 */ /* 0x000ee20000100800 */
[----:B------:R-:W-:Y:S01]  /*132f0*/  BSSY B1, `(.L_x_120) ;  /* 0x0000005000017945 */ /* 0x000fe20003800000 */
[----:B--2---:R-:W-:Y:S02]  /*13300*/  SHF.L.U32 R18, R18, 0x1f, RZ ;  /* 0x0000001f12127819 */ /* 0x004fe400000006ff */
[----:B---3--:R-:W-:-:S04]  /*13310*/  LEA R17, R17, UR44, 0x3 ;  /* 0x0000002c11117c11 */ /* 0x008fc8000f8e18ff */
[----:B------:R-:W1:Y:S02]  /*13320*/  SYNCS.PHASECHK.TRANS64.TRYWAIT P0, [R17+URZ+0x80], R18 ;  /* 0x00008012110075a7 */ /* 0x000e64000800017f */
[----:B-1----:R-:W-:Y:S05]  /*13330*/  @!P0 BRA `(.L_x_121) ;  /* 0x0000008000988947 */ /* 0x002fea0003800000 */
.L_x_248:
[----:B------:R-:W-:Y:S05]  /*13340*/  BSYNC B1 ;  /* 0x0000000000017941 */ /* 0x000fea0003800000 */
.L_x_120:
        /* <DEDUP_REMOVED lines=18> */
.L_x_123:
[----:B------:R-:W-:Y:S05]  /*13470*/  BSYNC B1 ;  /* 0x0000000000017941 */ /* 0x000fea0003800000 */
.L_x_122:
        /* <DEDUP_REMOVED lines=8> */
.L_x_124:
[----:B------:R-:W3:Y:S04]  /*13500*/  LDL.LU R19, [R1+0xb4] ;  /* 0x0000b40001137983 */ /* 0x000ee80000300800 */
[----:B------:R-:W4:Y:S01]  /*13510*/  LDL.LU R22, [R1+0xb8] ;  /* 0x0000b80001167983 */ /* 0x000f220000300800 */
[C---:B-1----:R-:W-:Y:S02]  /*13520*/  LEA R17, R20.reuse, UR44, 0x3 ;  /* 0x0000002c14117c11 */ /* 0x042fe4000f8e18ff */
[----:B------:R-:W-:Y:S01]  /*13530*/  IADD3 R20, R20, 0x1, RZ ;  /* 0x0000000114147810 */ /* 0x000fe20007ffe0ff */
[----:B------:R-:W1:Y:S01]  /*13540*/  S2R R18, SR_CgaCtaId ;  /* 0x0000000000127919 */ /* 0x000e620000008800 */
[----:B------:R-:W-:Y:S02]  /*13550*/  IADD3 R17, R17, 0xa0, RZ ;  /* 0x000000a011117810 */ /* 0x000fe40007ffe0ff */
[----:B------:R-:W-:-:S04]  /*13560*/  ISETP.NE.AND P0, PT, R20, 0x4, PT ;  /* 0x000000041400780c */ /* 0x000fc80003f05270 */
[----:B------:R-:W-:Y:S02]  /*13570*/  SEL R20, R20, RZ, P0 ;  /* 0x000000ff14147207 */ /* 0x000fe40000000000 */
[----:B-1----:R-:W-:Y:S02]  /*13580*/  PRMT R17, R18, 0x654, R17 ;  /* 0x0000065412117816 */ /* 0x002fe40000000011 */
[----:B------:R-:W-:Y:S02]  /*13590*/  SEL R18, RZ, 0x1, P0 ;  /* 0x00000001ff127807 */ /* 0x000fe40000000000 */
[----:B--2---:R3:W-:Y:S02]  /*135a0*/  SYNCS.ARRIVE.TRANS64.RED.A1T0 RZ, [R17+URZ], RZ ;  /* 0x000000ff11ff79a7 */ /* 0x0047e4000810043f */
[----:B------:R-:W-:Y:S02]  /*135b0*/  LOP3.LUT R21, R21, R18, RZ, 0x3c, !PT ;  /* 0x0000001215157212 */ /* 0x000fe400078e3cff */
[----:B---3--:R-:W-:-:S04]  /*135c0*/  IADD3 R17, R19, 0x1, RZ ;  /* 0x0000000113117810 */ /* 0x008fc80007ffe0ff */
[----:B------:R-:W-:-:S04]  /*135d0*/  ISETP.NE.AND P4, PT, R17, 0x4, PT ;  /* 0x000000041100780c */ /* 0x000fc80003f85270 */
[----:B------:R-:W-:Y:S02]  /*135e0*/  SEL R19, RZ, 0x1, P4 ;  /* 0x00000001ff137807 */ /* 0x000fe40002000000 */
[----:B------:R-:W-:Y:S02]  /*135f0*/  SEL R17, R17, RZ, P4 ;  /* 0x000000ff11117207 */ /* 0x000fe40002000000 */
[----:B----4-:R-:W-:-:S03]  /*13600*/  LOP3.LUT R22, R22, R19, RZ, 0x3c, !PT ;  /* 0x0000001316167212 */ /* 0x010fc600078e3cff */
[----:B------:R1:W-:Y:S04]  /*13610*/  STL [R1+0xb4], R17 ;  /* 0x0000b41101007387 */ /* 0x0003e80000100800 */
[----:B------:R1:W-:Y:S02]  /*13620*/  STL [R1+0xb8], R22 ;  /* 0x0000b81601007387 */ /* 0x0003e40000100800 */
.L_x_118:
[----:B------:R-:W-:Y:S05]  /*13630*/  BSYNC B0 ;  /* 0x0000000000007941 */ /* 0x000fea0003800000 */
.L_x_117:
[----:B-1----:R-:W2:Y:S04]  /*13640*/  LDL.LU R17, [R1+0x3c] ;  /* 0x00003c0001117983 */ /* 0x002ea80000300800 */
[----:B------:R-:W3:Y:S04]  /*13650*/  LDL.LU R31, [R1+0x40] ;  /* 0x00004000011f7983 */ /* 0x000ee80000300800 */
[----:B------:R-:W4:Y:S04]  /*13660*/  LDL.LU R30, [R1+0x44] ;  /* 0x00004400011e7983 */ /* 0x000f280000300800 */
[----:B------:R-:W5:Y:S01]  /*13670*/  LDL.LU R29, [R1+0x48] ;  /* 0x00004800011d7983 */ /* 0x000f620000300800 */
[----:B------:R-:W-:-:S03]  /*13680*/  F2FP.F16.E4M3.UNPACK_B R25, R5.H1 ;  /* 0x00000005ff19723e */ /* 0x000fc600030006ff */
[----:B------:R-:W3:Y:S02]  /*13690*/  LDL.LU R44, [R1+0x4c] ;  /* 0x00004c00012c7983 */ /* 0x000ee40000300800 */
[----:B------:R-:W-:Y:S02]  /*136a0*/  HADD2.F32 R18, -RZ, R25.H0_H0 ;  /* 0x20000019ff127230 */ /* 0x000fe40000004100 */
[----:B------:R-:W3:Y:S04]  /*136b0*/  LDL.LU R40, [R1+0x50] ;  /* 0x0000500001287983 */ /* 0x000ee80000300800 */
[----:B------:R-:W3:Y:S04]  /*136c0*/  LDL.LU R38, [R1+0x54] ;  /* 0x0000540001267983 */ /* 0x000ee80000300800 */
[----:B------:R-:W3:Y:S04]  /*136d0*/  LDL.LU R51, [R1+0x58] ;  /* 0x0000580001337983 */ /* 0x000ee80000300800 */
[----:B------:R-:W3:Y:S04]  /*136e0*/  LDL.LU R50, [R1+0x5c] ;  /* 0x00005c0001327983 */ /* 0x000ee80000300800 */
[----:B------:R-:W3:Y:S01]  /*136f0*/  LDL.LU R48, [R1+0x60] ;  /* 0x0000600001307983 */ /* 0x000ee20000300800 */
[----:B------:R-:W-:-:S03]  /*13700*/  F2FP.F16.E4M3.UNPACK_B R42, R3 ;  /* 0x00000003ff2a723e */ /* 0x000fc600020006ff */
[----:B------:R-:W3:Y:S04]  /*13710*/  LDL.LU R54, [R1+0x64] ;  /* 0x0000640001367983 */ /* 0x000ee80000300800 */
[----:B------:R-:W3:Y:S01]  /*13720*/  LDL.LU R52, [R1+0x68] ;  /* 0x0000680001347983 */ /* 0x000ee20000300800 */
[----:B--2---:R-:W-:-:S04]  /*13730*/  FMUL R17, R2, R17 ;  /* 0x0000001102117220 */ /* 0x004fc80000400000 */
[----:B------:R-:W-:-:S04]  /*13740*/  FFMA R17, R16, R18, R17 ;  /* 0x0000001210117223 */ /* 0x000fc80000000011 */
[----:B------:R-:W-:-:S04]  /*13750*/  FMUL R27, R17, 0.70710676908493041992 ;  /* 0x3f3504f3111b7820 */ /* 0x000fc80000400000 */
        /* <DEDUP_REMOVED lines=19> */
[----:B-----5:R-:W-:Y:S01]  /*13890*/  FMUL R25, R2, R29 ;  /* 0x0000001d02197220 */ /* 0x020fe20000400000 */
[----:B------:R-:W-:Y:S01]  /*138a0*/  FFMA R18, R18, R23, R23 ;  /* 0x0000001712127223 */ /* 0x000fe20000000017 */
[----:B----4-:R-:W-:Y:S01]  /*138b0*/  FMUL R23, R2, R30 ;  /* 0x0000001e02177220 */ /* 0x010fe20000400000 */
[--C-:B------:R-:W-:Y:S02]  /*138c0*/  HADD2.F32 R26, -RZ, R19.reuse.H0_H0 ;  /* 0x20000013ff1a7230 */ /* 0x100fe40000004100 */
[----:B------:R-:W1:Y:S01]  /*138d0*/  @P0 MUFU.EX2 R24, R18 ;  /* 0x0000001200180308 */ /* 0x000e620000000800 */
[----:B------:R-:W-:-:S02]  /*138e0*/  HADD2.F32 R28, -RZ, R19.H1_H1 ;  /* 0x30000013ff1c7230 */ /* 0x000fc40000004100 */
[----:B---3--:R-:W-:-:S04]  /*138f0*/  FMUL R19, R2, R31 ;  /* 0x0000001f02137220 */ /* 0x008fc80000400000 */
[C---:B------:R-:W-:Y:S01]  /*13900*/  FFMA R19, R16.reuse, R22, R19 ;  /* 0x0000001610137223 */ /* 0x040fe20000000013 */
[----:B------:R-:W-:-:S03]  /*13910*/  FFMA R22, R16, R26, R23 ;  /* 0x0000001a10167223 */ /* 0x000fc60000000017 */
[----:B------:R-:W-:Y:S01]  /*13920*/  FMUL R41, R19, 0.70710676908493041992 ;  /* 0x3f3504f313297820 */ /* 0x000fe20000400000 */
[----:B------:R-:W-:Y:S01]  /*13930*/  FMUL R43, R22, 0.70710676908493041992 ;  /* 0x3f3504f3162b7820 */ /* 0x000fe20000400000 */
[----:B-1----:R-:W-:Y:S01]  /*13940*/  @P0 FADD R24, -R24, 1 ;  /* 0x3f80000018180421 */ /* 0x002fe20000000100 */
[----:B------:R-:W-:-:S04]  /*13950*/  FFMA R23, R16, R28, R25 ;  /* 0x0000001c10177223 */ /* 0x000fc80000000019 */
[----:B------:R-:W-:Y:S01]  /*13960*/  @P0 LOP3.LUT R18, R24, 0x80000000, R27, 0xb8, !PT ;  /* 0x8000000018120812 */ /* 0x000fe200078eb81b */
[C---:B------:R-:W-:Y:S01]  /*13970*/  FMUL R24, R41.reuse, R41 ;  /* 0x0000002929187220 */ /* 0x040fe20000400000 */
[----:B------:R-:W-:Y:S01]  /*13980*/  FSETP.GE.AND P0, PT, |R41|, 1.0029599666595458984, PT ;  /* 0x3f8060fe2900780b */ /* 0x000fe20003f06200 */
[C---:B------:R-:W-:Y:S01]  /*13990*/  FMUL R26, R43.reuse, R43 ;  /* 0x0000002b2b1a7220 */ /* 0x040fe20000400000 */
[----:B------:R-:W-:Y:S01]  /*139a0*/  FSETP.GE.AND P4, PT, |R43|, 1.0029599666595458984, PT ;  /* 0x3f8060fe2b00780b */ /* 0x000fe20003f86200 */
[----:B------:R-:W-:Y:S01]  /*139b0*/  FMUL R34, R23, 0.70710676908493041992 ;  /* 0x3f3504f317227820 */ /* 0x000fe20000400000 */
[----:B------:R-:W-:Y:S02]  /*139c0*/  FSEL R24, |R41|, R24, P0 ;  /* 0x0000001829187208 */ /* 0x000fe40000000200 */
[----:B------:R-:W-:Y:S02]  /*139d0*/  FSEL R25, R6, 8.4834944573231041431e-05, P0 ;  /* 0x38b1e96a06197808 */ /* 0x000fe40000000000 */
[----:B------:R-:W-:Y:S01]  /*139e0*/  FSEL R27, -R7, -0.00082130916416645050049, P0 ;  /* 0xba574d20071b7808 */ /* 0x000fe20000000100 */
[----:B------:R-:W-:Y:S01]  /*139f0*/  FMUL R28, R34, R34 ;  /* 0x00000022221c7220 */ /* 0x000fe20000400000 */
[----:B------:R-:W-:-:S02]  /*13a00*/  FSEL R26, |R43|, R26, P4 ;  /* 0x0000001a2b1a7208 */ /* 0x000fc40002000200 */
[----:B------:R-:W-:Y:S01]  /*13a10*/  FSEL R29, R6, 8.4834944573231041431e-05, P4 ;  /* 0x38b1e96a061d7808 */ /* 0x000fe20002000000 */
[----:B------:R-:W-:Y:S01]  /*13a20*/  FFMA R25, R24, R25, R27 ;  /* 0x0000001918197223 */ /* 0x000fe2000000001b */
[C---:B------:R-:W-:Y:S02]  /*13a30*/  FSEL R31, -R7.reuse, -0.00082130916416645050049, P4 ;  /* 0xba574d20071f7808 */ /* 0x040fe40002000100 */
[----:B------:R-:W-:Y:S02]  /*13a40*/  FSETP.GE.AND P5, PT, |R34|, 1.0029599666595458984, PT ;  /* 0x3f8060fe2200780b */ /* 0x000fe40003fa6200 */
[----:B------:R-:W-:Y:S01]  /*13a50*/  FSEL R27, R8, 0.0052134888246655464172, P0 ;  /* 0x3baad5ea081b7808 */ /* 0x000fe20000000000 */
[----:B------:R-:W-:Y:S01]  /*13a60*/  FFMA R31, R26, R29, R31 ;  /* 0x0000001d1a1f7223 */ /* 0x000fe2000000001f */
[----:B------:R-:W-:Y:S02]  /*13a70*/  FSEL R30, |R34|, R28, P5 ;  /* 0x0000001c221e7208 */ /* 0x000fe40002800200 */
[----:B------:R-:W-:Y:S01]  /*13a80*/  FSEL R35, R6, 8.4834944573231041431e-05, P5 ;  /* 0x38b1e96a06237808 */ /* 0x000fe20002800000 */
[----:B------:R-:W-:Y:S01]  /*13a90*/  FFMA R25, R24, R25, R27 ;  /* 0x0000001918197223 */ /* 0x000fe2000000001b */
[----:B------:R-:W-:-:S02]  /*13aa0*/  FSEL R37, -R7, -0.00082130916416645050049, P5 ;  /* 0xba574d2007257808 */ /* 0x000fc40002800100 */
[----:B------:R-:W-:Y:S02]  /*13ab0*/  FSEL R33, R8, 0.0052134888246655464172, P4 ;  /* 0x3baad5ea08217808 */ /* 0x000fe40002000000 */
[C---:B------:R-:W-:Y:S01]  /*13ac0*/  FSEL R29, -R9.reuse, -0.026868773624300956726, P0 ;  /* 0xbcdc1be7091d7808 */ /* 0x040fe20000000100 */
[----:B------:R-:W-:Y:S01]  /*13ad0*/  FFMA R35, R30, R35, R37 ;  /* 0x000000231e237223 */ /* 0x000fe20000000025 */
[----:B------:R-:W-:Y:S01]  /*13ae0*/  FSEL R39, R8, 0.0052134888246655464172, P5 ;  /* 0x3baad5ea08277808 */ /* 0x000fe20002800000 */
[----:B------:R-:W-:Y:S01]  /*13af0*/  FFMA R31, R26, R31, R33 ;  /* 0x0000001f1a1f7223 */ /* 0x000fe20000000021 */
[----:B------:R-:W-:Y:S01]  /*13b00*/  FSEL R27, R10, 0.11284004896879196167, P0 ;  /* 0x3de718af0a1b7808 */ /* 0x000fe20000000000 */
        /* <DEDUP_REMOVED lines=20> */
[----:B------:R-:W-:Y:S02]  /*13c50*/  FSEL R26, -|R43|, R43, P4 ;  /* 0x0000002b2b1a7208 */ /* 0x000fe40002000300 */
[----:B------:R-:W-:Y:S01]  /*13c60*/  FSEL R29, -|R41|, R41, P0 ;  /* 0x00000029291d7208 */ /* 0x000fe20000000300 */
[----:B------:R-:W-:Y:S01]  /*13c70*/  FFMA R27, R30, R35, R27 ;  /* 0x000000231e1b7223 */ /* 0x000fe2000000001b */
[----:B------:R-:W-:Y:S01]  /*13c80*/  FSEL R32, R12, 0.12837915122509002686, P5 ;  /* 0x3e0375d30c207808 */ /* 0x000fe20002800000 */
[----:B------:R-:W-:Y:S01]  /*13c90*/  FFMA R25, R25, R26, R26 ;  /* 0x0000001a19197223 */ /* 0x000fe2000000001a */
[----:B------:R-:W-:Y:S01]  /*13ca0*/  FSEL R26, -|R34|, R34, P5 ;  /* 0x00000022221a7208 */ /* 0x000fe20002800300 */
[----:B------:R-:W-:Y:S02]  /*13cb0*/  FFMA R24, R24, R29, R29 ;  /* 0x0000001d18187223 */ /* 0x000fe4000000001d */
[----:B------:R-:W-:-:S02]  /*13cc0*/  FFMA R27, R30, R27, R32 ;  /* 0x0000001b1e1b7223 */ /* 0x000fc40000000020 */
[----:B------:R-:W1:Y:S02]  /*13cd0*/  @P0 MUFU.EX2 R28, R24 ;  /* 0x00000018001c0308 */ /* 0x000e640000000800 */
[----:B------:R-:W-:Y:S01]  /*13ce0*/  FFMA R26, R27, R26, R26 ;  /* 0x0000001a1b1a7223 */ /* 0x000fe2000000001a */
[----:B------:R-:W-:-:S05]  /*13cf0*/  F2FP.F16.E4M3.UNPACK_B R27, R4.H1 ;  /* 0x00000004ff1b723e */ /* 0x000fca00030006ff */
[----:B------:R-:W2:Y:S01]  /*13d00*/  @P4 MUFU.EX2 R32, R25 ;  /* 0x0000001900204308 */ /* 0x000ea20000000800 */
[--C-:B------:R-:W-:Y:S02]  /*13d10*/  HADD2.F32 R35, -RZ, R27.reuse.H0_H0 ;  /* 0x2000001bff237230 */ /* 0x100fe40000004100 */
[----:B------:R-:W-:-:S05]  /*13d20*/  HADD2.F32 R36, -RZ, R27.H1_H1 ;  /* 0x3000001bff247230 */ /* 0x000fca0000004100 */
[----:B------:R-:W3:Y:S01]  /*13d30*/  @P5 MUFU.EX2 R33, R26 ;  /* 0x0000001a00215308 */ /* 0x000ee20000000800 */
[C---:B------:R-:W-:Y:S01]  /*13d40*/  FMUL R27, R2.reuse, R44 ;  /* 0x0000002c021b7220 */ /* 0x040fe20000400000 */
[----:B------:R-:W-:Y:S01]  /*13d50*/  FMUL R29, R2, R40 ;  /* 0x00000028021d7220 */ /* 0x000fe20000400000 */
[----:B-1----:R-:W-:Y:S02]  /*13d60*/  @P0 FADD R30, -R28, 1 ;  /* 0x3f8000001c1e0421 */ /* 0x002fe40000000100 */
[----:B------:R-:W-:Y:S01]  /*13d70*/  FFMA R27, R16, R35, R27 ;  /* 0x00000023101b7223 */ /* 0x000fe2000000001b */
[----:B------:R-:W-:Y:S01]  /*13d80*/  FMUL R31, R2, R38 ;  /* 0x00000026021f7220 */ /* 0x000fe20000400000 */
[----:B------:R-:W-:Y:S01]  /*13d90*/  FFMA R29, R16, R36, R29 ;  /* 0x00000024101d7223 */ /* 0x000fe2000000001d */
[----:B------:R-:W-:Y:S02]  /*13da0*/  HADD2.F32 R38, -RZ, R42.H0_H0 ;  /* 0x2000002aff267230 */ /* 0x000fe40000004100 */
[----:B------:R-:W-:Y:S01]  /*13db0*/  FMUL R47, R27, 0.70710676908493041992 ;  /* 0x3f3504f31b2f7820 */ /* 0x000fe20000400000 */
[----:B--2---:R-:W-:Y:S01]  /*13dc0*/  @P4 FADD R32, -R32, 1 ;  /* 0x3f80000020204421 */ /* 0x004fe20000000100 */
[----:B------:R-:W-:Y:S01]  /*13dd0*/  @P0 LOP3.LUT R24, R30, 0x80000000, R41, 0xb8, !PT ;  /* 0x800000001e180812 */ /* 0x000fe200078eb829 */
[----:B------:R-:W-:Y:S01]  /*13de0*/  FMUL R49, R29, 0.70710676908493041992 ;  /* 0x3f3504f31d317820 */ /* 0x000fe20000400000 */
[C---:B------:R-:W-:Y:S01]  /*13df0*/  FMUL R30, R47.reuse, R47 ;  /* 0x0000002f2f1e7220 */ /* 0x040fe20000400000 */
[----:B------:R-:W-:Y:S01]  /*13e00*/  FSETP.GE.AND P0, PT, |R47|, 1.0029599666595458984, PT ;  /* 0x3f8060fe2f00780b */ /* 0x000fe20003f06200 */
[----:B---3--:R-:W-:Y:S01]  /*13e10*/  @P5 FADD R33, -R33, 1 ;  /* 0x3f80000021215421 */ /* 0x008fe20000000100 */
[----:B------:R-:W-:Y:S01]  /*13e20*/  FFMA R28, R16, R38, R31 ;  /* 0x00000026101c7223 */ /* 0x000fe2000000001f */
[----:B------:R-:W-:Y:S01]  /*13e30*/  @P4 LOP3.LUT R25, R32, 0x80000000, R43, 0xb8, !PT ;  /* 0x8000000020194812 */ /* 0x000fe200078eb82b */
[C---:B------:R-:W-:Y:S01]  /*13e40*/  FMUL R32, R49.reuse, R49 ;  /* 0x0000003131207220 */ /* 0x040fe20000400000 */
[----:B------:R-:W-:-:S02]  /*13e50*/  FSETP.GE.AND P4, PT, |R49|, 1.0029599666595458984, PT ;  /* 0x3f8060fe3100780b */ /* 0x000fc40003f86200 */
[----:B------:R-:W-:Y:S01]  /*13e60*/  @P5 LOP3.LUT R26, R33, 0x80000000, R34, 0xb8, !PT ;  /* 0x80000000211a5812 */ /* 0x000fe200078eb822 */
[----:B------:R-:W-:Y:S01]  /*13e70*/  FMUL R40, R28, 0.70710676908493041992 ;  /* 0x3f3504f31c287820 */ /* 0x000fe20000400000 */
[----:B------:R-:W-:Y:S02]  /*13e80*/  FSEL R30, |R47|, R30, P0 ;  /* 0x0000001e2f1e7208 */ /* 0x000fe40000000200 */
[----:B------:R-:W-:Y:S02]  /*13e90*/  FSEL R31, R6, 8.4834944573231041431e-05, P0 ;  /* 0x38b1e96a061f7808 */ /* 0x000fe40000000000 */
[----:B------:R-:W-:Y:S01]  /*13ea0*/  FSEL R33, -R7, -0.00082130916416645050049, P0 ;  /* 0xba574d2007217808 */ /* 0x000fe20000000100 */
[----:B------:R-:W-:Y:S01]  /*13eb0*/  FMUL R34, R40, R40 ;  /* 0x0000002828227220 */ /* 0x000fe20000400000 */
[----:B------:R-:W-:Y:S02]  /*13ec0*/  FSEL R32, |R49|, R32, P4 ;  /* 0x0000002031207208 */ /* 0x000fe40002000200 */
        /* <DEDUP_REMOVED lines=37> */
[----:B------:R-:W-:Y:S01]  /*14120*/  FFMA R33, R36, R41, R33 ;  /* 0x0000002924217223 */ /* 0x000fe20000000021 */
[----:B------:R-:W-:-:S03]  /*14130*/  FSEL R38, R12, 0.12837915122509002686, P5 ;  /* 0x3e0375d30c267808 */ /* 0x000fc60002800000 */
[----:B------:R-:W-:Y:S01]  /*14140*/  FFMA R31, R31, R32, R32 ;  /* 0x000000201f1f7223 */ /* 0x000fe20000000020 */
[----:B------:R-:W-:Y:S01]  /*14150*/  FSEL R32, -|R40|, R40, P5 ;  /* 0x0000002828207208 */ /* 0x000fe20002800300 */
[----:B------:R-:W-:-:S04]  /*14160*/  FFMA R33, R36, R33, R38 ;  /* 0x0000002124217223 */ /* 0x000fc80000000026 */
[----:B------:R-:W-:Y:S01]  /*14170*/  FFMA R32, R33, R32, R32 ;  /* 0x0000002021207223 */ /* 0x000fe20000000020 */
[----:B------:R-:W-:-:S05]  /*14180*/  F2FP.F16.E4M3.UNPACK_B R33, R3.H1 ;  /* 0x00000003ff21723e */ /* 0x000fca00030006ff */
[--C-:B------:R-:W-:Y:S02]  /*14190*/  HADD2.F32 R44, -RZ, R33.reuse.H0_H0 ;  /* 0x20000021ff2c7230 */ /* 0x100fe40000004100 */
[----:B------:R-:W-:Y:S02]  /*141a0*/  HADD2.F32 R46, -RZ, R33.H1_H1 ;  /* 0x30000021ff2e7230 */ /* 0x000fe40000004100 */
[----:B------:R-:W-:Y:S02]  /*141b0*/  FMUL R33, R2, R50 ;  /* 0x0000003202217220 */ /* 0x000fe40000400000 */
[----:B------:R-:W2:Y:S04]  /*141c0*/  LDL.LU R50, [R1+0x6c] ;  /* 0x00006c0001327983 */ /* 0x000ea80000300800 */
[----:B------:R-:W3:Y:S04]  /*141d0*/  LDL.LU R64, [R1+0x70] ;  /* 0x0000700001407983 */ /* 0x000ee80000300800 */
[----:B------:R-:W4:Y:S04]  /*141e0*/  LDL.LU R62, [R1+0x34] ;  /* 0x00003400013e7983 */ /* 0x000f280000300800 */
[----:B------:R-:W5:Y:S01]  /*141f0*/  LDL.LU R60, [R1+0x38] ;  /* 0x00003800013c7983 */ /* 0x000f620000300800 */
[----:B------:R-:W-:-:S05]  /*14200*/  FSEL R35, -|R47|, R47, P0 ;  /* 0x0000002f2f237208 */ /* 0x000fca0000000300 */
[----:B------:R-:W-:-:S04]  /*14210*/  FFMA R30, R30, R35, R35 ;  /* 0x000000231e1e7223 */ /* 0x000fc80000000023 */
[----:B------:R-:W1:Y:S01]  /*14220*/  @P0 MUFU.EX2 R34, R30 ;  /* 0x0000001e00220308 */ /* 0x000e620000000800 */
[----:B------:R-:W-:-:S07]  /*14230*/  HADD2.F32 R42, -RZ, R42.H1_H1 ;  /* 0x3000002aff2a7230 */ /* 0x000fce0000004100 */
[----:B------:R-:W1:Y:S01]  /*14240*/  @P4 MUFU.EX2 R38, R31 ;  /* 0x0000001f00264308 */ /* 0x000e620000000800 */
[----:B------:R-:W-:-:S07]  /*14250*/  FMUL R35, R2, R51 ;  /* 0x0000003302237220 */ /* 0x000fce0000400000 */
[----:B------:R-:W1:Y:S01]  /*14260*/  @P5 MUFU.EX2 R39, R32 ;  /* 0x0000002000275308 */ /* 0x000e620000000800 */
[----:B------:R-:W-:Y:S01]  /*14270*/  FFMA R35, R16, R42, R35 ;  /* 0x0000002a10237223 */ /* 0x000fe20000000023 */
[----:B-1----:R-:W-:Y:S01]  /*14280*/  @P0 FADD R36, -R34, 1 ;  /* 0x3f80000022240421 */ /* 0x002fe20000000100 */
[----:B------:R-:W-:Y:S02]  /*14290*/  FFMA R33, R16, R44, R33 ;  /* 0x0000002c10217223 */ /* 0x000fe40000000021 */
[----:B------:R-:W-:Y:S01]  /*142a0*/  FMUL R53, R35, 0.70710676908493041992 ;  /* 0x3f3504f323357820 */ /* 0x000fe20000400000 */
[----:B------:R-:W-:Y:S01]  /*142b0*/  FMUL R37, R2, R48 ;  /* 0x0000003002257220 */ /* 0x000fe20000400000 */
[----:B------:R-:W-:Y:S01]  /*142c0*/  @P0 LOP3.LUT R30, R36, 0x80000000, R47, 0xb8, !PT ;  /* 0x80000000241e0812 */ /* 0x000fe200078eb82f */
[----:B------:R-:W-:Y:S01]  /*142d0*/  @P4 FADD R38, -R38, 1 ;  /* 0x3f80000026264421 */ /* 0x000fe20000000100 */
[----:B------:R-:W-:Y:S01]  /*142e0*/  FMUL R55, R33, 0.70710676908493041992 ;  /* 0x3f3504f321377820 */ /* 0x000fe20000400000 */
[C---:B------:R-:W-:Y:S01]  /*142f0*/  FMUL R36, R53.reuse, R53 ;  /* 0x0000003535247220 */ /* 0x040fe20000400000 */
[----:B------:R-:W-:Y:S01]  /*14300*/  FSETP.GE.AND P0, PT, |R53|, 1.0029599666595458984, PT ;  /* 0x3f8060fe3500780b */ /* 0x000fe20003f06200 */
[----:B------:R-:W-:Y:S01]  /*14310*/  FFMA R34, R16, R46, R37 ;  /* 0x0000002e10227223 */ /* 0x000fe20000000025 */
[----:B------:R-:W-:Y:S01]  /*14320*/  @P5 FADD R39, -R39, 1 ;  /* 0x3f80000027275421 */ /* 0x000fe20000000100 */
        /* <DEDUP_REMOVED lines=50> */
[----:B------:R-:W-:-:S02]  /*14650*/  FFMA R39, R42, R47, R39 ;  /* 0x0000002f2a277223 */ /* 0x000fc40000000027 */
[----:B------:R-:W-:Y:S01]  /*14660*/  FFMA R37, R37, R38, R38 ;  /* 0x0000002625257223 */ /* 0x000fe20000000026 */
[----:B------:R-:W-:Y:S01]  /*14670*/  FSEL R38, -|R46|, R46, P5 ;  /* 0x0000002e2e267208 */ /* 0x000fe20002800300 */
[----:B------:R-:W1:Y:S01]  /*14680*/  @P0 MUFU.EX2 R40, R36 ;  /* 0x0000002400280308 */ /* 0x000e620000000800 */
[----:B------:R-:W-:-:S04]  /*14690*/  FFMA R39, R42, R39, R44 ;  /* 0x000000272a277223 */ /* 0x000fc8000000002c */
[----:B------:R-:W-:Y:S01]  /*146a0*/  FFMA R38, R39, R38, R38 ;  /* 0x0000002627267223 */ /* 0x000fe20000000026 */
[----:B------:R-:W-:Y:S02]  /*146b0*/  F2FP.F16.E4M3.UNPACK_B R39, R0 ;  /* 0x00000000ff27723e */ /* 0x000fe400020006ff */
[----:B------:R-:W1:Y:S03]  /*146c0*/  @P4 MUFU.EX2 R44, R37 ;  /* 0x00000025002c4308 */ /* 0x000e660000000800 */
[----:B------:R-:W-:-:S05]  /*146d0*/  HADD2.F32 R47, -RZ, R39.H0_H0 ;  /* 0x20000027ff2f7230 */ /* 0x000fca0000004100 */
[----:B------:R-:W1:Y:S01]  /*146e0*/  @P5 MUFU.EX2 R45, R38 ;  /* 0x00000026002d5308 */ /* 0x000e620000000800 */
[----:B------:R-:W-:Y:S02]  /*146f0*/  HADD2.F32 R48, -RZ, R39.H1_H1 ;  /* 0x30000027ff307230 */ /* 0x000fe40000004100 */
[----:B------:R-:W-:Y:S01]  /*14700*/  FMUL R39, R2, R54 ;  /* 0x0000003602277220 */ /* 0x000fe20000400000 */
[----:B-1----:R-:W-:Y:S01]  /*14710*/  @P0 FADD R42, -R40, 1 ;  /* 0x3f800000282a0421 */ /* 0x002fe20000000100 */
[----:B------:R-:W-:Y:S02]  /*14720*/  FMUL R41, R2, R52 ;  /* 0x0000003402297220 */ /* 0x000fe40000400000 */
[C---:B------:R-:W-:Y:S01]  /*14730*/  FFMA R40, R16.reuse, R47, R39 ;  /* 0x0000002f10287223 */ /* 0x040fe20000000027 */
[----:B------:R-:W-:Y:S01]  /*14740*/  F2FP.F16.E4M3.UNPACK_B R56, R0.H1 ;  /* 0x00000000ff38723e */ /* 0x000fe200030006ff */
[----:B------:R-:W-:Y:S02]  /*14750*/  FFMA R41, R16, R48, R41 ;  /* 0x0000003010297223 */ /* 0x000fe40000000029 */
[----:B------:R-:W-:Y:S01]  /*14760*/  FMUL R59, R40, 0.70710676908493041992 ;  /* 0x3f3504f3283b7820 */ /* 0x000fe20000400000 */
[----:B------:R-:W-:Y:S01]  /*14770*/  @P4 FADD R44, -R44, 1 ;  /* 0x3f8000002c2c4421 */ /* 0x000fe20000000100 */
[----:B------:R-:W-:Y:S01]  /*14780*/  @P0 LOP3.LUT R36, R42, 0x80000000, R53, 0xb8, !PT ;  /* 0x800000002a240812 */ /* 0x000fe200078eb835 */
[----:B------:R-:W-:Y:S01]  /*14790*/  FMUL R61, R41, 0.70710676908493041992 ;  /* 0x3f3504f3293d7820 */ /* 0x000fe20000400000 */
[C---:B------:R-:W-:Y:S01]  /*147a0*/  FMUL R42, R59.reuse, R59 ;  /* 0x0000003b3b2a7220 */ /* 0x040fe20000400000 */
[----:B------:R-:W-:Y:S01]  /*147b0*/  FSETP.GE.AND P0, PT, |R59|, 1.0029599666595458984, PT ;  /* 0x3f8060fe3b00780b */ /* 0x000fe20003f06200 */
[----:B------:R-:W-:Y:S01]  /*147c0*/  @P5 FADD R45, -R45, 1 ;  /* 0x3f8000002d2d5421 */ /* 0x000fe20000000100 */
[----:B------:R-:W-:Y:S01]  /*147d0*/  @P4 LOP3.LUT R37, R44, 0x80000000, R55, 0xb8, !PT ;  /* 0x800000002c254812 */ /* 0x000fe200078eb837 */
[C---:B------:R-:W-:Y:S01]  /*147e0*/  FMUL R44, R61.reuse, R61 ;  /* 0x0000003d3d2c7220 */ /* 0x040fe20000400000 */
[----:B------:R-:W-:-:S02]  /*147f0*/  FSETP.GE.AND P4, PT, |R61|, 1.0029599666595458984, PT ;  /* 0x3f8060fe3d00780b */ /* 0x000fc40003f86200 */
[----:B------:R-:W-:Y:S02]  /*14800*/  @P5 LOP3.LUT R38, R45, 0x80000000, R46, 0xb8, !PT ;  /* 0x800000002d265812 */ /* 0x000fe400078eb82e */
[----:B------:R-:W-:Y:S02]  /*14810*/  FSEL R42, |R59|, R42, P0 ;  /* 0x0000002a3b2a7208 */ /* 0x000fe40000000200 */
[----:B------:R-:W-:Y:S02]  /*14820*/  FSEL R45, -R7, -0.00082130916416645050049, P0 ;  /* 0xba574d20072d7808 */ /* 0x000fe40000000100 */
[----:B------:R-:W-:Y:S02]  /*14830*/  FSEL R46, |R61|, R44, P4 ;  /* 0x0000002c3d2e7208 */ /* 0x000fe40002000200 */
[----:B------:R-:W-:Y:S02]  /*14840*/  FSEL R47, R6, 8.4834944573231041431e-05, P4 ;  /* 0x38b1e96a062f7808 */ /* 0x000fe40002000000 */
[----:B------:R-:W-:-:S02]  /*14850*/  FSEL R49, -R7, -0.00082130916416645050049, P4 ;  /* 0xba574d2007317808 */ /* 0x000fc40002000100 */
[----:B------:R-:W-:-:S03]  /*14860*/  FSEL R51, R8, 0.0052134888246655464172, P4 ;  /* 0x3baad5ea08337808 */ /* 0x000fc60002000000 */
[----:B------:R-:W-:Y:S01]  /*14870*/  FFMA R49, R46, R47, R49 ;  /* 0x0000002f2e317223 */ /* 0x000fe20000000031 */
[----:B------:R-:W-:-:S03]  /*14880*/  FSEL R47, -R9, -0.026868773624300956726, P0 ;  /* 0xbcdc1be7092f7808 */ /* 0x000fc60000000100 */
[----:B------:R-:W-:Y:S01]  /*14890*/  FFMA R49, R46, R49, R51 ;  /* 0x000000312e317223 */ /* 0x000fe20000000033 */
[----:B------:R-:W-:Y:S02]  /*148a0*/  FSEL R51, -R9, -0.026868773624300956726, P4 ;  /* 0xbcdc1be709337808 */ /* 0x000fe40002000100 */
[----:B------:R-:W-:-:S03]  /*148b0*/  FSEL R44, -|R59|, R59, P0 ;  /* 0x0000003b3b2c7208 */ /* 0x000fc60000000300 */
[----:B------:R-:W-:Y:S01]  /*148c0*/  FFMA R49, R46, R49, R51 ;  /* 0x000000312e317223 */ /* 0x000fe20000000033 */
[--C-:B------:R-:W-:Y:S02]  /*148d0*/  HADD2.F32 R58, -RZ, R56.reuse.H1_H1 ;  /* 0x30000038ff3a7230 */ /* 0x100fe40000004100 */
[----:B--2---:R-:W-:Y:S01]  /*148e0*/  FMUL R43, R2, R50 ;  /* 0x00000032022b7220 */ /* 0x004fe20000400000 */
[----:B------:R-:W-:-:S05]  /*148f0*/  HADD2.F32 R50, -RZ, R56.H0_H0 ;  /* 0x20000038ff327230 */ /* 0x000fca0000004100 */
[----:B------:R-:W-:Y:S01]  /*14900*/  FFMA R39, R16, R50, R43 ;  /* 0x0000003210277223 */ /* 0x000fe2000000002b */
[----:B------:R-:W-:-:S03]  /*14910*/  FSEL R43, R6, 8.4834944573231041431e-05, P0 ;  /* 0x38b1e96a062b7808 */ /* 0x000fc60000000000 */
[----:B------:R-:W-:Y:S02]  /*14920*/  FMUL R63, R39, 0.70710676908493041992 ;  /* 0x3f3504f3273f7820 */ /* 0x000fe40000400000 */
[----:B------:R-:W-:Y:S01]  /*14930*/  FFMA R43, R42, R43, R45 ;  /* 0x0000002b2a2b7223 */ /* 0x000fe2000000002d */
[----:B------:R-:W-:Y:S01]  /*14940*/  FSEL R45, R8, 0.0052134888246655464172, P0 ;  /* 0x3baad5ea082d7808 */ /* 0x000fe20000000000 */
[C---:B------:R-:W-:Y:S01]  /*14950*/  FMUL R48, R63.reuse, R63 ;  /* 0x0000003f3f307220 */ /* 0x040fe20000400000 */
[----:B------:R-:W-:-:S03]  /*14960*/  FSETP.GE.AND P5, PT, |R63|, 1.0029599666595458984, PT ;  /* 0x3f8060fe3f00780b */ /* 0x000fc60003fa6200 */
[----:B------:R-:W-:Y:S01]  /*14970*/  FFMA R43, R42, R43, R45 ;  /* 0x0000002b2a2b7223 */ /* 0x000fe2000000002d */
[----:B------:R-:W-:Y:S02]  /*14980*/  FSEL R48, |R63|, R48, P5 ;  /* 0x000000303f307208 */ /* 0x000fe40002800200 */
[----:B------:R-:W-:Y:S02]  /*14990*/  FSEL R53, R6, 8.4834944573231041431e-05, P5 ;  /* 0x38b1e96a06357808 */ /* 0x000fe40002800000 */
[----:B------:R-:W-:Y:S01]  /*149a0*/  FSEL R55, -R7, -0.00082130916416645050049, P5 ;  /* 0xba574d2007377808 */ /* 0x000fe20002800100 */
[----:B------:R-:W-:Y:S01]  /*149b0*/  FFMA R43, R42, R43, R47 ;  /* 0x0000002b2a2b7223 */ /* 0x000fe2000000002f */
[----:B------:R-:W-:Y:S02]  /*149c0*/  FSEL R45, R10, 0.11284004896879196167, P0 ;  /* 0x3de718af0a2d7808 */ /* 0x000fe40000000000 */
[----:B------:R-:W-:Y:S01]  /*149d0*/  FSEL R57, R8, 0.0052134888246655464172, P5 ;  /* 0x3baad5ea08397808 */ /* 0x000fe20002800000 */
[----:B------:R-:W-:Y:S01]  /*149e0*/  FFMA R53, R48, R53, R55 ;  /* 0x0000003530357223 */ /* 0x000fe20000000037 */
[----:B------:R-:W-:Y:S01]  /*149f0*/  FSEL R47, R11, -0.37612664699554443359, P0 ;  /* 0xbec093ac0b2f7808 */ /* 0x000fe20000000000 */
[----:B------:R-:W-:Y:S01]  /*14a00*/  FFMA R43, R42, R43, R45 ;  /* 0x0000002b2a2b7223 */ /* 0x000fe2000000002d */
[----:B------:R-:W-:Y:S01]  /*14a10*/  FSEL R45, R12, 0.12837915122509002686, P0 ;  /* 0x3e0375d30c2d7808 */ /* 0x000fe20000000000 */
[----:B------:R-:W-:Y:S01]  /*14a20*/  FFMA R57, R48, R53, R57 ;  /* 0x0000003530397223 */ /* 0x000fe20000000039 */
[----:B------:R-:W-:Y:S01]  /*14a30*/  FSEL R53, R10, 0.11284004896879196167, P4 ;  /* 0x3de718af0a357808 */ /* 0x000fe20002000000 */
[----:B------:R-:W-:Y:S01]  /*14a40*/  FFMA R43, R42, R43, R47 ;  /* 0x0000002b2a2b7223 */ /* 0x000fe2000000002f */
[----:B------:R-:W-:-:S02]  /*14a50*/  FSEL R55, -R9, -0.026868773624300956726, P5 ;  /* 0xbcdc1be709377808 */ /* 0x000fc40002800100 */
[----:B------:R-:W-:Y:S01]  /*14a60*/  FSEL R47, R11, -0.37612664699554443359, P4 ;  /* 0xbec093ac0b2f7808 */ /* 0x000fe20002000000 */
[----:B------:R-:W-:Y:S01]  /*14a70*/  FFMA R49, R46, R49, R53 ;  /* 0x000000312e317223 */ /* 0x000fe20000000035 */
[----:B------:R-:W-:Y:S01]  /*14a80*/  FFMA R43, R42, R43, R45 ;  /* 0x0000002b2a2b7223 */ /* 0x000fe2000000002d */
[----:B------:R-:W-:Y:S01]  /*14a90*/  FSEL R51, R10, 0.11284004896879196167, P5 ;  /* 0x3de718af0a337808 */ /* 0x000fe20002800000 */
[----:B------:R-:W-:Y:S01]  /*14aa0*/  FFMA R55, R48, R57, R55 ;  /* 0x0000003930377223 */ /* 0x000fe20000000037 */
[----:B------:R-:W-:Y:S01]  /*14ab0*/  FSEL R45, R12, 0.12837915122509002686, P4 ;  /* 0x3e0375d30c2d7808 */ /* 0x000fe20002000000 */
[----:B------:R-:W-:Y:S01]  /*14ac0*/  FFMA R47, R46, R49, R47 ;  /* 0x000000312e2f7223 */ /* 0x000fe2000000002f */
[----:B------:R-:W-:Y:S01]  /*14ad0*/  FFMA R50, R43, R44, R44 ;  /* 0x0000002c2b327223 */ /* 0x000fe2000000002c */
[----:B------:R-:W-:Y:S01]  /*14ae0*/  FSEL R43, R11, -0.37612664699554443359, P5 ;  /* 0xbec093ac0b2b7808 */ /* 0x000fe20002800000 */
[----:B------:R-:W-:Y:S01]  /*14af0*/  FFMA R51, R48, R55, R51 ;  /* 0x0000003730337223 */ /* 0x000fe20000000033 */
[----:B------:R-:W-:Y:S01]  /*14b00*/  FFMA R45, R46, R47, R45 ;  /* 0x0000002f2e2d7223 */ /* 0x000fe2000000002d */
[----:B------:R-:W-:-:S02]  /*14b10*/  FSEL R46, R12, 0.12837915122509002686, P5 ;  /* 0x3e0375d30c2e7808 */ /* 0x000fc40002800000 */
[C---:B------:R-:W-:Y:S01]  /*14b20*/  FFMA R43, R48.reuse, R51, R43 ;  /* 0x00000033302b7223 */ /* 0x040fe2000000002b */
[----:B------:R-:W-:Y:S02]  /*14b30*/  FSEL R54, -|R63|, R63, P5 ;  /* 0x0000003f3f367208 */ /* 0x000fe40002800300 */
[----:B------:R-:W-:Y:S01]  /*14b40*/  FSEL R44, -|R61|, R61, P4 ;  /* 0x0000003d3d2c7208 */ /* 0x000fe20002000300 */
[----:B------:R-:W-:Y:S01]  /*14b50*/  FFMA R43, R48, R43, R46 ;  /* 0x0000002b302b7223 */ /* 0x000fe2000000002e */
[----:B------:R-:W1:Y:S03]  /*14b60*/  @P0 MUFU.EX2 R42, R50 ;  /* 0x00000032002a0308 */ /* 0x000e660000000800 */
[----:B------:R-:W-:Y:S01]  /*14b70*/  FFMA R54, R43, R54, R54 ;  /* 0x000000362b367223 */ /* 0x000fe20000000036 */
[----:B------:R-:W-:-:S04]  /*14b80*/  FFMA R52, R45, R44, R44 ;  /* 0x0000002c2d347223 */ /* 0x000fc8000000002c */
[----:B------:R-:W2:Y:S01]  /*14b90*/  @P5 MUFU.EX2 R46, R54 ;  /* 0x00000036002e5308 */ /* 0x000ea20000000800 */
[----:B------:R-:W-:-:S07]  /*14ba0*/  F2FP.F16.E4M3.UNPACK_B R43, R5 ;  /* 0x00000005ff2b723e */ /* 0x000fce00020006ff */
[----:B------:R-:W2:Y:S01]  /*14bb0*/  @P4 MUFU.EX2 R44, R52 ;  /* 0x00000034002c4308 */ /* 0x000ea20000000800 */
[C---:B---3--:R-:W-:Y:S01]  /*14bc0*/  FMUL R47, R2.reuse, R64 ;  /* 0x00000040022f7220 */ /* 0x048fe20000400000 */
[--C-:B------:R-:W-:Y:S02]  /*14bd0*/  HADD2.F32 R56, -RZ, R43.reuse.H0_H0 ;  /* 0x2000002bff387230 */ /* 0x100fe40000004100 */
[----:B------:R-:W-:Y:S02]  /*14be0*/  HADD2.F32 R48, -RZ, R43.H1_H1 ;  /* 0x3000002bff307230 */ /* 0x000fe40000004100 */
[----:B----4-:R-:W-:Y:S01]  /*14bf0*/  FMUL R43, R2, R62 ;  /* 0x0000003e022b7220 */ /* 0x010fe20000400000 */
[----:B-1----:R-:W-:Y:S01]  /*14c00*/  @P0 FADD R42, -R42, 1 ;  /* 0x3f8000002a2a0421 */ /* 0x002fe20000000100 */
[----:B------:R-:W-:Y:S01]  /*14c10*/  FFMA R58, R16, R58, R47 ;  /* 0x0000003a103a7223 */ /* 0x000fe2000000002f */
[----:B-----5:R-:W-:Y:S01]  /*14c20*/  FMUL R45, R2, R60 ;  /* 0x0000003c022d7220 */ /* 0x020fe20000400000 */
[----:B------:R-:W-:Y:S01]  /*14c30*/  FFMA R56, R16, R56, R43 ;  /* 0x0000003810387223 */ /* 0x000fe2000000002b */
[----:B--2---:R-:W-:Y:S01]  /*14c40*/  @P5 FADD R46, -R46, 1 ;  /* 0x3f8000002e2e5421 */ /* 0x004fe20000000100 */
[----:B------:R-:W-:Y:S01]  /*14c50*/  FMUL R60, R58, 0.70710676908493041992 ;  /* 0x3f3504f33a3c7820 */ /* 0x000fe20000400000 */
[----:B------:R-:W-:Y:S01]  /*14c60*/  @P0 LOP3.LUT R50, R42, 0x80000000, R59, 0xb8, !PT ;  /* 0x800000002a320812 */ /* 0x000fe200078eb83b */
[----:B------:R-:W-:Y:S01]  /*14c70*/  FFMA R57, R16, R48, R45 ;  /* 0x0000003010397223 */ /* 0x000fe2000000002d */
[----:B------:R-:W-:Y:S01]  /*14c80*/  FMUL R59, R56, 0.70710676908493041992 ;  /* 0x3f3504f3383b7820 */ /* 0x000fe20000400000 */
[----:B------:R-:W-:Y:S01]  /*14c90*/  @P4 FADD R44, -R44, 1 ;  /* 0x3f8000002c2c4421 */ /* 0x000fe20000000100 */
[----:B------:R-:W-:Y:S01]  /*14ca0*/  @P5 LOP3.LUT R54, R46, 0x80000000, R63, 0xb8, !PT ;  /* 0x800000002e365812 */ /* 0x000fe200078eb83f */
[C---:B------:R-:W-:Y:S01]  /*14cb0*/  FMUL R43, R60.reuse, R60 ;  /* 0x0000003c3c2b7220 */ /* 0x040fe20000400000 */
[----:B------:R-:W-:Y:S01]  /*14cc0*/  FSETP.GE.AND P5, PT, |R60|, 1.0029599666595458984, PT ;  /* 0x3f8060fe3c00780b */ /* 0x000fe20003fa6200 */
[----:B------:R-:W-:Y:S01]  /*14cd0*/  FMUL R42, R59, R59 ;  /* 0x0000003b3b2a7220 */ /* 0x000fe20000400000 */
[----:B------:R-:W-:Y:S01]  /*14ce0*/  @P4 LOP3.LUT R52, R44, 0x80000000, R61, 0xb8, !PT ;  /* 0x800000002c344812 */ /* 0x000fe200078eb83d */
[----:B------:R-:W-:Y:S01]  /*14cf0*/  FMUL R61, R57, 0.70710676908493041992 ;  /* 0x3f3504f3393d7820 */ /* 0x000fe20000400000 */
[----:B------:R-:W-:-:S02]  /*14d00*/  FSETP.GE.AND P0, PT, |R59|, 1.0029599666595458984, PT ;  /* 0x3f8060fe3b00780b */ /* 0x000fc40003f06200 */
[----:B------:R-:W-:Y:S01]  /*14d10*/  FSEL R46, |R60|, R43, P5 ;  /* 0x0000002b3c2e7208 */ /* 0x000fe20002800200 */
[----:B------:R-:W-:Y:S01]  /*14d20*/  FMUL R44, R61, R61 ;  /* 0x0000003d3d2c7220 */ /* 0x000fe20000400000 */
[C---:B------:R-:W-:Y:S02]  /*14d30*/  FSEL R47, R6.reuse, 8.4834944573231041431e-05, P5 ;  /* 0x38b1e96a062f7808 */ /* 0x040fe40002800000 */
        /* <DEDUP_REMOVED lines=24> */
[----:B------:R-:W-:-:S02]  /*14ec0*/  FFMA R53, R46, R53, R55 ;  /* 0x000000352e357223 */ /* 0x000fc40000000037 */
[----:B------:R-:W-:Y:S01]  /*14ed0*/  FFMA R43, R42, R43, R47 ;  /* 0x0000002b2a2b7223 */ /* 0x000fe2000000002f */
[----:B------:R-:W-:Y:S01]  /*14ee0*/  FSEL R47, R12, 0.12837915122509002686, P5 ;  /* 0x3e0375d30c2f7808 */ /* 0x000fe20002800000 */
[C---:B------:R-:W-:Y:S01]  /*14ef0*/  FFMA R53, R46.reuse, R53, R45 ;  /* 0x000000352e357223 */ /* 0x040fe2000000002d */
[----:B------:R-:W-:Y:S02]  /*14f00*/  FSEL R49, -R9, -0.026868773624300956726, P4 ;  /* 0xbcdc1be709317808 */ /* 0x000fe40002000100 */
[C---:B------:R-:W-:Y:S01]  /*14f10*/  FSEL R45, R11.reuse, -0.37612664699554443359, P0 ;  /* 0xbec093ac0b2d7808 */ /* 0x040fe20000000000 */
[----:B------:R-:W-:Y:S01]  /*14f20*/  FFMA R53, R46, R53, R47 ;  /* 0x000000352e357223 */ /* 0x000fe2000000002f */
[----:B------:R-:W-:Y:S01]  /*14f30*/  FSEL R47, R12, 0.12837915122509002686, P0 ;  /* 0x3e0375d30c2f7808 */ /* 0x000fe20000000000 */
[----:B------:R-:W-:Y:S01]  /*14f40*/  FFMA R49, R44, R51, R49 ;  /* 0x000000332c317223 */ /* 0x000fe20000000031 */
[----:B------:R-:W-:Y:S01]  /*14f50*/  FSEL R51, R10, 0.11284004896879196167, P4 ;  /* 0x3de718af0a337808 */ /* 0x000fe20002000000 */
[----:B------:R-:W-:Y:S01]  /*14f60*/  FFMA R43, R42, R43, R45 ;  /* 0x0000002b2a2b7223 */ /* 0x000fe2000000002d */
[----:B------:R-:W-:-:S03]  /*14f70*/  FSEL R45, R11, -0.37612664699554443359, P4 ;  /* 0xbec093ac0b2d7808 */ /* 0x000fc60002000000 */
[----:B------:R-:W-:Y:S01]  /*14f80*/  FFMA R43, R42, R43, R47 ;  /* 0x0000002b2a2b7223 */ /* 0x000fe2000000002f */
[----:B------:R-:W-:Y:S01]  /*14f90*/  FFMA R49, R44, R49, R51 ;  /* 0x000000312c317223 */ /* 0x000fe20000000033 */
[----:B------:R-:W-:Y:S02]  /*14fa0*/  FSEL R42, -|R59|, R59, P0 ;  /* 0x0000003b3b2a7208 */ /* 0x000fe40000000300 */
[----:B------:R-:W-:Y:S01]  /*14fb0*/  FSEL R48, -|R60|, R60, P5 ;  /* 0x0000003c3c307208 */ /* 0x000fe20002800300 */
[----:B------:R-:W-:Y:S01]  /*14fc0*/  FFMA R45, R44, R49, R45 ;  /* 0x000000312c2d7223 */ /* 0x000fe2000000002d */
[----:B------:R-:W-:Y:S01]  /*14fd0*/  FSEL R46, R12, 0.12837915122509002686, P4 ;  /* 0x3e0375d30c2e7808 */ /* 0x000fe20002000000 */
[----:B------:R-:W-:Y:S02]  /*14fe0*/  FFMA R42, R43, R42, R42 ;  /* 0x0000002a2b2a7223 */ /* 0x000fe4000000002a */
[----:B------:R-:W-:Y:S01]  /*14ff0*/  FFMA R53, R53, R48, R48 ;  /* 0x0000003035357223 */ /* 0x000fe20000000030 */
[----:B------:R-:W-:Y:S01]  /*15000*/  FSEL R48, -|R61|, R61, P4 ;  /* 0x0000003d3d307208 */ /* 0x000fe20002000300 */
[----:B------:R-:W-:Y:S01]  /*15010*/  FFMA R45, R44, R45, R46 ;  /* 0x0000002d2c2d7223 */ /* 0x000fe2000000002e */
[----:B------:R-:W1:Y:S03]  /*15020*/  @P0 MUFU.EX2 R43, R42 ;  /* 0x0000002a002b0308 */ /* 0x000e660000000800 */
[----:B------:R-:W-:-:S05]  /*15030*/  FFMA R45, R45, R48, R48 ;  /* 0x000000302d2d7223 */ /* 0x000fca0000000030 */
[----:B------:R-:W2:Y:S08]  /*15040*/  @P5 MUFU.EX2 R47, R53 ;  /* 0x00000035002f5308 */ /* 0x000eb00000000800 */
[----:B------:R-:W3:Y:S01]  /*15050*/  @P4 MUFU.EX2 R44, R45 ;  /* 0x0000002d002c4308 */ /* 0x000ee20000000800 */
[----:B-1----:R-:W-:Y:S01]  /*15060*/  @P0 FADD R43, -R43, 1 ;  /* 0x3f8000002b2b0421 */ /* 0x002fe20000000100 */
[----:B------:R-:W-:Y:S01]  /*15070*/  FMUL R17, R17, 0.5 ;  /* 0x3f00000011117820 */ /* 0x000fe20000400000 */
[----:B------:R-:W-:Y:S01]  /*15080*/  FADD R18, R18, 1 ;  /* 0x3f80000012127421 */ /* 0x000fe20000000000 */
[----:B------:R-:W-:Y:S01]  /*15090*/  FMUL R27, R27, 0.5 ;  /* 0x3f0000001b1b7820 */ /* 0x000fe20000400000 */
[----:B------:R-:W-:Y:S01]  /*150a0*/  FADD R30, R30, 1 ;  /* 0x3f8000001e1e7421 */ /* 0x000fe20000000000 */
[----:B------:R-:W-:Y:S01]  /*150b0*/  @P0 LOP3.LUT R42, R43, 0x80000000, R59, 0xb8, !PT ;  /* 0x800000002b2a0812 */ /* 0x000fe200078eb83b */
[----:B------:R-:W-:Y:S01]  /*150c0*/  FMUL R43, R17, R18 ;  /* 0x00000012112b7220 */ /* 0x000fe20000400000 */
[----:B------:R-:W-:Y:S01]  /*150d0*/  FMUL R29, R29, 0.5 ;  /* 0x3f0000001d1d7820 */ /* 0x000fe20000400000 */
[----:B--2---:R-:W-:Y:S01]  /*150e0*/  @P5 FADD R47, -R47, 1 ;  /* 0x3f8000002f2f5421 */ /* 0x004fe20000000100 */
[----:B------:R-:W-:Y:S01]  /*150f0*/  FMUL R28, R28, 0.5 ;  /* 0x3f0000001c1c7820 */ /* 0x000fe20000400000 */
[----:B------:R-:W-:Y:S01]  /*15100*/  FADD R18, R31, 1 ;  /* 0x3f8000001f127421 */ /* 0x000fe20000000000 */
[----:B------:R-:W-:Y:S01]  /*15110*/  FADD R17, R32, 1 ;  /* 0x3f80000020117421 */ /* 0x000fe20000000000 */
[----:B------:R-:W-:Y:S01]  /*15120*/  FMUL R27, R27, R30 ;  /* 0x0000001e1b1b7220 */ /* 0x000fe20000400000 */
[----:B---3--:R-:W-:Y:S01]  /*15130*/  @P4 FADD R44, -R44, 1 ;  /* 0x3f8000002c2c4421 */ /* 0x008fe20000000100 */
[----:B------:R-:W-:Y:S01]  /*15140*/  FMUL R30, R29, R18 ;  /* 0x000000121d1e7220 */ /* 0x000fe20000400000 */
[----:B------:R-:W-:Y:S01]  /*15150*/  FMUL R28, R28, R17 ;  /* 0x000000111c1c7220 */ /* 0x000fe20000400000 */
[----:B------:R-:W-:Y:S01]  /*15160*/  @P5 LOP3.LUT R53, R47, 0x80000000, R60, 0xb8, !PT ;  /* 0x800000002f355812 */ /* 0x000fe200078eb83c */
[----:B------:R-:W-:Y:S01]  /*15170*/  FMUL R19, R19, 0.5 ;  /* 0x3f00000013137820 */ /* 0x000fe20000400000 */
[----:B------:R-:W-:Y:S01]  /*15180*/  @P4 LOP3.LUT R45, R44, 0x80000000, R61, 0xb8, !PT ;  /* 0x800000002c2d4812 */ /* 0x000fe200078eb83d */
[----:B------:R-:W-:Y:S01]  /*15190*/  FMUL R22, R22, 0.5 ;  /* 0x3f00000016167820 */ /* 0x000fe20000400000 */
[----:B------:R-:W-:Y:S01]  /*151a0*/  FADD R24, R24, 1 ;  /* 0x3f80000018187421 */ /* 0x000fe20000000000 */
[----:B------:R-:W-:Y:S01]  /*151b0*/  FADD R25, R25, 1 ;  /* 0x3f80000019197421 */ /* 0x000fe20000000000 */
[----:B------:R-:W-:Y:S01]  /*151c0*/  FMUL R33, R33, 0.5 ;  /* 0x3f00000021217820 */ /* 0x000fe20000400000 */
[----:B------:R-:W-:Y:S01]  /*151d0*/  FMUL R34, R34, 0.5 ;  /* 0x3f00000022227820 */ /* 0x000fe20000400000 */
[----:B------:R-:W-:Y:S01]  /*151e0*/  FADD R18, R37, 1 ;  /* 0x3f80000025127421 */ /* 0x000fe20000000000 */
[----:B------:R-:W-:Y:S01]  /*151f0*/  FADD R17, R38, 1 ;  /* 0x3f80000026117421 */ /* 0x000fe20000000000 */
[----:B------:R-:W-:Y:S01]  /*15200*/  FMUL R24, R19, R24 ;  /* 0x0000001813187220 */ /* 0x000fe20000400000 */
[----:B------:R-:W-:Y:S01]  /*15210*/  FMUL R25, R22, R25 ;  /* 0x0000001916197220 */ /* 0x000fe20000400000 */
[----:B------:R-:W-:Y:S01]  /*15220*/  FMUL R33, R33, R18 ;  /* 0x0000001221217220 */ /* 0x000fe20000400000 */
[----:B------:R-:W-:Y:S01]  /*15230*/  FMUL R34, R34, R17 ;  /* 0x0000001122227220 */ /* 0x000fe20000400000 */
[----:B------:R-:W-:Y:S01]  /*15240*/  FMUL R23, R23, 0.5 ;  /* 0x3f00000017177820 */ /* 0x000fe20000400000 */
[----:B------:R-:W-:Y:S01]  /*15250*/  FADD R26, R26, 1 ;  /* 0x3f8000001a1a7421 */ /* 0x000fe20000000000 */
[----:B------:R-:W-:Y:S01]  /*15260*/  FMUL R35, R35, 0.5 ;  /* 0x3f00000023237820 */ /* 0x000fe20000400000 */
[----:B------:R-:W-:Y:S01]  /*15270*/  FADD R36, R36, 1 ;  /* 0x3f80000024247421 */ /* 0x000fe20000000000 */
[----:B------:R-:W-:Y:S01]  /*15280*/  FMUL R40, R40, 0.5 ;  /* 0x3f00000028287820 */ /* 0x000fe20000400000 */
[----:B------:R-:W-:Y:S01]  /*15290*/  FMUL R41, R41, 0.5 ;  /* 0x3f00000029297820 */ /* 0x000fe20000400000 */
[----:B------:R-:W-:Y:S01]  /*152a0*/  FADD R19, R50, 1 ;  /* 0x3f80000032137421 */ /* 0x000fe20000000000 */
[----:B------:R-:W-:Y:S01]  /*152b0*/  FADD R52, R52, 1 ;  /* 0x3f80000034347421 */ /* 0x000fe20000000000 */
[----:B------:R-:W-:Y:S01]  /*152c0*/  FMUL R39, R39, 0.5 ;  /* 0x3f00000027277820 */ /* 0x000fe20000400000 */
[----:B------:R-:W-:Y:S01]  /*152d0*/  FMUL R22, R58, 0.5 ;  /* 0x3f0000003a167820 */ /* 0x000fe20000400000 */
[----:B------:R-:W-:Y:S01]  /*152e0*/  FMUL R17, R56, 0.5 ;  /* 0x3f00000038117820 */ /* 0x000fe20000400000 */
[----:B------:R-:W-:Y:S01]  /*152f0*/  FMUL R18, R57, 0.5 ;  /* 0x3f00000039127820 */ /* 0x000fe20000400000 */
[----:B------:R-:W-:Y:S01]  /*15300*/  FADD R54, R54, 1 ;  /* 0x3f80000036367421 */ /* 0x000fe20000000000 */
[----:B------:R-:W-:Y:S01]  /*15310*/  FADD R53, R53, 1 ;  /* 0x3f80000035357421 */ /* 0x000fe20000000000 */
[----:B------:R-:W-:Y:S01]  /*15320*/  FADD R42, R42, 1 ;  /* 0x3f8000002a2a7421 */ /* 0x000fe20000000000 */
[----:B------:R-:W-:Y:S01]  /*15330*/  FADD R45, R45, 1 ;  /* 0x3f8000002d2d7421 */ /* 0x000fe20000000000 */
[----:B------:R-:W-:Y:S01]  /*15340*/  FMUL R26, R23, R26 ;  /* 0x0000001a171a7220 */ /* 0x000fe20000400000 */
[----:B------:R-:W-:Y:S01]  /*15350*/  FMUL R35, R35, R36 ;  /* 0x0000002423237220 */ /* 0x000fe20000400000 */
[----:B------:R-:W-:Y:S01]  /*15360*/  FMUL R19, R40, R19 ;  /* 0x0000001328137220 */ /* 0x000fe20000400000 */
[----:B------:R-:W-:Y:S01]  /*15370*/  FMUL R52, R41, R52 ;  /* 0x0000003429347220 */ /* 0x000fe20000400000 */
[----:B------:R-:W-:Y:S01]  /*15380*/  FMUL R39, R39, R54 ;  /* 0x0000003627277220 */ /* 0x000fe20000400000 */
[----:B------:R-:W-:Y:S01]  /*15390*/  FMUL R22, R53, R22 ;  /* 0x0000001635167220 */ /* 0x000fe20000400000 */
[----:B------:R-:W-:Y:S01]  /*153a0*/  FMUL R17, R17, R42 ;  /* 0x0000002a11117220 */ /* 0x000fe20000400000 */
[----:B------:R-:W-:Y:S01]  /*153b0*/  FMUL R18, R18, R45 ;  /* 0x0000002d12127220 */ /* 0x000fe20000400000 */
[----:B------:R-:W-:-:S02]  /*153c0*/  F2FP.SATFINITE.E4M3.F32.PACK_AB_MERGE_C R24, R24, R43, RZ ;  /* 0x0000002b1818723e */ /* 0x000fc400048070ff */
[----:B------:R-:W-:Y:S02]  /*153d0*/  F2FP.SATFINITE.E4M3.F32.PACK_AB_MERGE_C R26, R26, R25, RZ ;  /* 0x000000191a1a723e */ /* 0x000fe400048070ff */
[----:B------:R-:W-:Y:S02]  /*153e0*/  F2FP.SATFINITE.E4M3.F32.PACK_AB_MERGE_C R30, R30, R27, RZ ;  /* 0x0000001b1e1e723e */ /* 0x000fe400048070ff */
[----:B------:R-:W-:Y:S02]  /*153f0*/  F2FP.SATFINITE.E4M3.F32.PACK_AB_MERGE_C R28, R35, R28, RZ ;  /* 0x0000001c231c723e */ /* 0x000fe400048070ff */
[----:B------:R-:W-:Y:S02]  /*15400*/  F2FP.SATFINITE.E4M3.F32.PACK_AB_MERGE_C R34, R34, R33, RZ ;  /* 0x000000212222723e */ /* 0x000fe400048070ff */
[----:B------:R-:W-:Y:S02]  /*15410*/  F2FP.SATFINITE.E4M3.F32.PACK_AB_MERGE_C R52, R52, R19, RZ ;  /* 0x000000133434723e */ /* 0x000fe400048070ff */
[----:B------:R-:W-:-:S02]  /*15420*/  F2FP.SATFINITE.E4M3.F32.PACK_AB_MERGE_C R22, R22, R39, RZ ;  /* 0x000000271616723e */ /* 0x000fc400048070ff */
[----:B------:R-:W-:Y:S01]  /*15430*/  F2FP.SATFINITE.E4M3.F32.PACK_AB_MERGE_C R18, R18, R17, RZ ;  /* 0x000000111212723e */ /* 0x000fe200048070ff */
[----:B------:R-:W-:Y:S06]  /*15440*/  @P1 BRA `(.L_x_125) ;  /* 0x0000000000041947 */ /* 0x000fec0003800000 */
[----:B------:R-:W-:-:S04]  /*15450*/  DEPBAR.LE SB0, 0x1 ;  /* 0x000080400000791a */ /* 0x000fc80000000000 */
.L_x_125:
        /* <DEDUP_REMOVED lines=27> */
.L_x_127:
[----:B------:R-:W-:Y:S05]  /*15610*/  BSYNC B0 ;  /* 0x0000000000007941 */ /* 0x000fea0003800000 */
.L_x_126:
[----:B------:R-:W-:Y:S04]  /*15620*/  BSSY B0, `(.L_x_128) ;  /* 0x0000033000007945 */ /* 0x000fe80003800000 */
[----:B------:R-:W-:Y:S05]  /*15630*/  @P3 BRA `(.L_x_129) ;  /* 0x0000000000c43947 */ /* 0x000fea0003800000 */
[----:B------:R-:W-:-:S04]  /*15640*/  MOV R17, UR56 ;  /* 0x0000003800117c02 */ /* 0x000fc80008000f00 */
[----:B------:R-:W-:-:S13]  /*15650*/  ISETP.NE.AND P3, PT, R17, 0x3, PT ;  /* 0x000000031100780c */ /* 0x000fda0003f65270 */
[----:B------:R-:W-:Y:S05]  /*15660*/  @!P3 BRA `(.L_x_130) ;  /* 0x000000000004b947 */ /* 0x000fea0003800000 */
[----:B------:R-:W-:Y:S01]  /*15670*/  BPT.TRAP 0x1 ;  /* 0x000000040000795c */ /* 0x000fe20000300000 */
.L_x_130:
[----:B------:R-:W2:Y:S04]  /*15680*/  LDL R18, [R1+0xb4] ;  /* 0x0000b40001127983 */ /* 0x000ea80000100800 */
[----:B------:R-:W3:Y:S01]  /*15690*/  LDL.LU R17, [R1+0xb8] ;  /* 0x0000b80001117983 */ /* 0x000ee20000300800 */
[----:B------:R-:W-:Y:S01]  /*156a0*/  BSSY B1, `(.L_x_131) ;  /* 0x0000005000017945 */ /* 0x000fe20003800000 */
[----:B--2---:R-:W-:Y:S02]  /*156b0*/  LEA R18, R18, UR44, 0x3 ;  /* 0x0000002c12127c11 */ /* 0x004fe4000f8e18ff */
[----:B---3--:R-:W-:-:S04]  /*156c0*/  SHF.L.U32 R17, R17, 0x1f, RZ ;  /* 0x0000001f11117819 */ /* 0x008fc800000006ff */
[----:B------:R-:W1:Y:S02]  /*156d0*/  SYNCS.PHASECHK.TRANS64.TRYWAIT P0, [R18+URZ+0x80], R17 ;  /* 0x00008011120075a7 */ /* 0x000e64000800017f */
[----:B-1----:R-:W-:Y:S05]  /*156e0*/  @!P0 BRA `(.L_x_132) ;  /* 0x0000005c00c08947 */ /* 0x002fea0003800000 */
.L_x_249:
[----:B------:R-:W-:Y:S05]  /*156f0*/  BSYNC B1 ;  /* 0x0000000000017941 */ /* 0x000fea0003800000 */
.L_x_131:
[----:B------:R-:W-:Y:S04]  /*15700*/  BSSY B1, `(.L_x_133) ;  /* 0x0000012000017945 */ /* 0x000fe80003800000 */
[----:B------:R-:W-:Y:S05]  /*15710*/  @P2 BRA `(.L_x_134) ;  /* 0x0000000000402947 */ /* 0x000fea0003800000 */
[----:B------:R-:W2:Y:S02]  /*15720*/  LDL.LU R19, [R1+0xb4] ;  /* 0x0000b40001137983 */ /* 0x000ea40000300800 */
        /* <DEDUP_REMOVED lines=15> */
.L_x_134:
[----:B------:R-:W-:Y:S05]  /*15820*/  BSYNC B1 ;  /* 0x0000000000017941 */ /* 0x000fea0003800000 */
.L_x_133:
        /* <DEDUP_REMOVED lines=8> */
.L_x_135:
[----:B-1----:R-:W1:Y:S01]  /*158b0*/  S2R R17, SR_CgaCtaId ;  /* 0x0000000000117919 */ /* 0x002e620000008800 */
[C---:B------:R-:W-:Y:S02]  /*158c0*/  LEA R14, R20.reuse, UR44, 0x3 ;  /* 0x0000002c140e7c11 */ /* 0x040fe4000f8e18ff */
[----:B------:R-:W-:Y:S02]  /*158d0*/  IADD3 R20, R20, 0x1, RZ ;  /* 0x0000000114147810 */ /* 0x000fe40007ffe0ff */
[----:B------:R-:W-:Y:S02]  /*158e0*/  IADD3 R14, R14, 0xa0, RZ ;  /* 0x000000a00e0e7810 */ /* 0x000fe40007ffe0ff */
[----:B------:R-:W-:-:S04]  /*158f0*/  ISETP.NE.AND P0, PT, R20, 0x4, PT ;  /* 0x000000041400780c */ /* 0x000fc80003f05270 */
[----:B------:R-:W-:Y:S02]  /*15900*/  SEL R20, R20, RZ, P0 ;  /* 0x000000ff14147207 */ /* 0x000fe40000000000 */
[----:B-1----:R-:W-:-:S04]  /*15910*/  PRMT R14, R17, 0x654, R14 ;  /* 0x00000654110e7816 */ /* 0x002fc8000000000e */
[----:B--2---:R1:W-:Y:S02]  /*15920*/  SYNCS.ARRIVE.TRANS64.RED.A1T0 RZ, [R14+URZ], RZ ;  /* 0x000000ff0eff79a7 */ /* 0x0043e4000810043f */
[----:B-1----:R-:W-:-:S04]  /*15930*/  SEL R14, RZ, 0x1, P0 ;  /* 0x00000001ff0e7807 */ /* 0x002fc80000000000 */
[----:B------:R-:W-:-:S07]  /*15940*/  LOP3.LUT R21, R21, R14, RZ, 0x3c, !PT ;  /* 0x0000000e15157212 */ /* 0x000fce00078e3cff */
.L_x_129:
[----:B------:R-:W-:Y:S05]  /*15950*/  BSYNC B0 ;  /* 0x0000000000007941 */ /* 0x000fea0003800000 */
.L_x_128:
[----:B------:R-:W2:Y:S04]  /*15960*/  LDL.LU R14, [R1+0xb0] ;  /* 0x0000b000010e7983 */ /* 0x000ea80000300800 */
[----:B------:R-:W3:Y:S04]  /*15970*/  LDL.LU R35, [R1+0x84] ;  /* 0x0000840001237983 */ /* 0x000ee80000300800 */
[----:B------:R-:W4:Y:S01]  /*15980*/  LDL.LU R33, [R1+0x88] ;  /* 0x0000880001217983 */ /* 0x000f220000300800 */
[----:B------:R-:W-:-:S03]  /*15990*/  F2FP.F16.E4M3.UNPACK_B R32, R0.H1 ;  /* 0x00000000ff20723e */ /* 0x000fc600030006ff */
[----:B------:R-:W5:Y:S02]  /*159a0*/  LDL.LU R30, [R1+0x8c] ;  /* 0x00008c00011e7983 */ /* 0x000f640000300800 */
[----:B------:R-:W-:Y:S02]  /*159b0*/  HADD2.F32 R17, -RZ, R32.H1_H1 ;  /* 0x30000020ff117230 */ /* 0x000fe40000004100 */
[----:B------:R-:W3:Y:S04]  /*159c0*/  LDL.LU R26, [R1+0x90] ;  /* 0x00009000011a7983 */ /* 0x000ee80000300800 */
[----:B------:R-:W3:Y:S04]  /*159d0*/  LDL.LU R28, [R1+0x94] ;  /* 0x00009400011c7983 */ /* 0x000ee80000300800 */
[----:B------:R-:W3:Y:S04]  /*159e0*/  LDL.LU R31, [R1+0x98] ;  /* 0x00009800011f7983 */ /* 0x000ee80000300800 */
[----:B------:R-:W3:Y:S04]  /*159f0*/  LDL.LU R29, [R1+0x9c] ;  /* 0x00009c00011d7983 */ /* 0x000ee80000300800 */
[----:B------:R-:W3:Y:S04]  /*15a00*/  LDL.LU R48, [R1+0xa0] ;  /* 0x0000a00001307983 */ /* 0x000ee80000300800 */
        /* <DEDUP_REMOVED lines=10> */
[----:B------:R-:W-:-:S03]  /*15ab0*/  FSEL R17, R8, 0.0052134888246655464172, P2 ;  /* 0x3baad5ea08117808 */ /* 0x000fc60001000000 */
[----:B------:R-:W-:Y:S01]  /*15ac0*/  FFMA R18, R19, R18, R22 ;  /* 0x0000001213127223 */ /* 0x000fe20000000016 */
[----:B------:R-:W-:-:S03]  /*15ad0*/  FSEL R23, -R9, -0.026868773624300956726, P2 ;  /* 0xbcdc1be709177808 */ /* 0x000fc60001000100 */
[----:B------:R-:W-:Y:S01]  /*15ae0*/  FFMA R18, R19, R18, R17 ;  /* 0x0000001213127223 */ /* 0x000fe20000000011 */
[----:B------:R-:W-:-:S03]  /*15af0*/  FSEL R25, R10, 0.11284004896879196167, P2 ;  /* 0x3de718af0a197808 */ /* 0x000fc60001000000 */
[----:B------:R-:W-:Y:S01]  /*15b00*/  FFMA R18, R19, R18, R23 ;  /* 0x0000001213127223 */ /* 0x000fe20000000017 */
[----:B------:R-:W-:Y:S02]  /*15b10*/  FSEL R27, R11, -0.37612664699554443359, P2 ;  /* 0xbec093ac0b1b7808 */ /* 0x000fe40001000000 */
[----:B------:R-:W-:Y:S01]  /*15b20*/  F2FP.F16.E4M3.UNPACK_B R17, R4 ;  /* 0x00000004ff11723e */ /* 0x000fe200020006ff */
[----:B------:R-:W-:Y:S01]  /*15b30*/  FFMA R18, R19, R18, R25 ;  /* 0x0000001213127223 */ /* 0x000fe20000000019 */
[----:B------:R-:W-:-:S03]  /*15b40*/  FSEL R24, R12, 0.12837915122509002686, P2 ;  /* 0x3e0375d30c187808 */ /* 0x000fc60001000000 */
[C---:B------:R-:W-:Y:S01]  /*15b50*/  FFMA R22, R19.reuse, R18, R27 ;  /* 0x0000001213167223 */ /* 0x040fe2000000001b */
[--C-:B------:R-:W-:Y:S02]  /*15b60*/  HADD2.F32 R23, -RZ, R17.reuse.H0_H0 ;  /* 0x20000011ff177230 */ /* 0x100fe40000004100 */
[----:B----4-:R-:W-:Y:S01]  /*15b70*/  FMUL R18, R2, R33 ;  /* 0x0000002102127220 */ /* 0x010fe20000400000 */
[----:B------:R-:W-:Y:S01]  /*15b80*/  HADD2.F32 R17, -RZ, R17.H1_H1 ;  /* 0x30000011ff117230 */ /* 0x000fe20000004100 */
[----:B------:R-:W-:Y:S01]  /*15b90*/  FSEL R27, -|R34|, R34, P2 ;  /* 0x00000022221b7208 */ /* 0x000fe20001000300 */
[----:B------:R-:W-:-:S03]  /*15ba0*/  FFMA R22, R19, R22, R24 ;  /* 0x0000001613167223 */ /* 0x000fc60000000018 */
[----:B------:R-:W-:Y:S01]  /*15bb0*/  FFMA R18, R16, R17, R18 ;  /* 0x0000001110127223 */ /* 0x000fe20000000012 */
[----:B------:R-:W-:Y:S01]  /*15bc0*/  FFMA R17, R22, R27, R27 ;  /* 0x0000001b16117223 */ /* 0x000fe2000000001b */
[----:B-----5:R-:W-:-:S03]  /*15bd0*/  FMUL R27, R2, R30 ;  /* 0x0000001e021b7220 */ /* 0x020fc60000400000 */
[----:B------:R-:W1:Y:S01]  /*15be0*/  @P2 MUFU.EX2 R30, R17 ;  /* 0x00000011001e2308 */ /* 0x000e620000000800 */
[----:B---3--:R-:W-:Y:S01]  /*15bf0*/  FMUL R25, R2, R35 ;  /* 0x0000002302197220 */ /* 0x008fe20000400000 */
[----:B------:R-:W-:Y:S02]  /*15c00*/  F2FP.F16.E4M3.UNPACK_B R19, R4.H1 ;  /* 0x00000004ff13723e */ /* 0x000fe400030006ff */
[----:B------:R-:W-:Y:S01]  /*15c10*/  F2FP.F16.E4M3.UNPACK_B R24, R3 ;  /* 0x00000003ff18723e */ /* 0x000fe200020006ff */
[----:B------:R-:W-:Y:S02]  /*15c20*/  FFMA R4, R16, R23, R25 ;  /* 0x0000001710047223 */ /* 0x000fe40000000019 */
[--C-:B------:R-:W-:Y:S02]  /*15c30*/  HADD2.F32 R23, -RZ, R19.reuse.H0_H0 ;  /* 0x20000013ff177230 */ /* 0x100fe40000004100 */
[----:B------:R-:W-:Y:S01]  /*15c40*/  FMUL R26, R2, R26 ;  /* 0x0000001a021a7220 */ /* 0x000fe20000400000 */
[----:B------:R-:W-:-:S02]  /*15c50*/  HADD2.F32 R19, -RZ, R19.H1_H1 ;  /* 0x30000013ff137230 */ /* 0x000fc40000004100 */
[----:B------:R-:W-:Y:S01]  /*15c60*/  FMUL R28, R2, R28 ;  /* 0x0000001c021c7220 */ /* 0x000fe20000400000 */
[--C-:B------:R-:W-:Y:S02]  /*15c70*/  HADD2.F32 R25, -RZ, R24.reuse.H0_H0 ;  /* 0x20000018ff197230 */ /* 0x100fe40000004100 */
[----:B------:R-:W-:Y:S01]  /*15c80*/  FMUL R47, R4, 0.70710676908493041992 ;  /* 0x3f3504f3042f7820 */ /* 0x000fe20000400000 */
[C---:B------:R-:W-:Y:S01]  /*15c90*/  FFMA R22, R16.reuse, R23, R27 ;  /* 0x0000001710167223 */ /* 0x040fe2000000001b */
[C---:B------:R-:W-:Y:S01]  /*15ca0*/  FFMA R19, R16.reuse, R19, R26 ;  /* 0x0000001310137223 */ /* 0x040fe2000000001a */
[----:B------:R-:W-:Y:S01]  /*15cb0*/  F2FP.F16.E4M3.UNPACK_B R27, R3.H1 ;  /* 0x00000003ff1b723e */ /* 0x000fe200030006ff */
[----:B------:R-:W-:Y:S01]  /*15cc0*/  FFMA R23, R16, R25, R28 ;  /* 0x0000001910177223 */ /* 0x000fe2000000001c */
[C---:B------:R-:W-:Y:S01]  /*15cd0*/  FMUL R26, R47.reuse, R47 ;  /* 0x0000002f2f1a7220 */ /* 0x040fe20000400000 */
[----:B------:R-:W-:Y:S01]  /*15ce0*/  HADD2.F32 R25, -RZ, R24.H1_H1 ;  /* 0x30000018ff197230 */ /* 0x000fe20000004100 */
[C---:B------:R-:W-:Y:S01]  /*15cf0*/  FSETP.GE.AND P0, PT, |R47|.reuse, 1.0029599666595458984, PT ;  /* 0x3f8060fe2f00780b */ /* 0x040fe20003f06200 */
[----:B------:R-:W-:Y:S01]  /*15d00*/  FMUL R3, R2, R31 ;  /* 0x0000001f02037220 */ /* 0x000fe20000400000 */
[----:B-1----:R-:W-:Y:S01]  /*15d10*/  @P2 FADD R30, -R30, 1 ;  /* 0x3f8000001e1e2421 */ /* 0x002fe20000000100 */
[----:B------:R-:W-:Y:S01]  /*15d20*/  FMUL R49, R22, 0.70710676908493041992 ;  /* 0x3f3504f316317820 */ /* 0x000fe20000400000 */
[----:B------:R-:W-:Y:S01]  /*15d30*/  FMUL R42, R18, 0.70710676908493041992 ;  /* 0x3f3504f3122a7820 */ /* 0x000fe20000400000 */
[----:B------:R-:W-:Y:S01]  /*15d40*/  FSEL R26, |R47|, R26, P0 ;  /* 0x0000001a2f1a7208 */ /* 0x000fe20000000200 */
[----:B------:R-:W-:Y:S01]  /*15d50*/  FMUL R24, R2, R29 ;  /* 0x0000001d02187220 */ /* 0x000fe20000400000 */
[----:B------:R-:W-:Y:S01]  /*15d60*/  FSEL R31, R6, 8.4834944573231041431e-05, P0 ;  /* 0x38b1e96a061f7808 */ /* 0x000fe20000000000 */
[----:B------:R-:W-:Y:S01]  /*15d70*/  FFMA R3, R16, R25, R3 ;  /* 0x0000001910037223 */ /* 0x000fe20000000003 */
[----:B------:R-:W-:Y:S01]  /*15d80*/  FSEL R33, -R7, -0.00082130916416645050049, P0 ;  /* 0xba574d2007217808 */ /* 0x000fe20000000100 */
[C---:B------:R-:W-:Y:S01]  /*15d90*/  FMUL R28, R49.reuse, R49 ;  /* 0x00000031311c7220 */ /* 0x040fe20000400000 */
[----:B------:R-:W-:Y:S01]  /*15da0*/  HADD2.F32 R29, -RZ, R27.H0_H0 ;  /* 0x2000001bff1d7230 */ /* 0x000fe20000004100 */
[----:B------:R-:W-:Y:S01]  /*15db0*/  @P2 LOP3.LUT R17, R30, 0x80000000, R34, 0xb8, !PT ;  /* 0x800000001e112812 */ /* 0x000fe200078eb822 */
[----:B------:R-:W-:Y:S01]  /*15dc0*/  FMUL R25, R42, R42 ;  /* 0x0000002a2a197220 */ /* 0x000fe20000400000 */
[----:B------:R-:W-:-:S02]  /*15dd0*/  FSETP.GE.AND P3, PT, |R49|, 1.0029599666595458984, PT ;  /* 0x3f8060fe3100780b */ /* 0x000fc40003f66200 */
[----:B------:R-:W-:Y:S01]  /*15de0*/  FSETP.GE.AND P2, PT, |R42|, 1.0029599666595458984, PT ;  /* 0x3f8060fe2a00780b */ /* 0x000fe20003f46200 */
[----:B------:R-:W-:Y:S01]  /*15df0*/  FFMA R31, R26, R31, R33 ;  /* 0x0000001f1a1f7223 */ /* 0x000fe20000000021 */
[----:B------:R-:W-:Y:S01]  /*15e00*/  FSEL R36, |R49|, R28, P3 ;  /* 0x0000001c31247208 */ /* 0x000fe20001800200 */
[----:B------:R-:W-:Y:S01]  /*15e10*/  FFMA R24, R16, R29, R24 ;  /* 0x0000001d10187223 */ /* 0x000fe20000000018 */
[----:B------:R-:W-:Y:S02]  /*15e20*/  FSEL R33, R6, 8.4834944573231041431e-05, P3 ;  /* 0x38b1e96a06217808 */ /* 0x000fe40001800000 */
[----:B------:R-:W-:Y:S02]  /*15e30*/  FSEL R35, -R7, -0.00082130916416645050049, P3 ;  /* 0xba574d2007237808 */ /* 0x000fe40001800100 */
[----:B------:R-:W-:Y:S02]  /*15e40*/  FSEL R30, |R42|, R25, P2 ;  /* 0x000000192a1e7208 */ /* 0x000fe40001000200 */
[----:B------:R-:W-:-:S02]  /*15e50*/  FSEL R25, R6, 8.4834944573231041431e-05, P2 ;  /* 0x38b1e96a06197808 */ /* 0x000fc40001000000 */
[----:B------:R-:W-:Y:S01]  /*15e60*/  FSEL R29, -R7, -0.00082130916416645050049, P2 ;  /* 0xba574d20071d7808 */ /* 0x000fe20001000100 */
[----:B------:R-:W-:Y:S01]  /*15e70*/  FFMA R35, R36, R33, R35 ;  /* 0x0000002124237223 */ /* 0x000fe20000000023 */
[----:B------:R-:W-:Y:S01]  /*15e80*/  FSEL R33, R8, 0.0052134888246655464172, P2 ;  /* 0x3baad5ea08217808 */ /* 0x000fe20001000000 */
[----:B------:R-:W-:Y:S02]  /*15e90*/  FMUL R51, R19, 0.70710676908493041992 ;  /* 0x3f3504f313337820 */ /* 0x000fe40000400000 */
[----:B------:R-:W-:Y:S01]  /*15ea0*/  FFMA R29, R30, R25, R29 ;  /* 0x000000191e1d7223 */ /* 0x000fe2000000001d */
[----:B------:R-:W-:Y:S01]  /*15eb0*/  FSEL R25, R8, 0.0052134888246655464172, P0 ;  /* 0x3baad5ea08197808 */ /* 0x000fe20000000000 */
[C---:B------:R-:W-:Y:S01]  /*15ec0*/  FMUL R28, R51.reuse, R51 ;  /* 0x00000033331c7220 */ /* 0x040fe20000400000 */
[----:B------:R-:W-:Y:S01]  /*15ed0*/  FSETP.GE.AND P4, PT, |R51|, 1.0029599666595458984, PT ;  /* 0x3f8060fe3300780b */ /* 0x000fe20003f86200 */
[----:B------:R-:W-:Y:S01]  /*15ee0*/  FFMA R33, R30, R29, R33 ;  /* 0x0000001d1e217223 */ /* 0x000fe20000000021 */
[----:B------:R-:W-:Y:S01]  /*15ef0*/  FSEL R37, R8, 0.0052134888246655464172, P3 ;  /* 0x3baad5ea08257808 */ /* 0x000fe20001800000 */
[----:B------:R-:W-:Y:S01]  /*15f00*/  FMUL R53, R23, 0.70710676908493041992 ;  /* 0x3f3504f317357820 */ /* 0x000fe20000400000 */
[----:B------:R-:W-:Y:S01]  /*15f10*/  FSEL R29, -R9, -0.026868773624300956726, P0 ;  /* 0xbcdc1be7091d7808 */ /* 0x000fe20000000100 */
[----:B------:R-:W-:Y:S01]  /*15f20*/  FFMA R25, R26, R31, R25 ;  /* 0x0000001f1a197223 */ /* 0x000fe20000000019 */
[----:B------:R-:W-:Y:S01]  /*15f30*/  FSEL R38, |R51|, R28, P4 ;  /* 0x0000001c33267208 */ /* 0x000fe20002000200 */
[----:B------:R-:W-:Y:S01]  /*15f40*/  FMUL R34, R53, R53 ;  /* 0x0000003535227220 */ /* 0x000fe20000400000 */
[----:B------:R-:W-:Y:S01]  /*15f50*/  FSEL R39, R6, 8.4834944573231041431e-05, P4 ;  /* 0x38b1e96a06277808 */ /* 0x000fe20002000000 */
[----:B------:R-:W-:Y:S01]  /*15f60*/  FFMA R37, R36, R35, R37 ;  /* 0x0000002324257223 */ /* 0x000fe20000000025 */
[----:B------:R-:W-:Y:S01]  /*15f70*/  FSEL R41, -R7, -0.00082130916416645050049, P4 ;  /* 0xba574d2007297808 */ /* 0x000fe20002000100 */
[----:B------:R-:W-:Y:S01]  /*15f80*/  FFMA R25, R26, R25, R29 ;  /* 0x000000191a197223 */ /* 0x000fe2000000001d */
[----:B------:R-:W-:-:S02]  /*15f90*/  FSEL R31, R10, 0.11284004896879196167, P0 ;  /* 0x3de718af0a1f7808 */ /* 0x000fc40000000000 */
[----:B------:R-:W-:Y:S02]  /*15fa0*/  FSETP.GE.AND P5, PT, |R53|, 1.0029599666595458984, PT ;  /* 0x3f8060fe3500780b */ /* 0x000fe40003fa6200 */
[----:B------:R-:W-:Y:S01]  /*15fb0*/  FSEL R35, -R9, -0.026868773624300956726, P2 ;  /* 0xbcdc1be709237808 */ /* 0x000fe20001000100 */
[----:B------:R-:W-:Y:S01]  /*15fc0*/  FFMA R41, R38, R39, R41 ;  /* 0x0000002726297223 */ /* 0x000fe20000000029 */
[----:B------:R-:W-:Y:S01]  /*15fd0*/  FFMA R25, R26, R25, R31 ;  /* 0x000000191a197223 */ /* 0x000fe2000000001f */
[----:B------:R-:W-:Y:S02]  /*15fe0*/  FSEL R40, |R53|, R34, P5 ;  /* 0x0000002235287208 */ /* 0x000fe40002800200 */
[----:B------:R-:W-:Y:S01]  /*15ff0*/  FSEL R43, R6, 8.4834944573231041431e-05, P5 ;  /* 0x38b1e96a062b7808 */ /* 0x000fe20002800000 */
[----:B------:R-:W-:Y:S01]  /*16000*/  FFMA R33, R30, R33, R35 ;  /* 0x000000211e217223 */ /* 0x000fe20000000023 */
[----:B------:R-:W-:Y:S02]  /*16010*/  FSEL R45, -R7, -0.00082130916416645050049, P5 ;  /* 0xba574d20072d7808 */ /* 0x000fe40002800100 */
[----:B------:R-:W-:-:S02]  /*16020*/  FSEL R39, -R9, -0.026868773624300956726, P3 ;  /* 0xbcdc1be709277808 */ /* 0x000fc40001800100 */
[----:B------:R-:W-:Y:S01]  /*16030*/  FSEL R31, R10, 0.11284004896879196167, P2 ;  /* 0x3de718af0a1f7808 */ /* 0x000fe20001000000 */
[----:B------:R-:W-:Y:S01]  /*16040*/  FFMA R45, R40, R43, R45 ;  /* 0x0000002b282d7223 */ /* 0x000fe2000000002d */
[----:B------:R-:W-:Y:S01]  /*16050*/  FSEL R35, R11, -0.37612664699554443359, P2 ;  /* 0xbec093ac0b237808 */ /* 0x000fe20001000000 */
[----:B------:R-:W-:Y:S01]  /*16060*/  FFMA R37, R36, R37, R39 ;  /* 0x0000002524257223 */ /* 0x000fe20000000027 */
[----:B------:R-:W-:Y:S01]  /*16070*/  FSEL R43, R8, 0.0052134888246655464172, P4 ;  /* 0x3baad5ea082b7808 */ /* 0x000fe20002000000 */
[----:B------:R-:W-:Y:S01]  /*16080*/  FFMA R31, R30, R33, R31 ;  /* 0x000000211e1f7223 */ /* 0x000fe2000000001f */
[----:B------:R-:W-:-:S03]  /*16090*/  FSEL R39, R10, 0.11284004896879196167, P3 ;  /* 0x3de718af0a277808 */ /* 0x000fc60001800000 */
[----:B------:R-:W-:Y:S01]  /*160a0*/  FFMA R31, R30, R31, R35 ;  /* 0x0000001f1e1f7223 */ /* 0x000fe20000000023 */
[----:B------:R-:W-:Y:S01]  /*160b0*/  FSEL R35, R11, -0.37612664699554443359, P3 ;  /* 0xbec093ac0b237808 */ /* 0x000fe20001800000 */
[----:B------:R-:W-:Y:S01]  /*160c0*/  FFMA R41, R38, R41, R43 ;  /* 0x0000002926297223 */ /* 0x000fe2000000002b */
[----:B------:R-:W-:Y:S01]  /*160d0*/  FFMA R37, R36, R37, R39 ;  /* 0x0000002524257223 */ /* 0x000fe20000000027 */
[----:B------:R-:W-:Y:S02]  /*160e0*/  FSEL R43, R8, 0.0052134888246655464172, P5 ;  /* 0x3baad5ea082b7808 */ /* 0x000fe40002800000 */
[----:B------:R-:W-:Y:S01]  /*160f0*/  FSEL R33, R12, 0.12837915122509002686, P2 ;  /* 0x3e0375d30c217808 */ /* 0x000fe20001000000 */
[----:B------:R-:W-:Y:S01]  /*16100*/  FFMA R35, R36, R37, R35 ;  /* 0x0000002524237223 */ /* 0x000fe20000000023 */
[C---:B------:R-:W-:Y:S01]  /*16110*/  FSEL R39, -R9.reuse, -0.026868773624300956726, P4 ;  /* 0xbcdc1be709277808 */ /* 0x040fe20002000100 */
[----:B------:R-:W-:Y:S01]  /*16120*/  FFMA R43, R40, R45, R43 ;  /* 0x0000002d282b7223 */ /* 0x000fe2000000002b */
[----:B------:R-:W-:Y:S01]  /*16130*/  FSEL R37, -R9, -0.026868773624300956726, P5 ;  /* 0xbcdc1be709257808 */ /* 0x000fe20002800100 */
[----:B------:R-:W-:Y:S01]  /*16140*/  FFMA R31, R30, R31, R33 ;  /* 0x0000001f1e1f7223 */ /* 0x000fe20000000021 */
[----:B------:R-:W-:Y:S01]  /*16150*/  FSEL R33, R10, 0.11284004896879196167, P4 ;  /* 0x3de718af0a217808 */ /* 0x000fe20002000000 */
[----:B------:R-:W-:-:S02]  /*16160*/  FFMA R39, R38, R41, R39 ;  /* 0x0000002926277223 */ /* 0x000fc40000000027 */
[----:B------:R-:W-:Y:S01]  /*16170*/  FFMA R43, R40, R43, R37 ;  /* 0x0000002b282b7223 */ /* 0x000fe20000000025 */
[----:B------:R-:W-:Y:S01]  /*16180*/  FSEL R37, R11, -0.37612664699554443359, P4 ;  /* 0xbec093ac0b257808 */ /* 0x000fe20002000000 */
[----:B------:R-:W-:-:S04]  /*16190*/  FFMA R33, R38, R39, R33 ;  /* 0x0000002726217223 */ /* 0x000fc80000000021 */
[----:B------:R-:W-:Y:S01]  /*161a0*/  FFMA R37, R38, R33, R37 ;  /* 0x0000002126257223 */ /* 0x000fe20000000025 */
[----:B------:R-:W-:Y:S02]  /*161b0*/  FMUL R33, R2, R44 ;  /* 0x0000002c02217220 */ /* 0x000fe40000400000 */
[----:B------:R-:W2:Y:S01]  /*161c0*/  LDL.LU R44, [R1+0xac] ;  /* 0x0000ac00012c7983 */ /* 0x000ea20000300800 */
[----:B------:R-:W-:-:S05]  /*161d0*/  FSEL R29, R11, -0.37612664699554443359, P0 ;  /* 0xbec093ac0b1d7808 */ /* 0x000fca0000000000 */
[----:B------:R-:W-:Y:S01]  /*161e0*/  FFMA R25, R26, R25, R29 ;  /* 0x000000191a197223 */ /* 0x000fe2000000001d */
[----:B------:R-:W-:-:S05]  /*161f0*/  FSEL R29, R12, 0.12837915122509002686, P0 ;  /* 0x3e0375d30c1d7808 */ /* 0x000fca0000000000 */
[----:B------:R-:W-:Y:S01]  /*16200*/  FFMA R25, R26, R25, R29 ;  /* 0x000000191a197223 */ /* 0x000fe2000000001d */
[----:B------:R-:W-:Y:S02]  /*16210*/  FSEL R29, R12, 0.12837915122509002686, P3 ;  /* 0x3e0375d30c1d7808 */ /* 0x000fe40001800000 */
[----:B------:R-:W-:-:S03]  /*16220*/  FSEL R28, -|R47|, R47, P0 ;  /* 0x0000002f2f1c7208 */ /* 0x000fc60000000300 */
[----:B------:R-:W-:Y:S01]  /*16230*/  FFMA R36, R36, R35, R29 ;  /* 0x0000002324247223 */ /* 0x000fe2000000001d */
[----:B------:R-:W-:Y:S01]  /*16240*/  HADD2.F32 R29, -RZ, R27.H1_H1 ;  /* 0x3000001bff1d7230 */ /* 0x000fe20000004100 */
[----:B------:R-:W-:Y:S01]  /*16250*/  FSEL R27, -|R49|, R49, P3 ;  /* 0x00000031311b7208 */ /* 0x000fe20001800300 */
[----:B------:R-:W-:Y:S01]  /*16260*/  FFMA R25, R25, R28, R28 ;  /* 0x0000001c19197223 */ /* 0x000fe2000000001c */
[----:B------:R-:W-:-:S03]  /*16270*/  FSEL R26, -|R42|, R42, P2 ;  /* 0x0000002a2a1a7208 */ /* 0x000fc60001000300 */
[----:B------:R-:W-:Y:S01]  /*16280*/  FFMA R27, R36, R27, R27 ;  /* 0x0000001b241b7223 */ /* 0x000fe2000000001b */
[----:B------:R-:W1:Y:S01]  /*16290*/  @P0 MUFU.EX2 R34, R25 ;  /* 0x0000001900220308 */ /* 0x000e620000000800 */
[----:B------:R-:W-:Y:S01]  /*162a0*/  FFMA R26, R31, R26, R26 ;  /* 0x0000001a1f1a7223 */ /* 0x000fe2000000001a */
[----:B------:R-:W-:Y:S01]  /*162b0*/  FMUL R31, R2, R48 ;  /* 0x00000030021f7220 */ /* 0x000fe20000400000 */
[----:B------:R-:W-:Y:S02]  /*162c0*/  F2FP.F16.E4M3.UNPACK_B R28, R0 ;  /* 0x00000000ff1c723e */ /* 0x000fe400020006ff */
[----:B------:R-:W-:-:S03]  /*162d0*/  FSEL R39, R10, 0.11284004896879196167, P5 ;  /* 0x3de718af0a277808 */ /* 0x000fc60002800000 */
[----:B------:R-:W3:Y:S01]  /*162e0*/  @P3 MUFU.EX2 R36, R27 ;  /* 0x0000001b00243308 */ /* 0x000ee20000000800 */
[----:B------:R-:W-:Y:S01]  /*162f0*/  FFMA R0, R16, R29, R31 ;  /* 0x0000001d10007223 */ /* 0x000fe2000000001f */
[--C-:B------:R-:W-:Y:S02]  /*16300*/  HADD2.F32 R29, -RZ, R28.reuse.H0_H0 ;  /* 0x2000001cff1d7230 */ /* 0x100fe40000004100 */
[----:B------:R-:W-:Y:S01]  /*16310*/  FFMA R43, R40, R43, R39 ;  /* 0x0000002b282b7223 */ /* 0x000fe20000000027 */
[----:B------:R-:W-:Y:S01]  /*16320*/  HADD2.F32 R31, -RZ, R28.H1_H1 ;  /* 0x3000001cff1f7230 */ /* 0x000fe20000004100 */
[----:B------:R-:W-:Y:S01]  /*16330*/  FSEL R41, R11, -0.37612664699554443359, P5 ;  /* 0xbec093ac0b297808 */ /* 0x000fe20002800000 */
[----:B------:R-:W-:Y:S01]  /*16340*/  FMUL R30, R2, R46 ;  /* 0x0000002e021e7220 */ /* 0x000fe20000400000 */
[----:B------:R-:W-:Y:S01]  /*16350*/  FSEL R39, R12, 0.12837915122509002686, P4 ;  /* 0x3e0375d30c277808 */ /* 0x000fe20002000000 */
[----:B------:R-:W-:Y:S01]  /*16360*/  FFMA R28, R16, R29, R33 ;  /* 0x0000001d101c7223 */ /* 0x000fe20000000021 */
[----:B------:R-:W-:Y:S01]  /*16370*/  FSEL R45, R12, 0.12837915122509002686, P5 ;  /* 0x3e0375d30c2d7808 */ /* 0x000fe20002800000 */
[----:B------:R-:W-:Y:S01]  /*16380*/  FFMA R29, R16, R31, R30 ;  /* 0x0000001f101d7223 */ /* 0x000fe2000000001e */
[----:B------:R-:W-:Y:S01]  /*16390*/  FFMA R41, R40, R43, R41 ;  /* 0x0000002b28297223 */ /* 0x000fe20000000029 */
[----:B------:R-:W-:Y:S01]  /*163a0*/  FSEL R30, -|R51|, R51, P4 ;  /* 0x00000033331e7208 */ /* 0x000fe20002000300 */
[----:B------:R-:W-:Y:S01]  /*163b0*/  FFMA R37, R38, R37, R39 ;  /* 0x0000002526257223 */ /* 0x000fe20000000027 */
[----:B------:R-:W4:Y:S01]  /*163c0*/  @P2 MUFU.EX2 R35, R26 ;  /* 0x0000001a00232308 */ /* 0x000f220000000800 */
[----:B------:R-:W-:Y:S01]  /*163d0*/  FSEL R38, -|R53|, R53, P5 ;  /* 0x0000003535267208 */ /* 0x000fe20002800300 */
[----:B-1----:R-:W-:Y:S01]  /*163e0*/  @P0 FADD R34, -R34, 1 ;  /* 0x3f80000022220421 */ /* 0x002fe20000000100 */
[----:B------:R-:W-:Y:S01]  /*163f0*/  FFMA R41, R40, R41, R45 ;  /* 0x0000002928297223 */ /* 0x000fe2000000002d */
[----:B------:R-:W-:Y:S01]  /*16400*/  FFMA R30, R37, R30, R30 ;  /* 0x0000001e251e7223 */ /* 0x000fe2000000001e */
[----:B---3--:R-:W-:Y:S01]  /*16410*/  @P3 FADD R36, -R36, 1 ;  /* 0x3f80000024243421 */ /* 0x008fe20000000100 */
[----:B------:R-:W-:Y:S01]  /*16420*/  FMUL R55, R3, 0.70710676908493041992 ;  /* 0x3f3504f303377820 */ /* 0x000fe20000400000 */
[----:B------:R-:W-:Y:S01]  /*16430*/  FFMA R31, R41, R38, R38 ;  /* 0x00000026291f7223 */ /* 0x000fe20000000026 */
[----:B------:R-:W-:Y:S01]  /*16440*/  @P0 LOP3.LUT R25, R34, 0x80000000, R47, 0xb8, !PT ;  /* 0x8000000022190812 */ /* 0x000fe200078eb82f */
[----:B------:R-:W-:Y:S01]  /*16450*/  FMUL R57, R24, 0.70710676908493041992 ;  /* 0x3f3504f318397820 */ /* 0x000fe20000400000 */
[----:B------:R-:W1:Y:S01]  /*16460*/  @P4 MUFU.EX2 R34, R30 ;  /* 0x0000001e00224308 */ /* 0x000e620000000800 */
[----:B------:R-:W-:Y:S01]  /*16470*/  @P3 LOP3.LUT R27, R36, 0x80000000, R49, 0xb8, !PT ;  /* 0x80000000241b3812 */ /* 0x000fe200078eb831 */
[----:B------:R-:W-:Y:S01]  /*16480*/  FMUL R54, R0, 0.70710676908493041992 ;  /* 0x3f3504f300367820 */ /* 0x000fe20000400000 */
[----:B------:R-:W-:-:S02]  /*16490*/  HADD2.F32 R33, -RZ, R32.H0_H0 ;  /* 0x20000020ff217230 */ /* 0x000fc40000004100 */
[----:B------:R-:W-:Y:S01]  /*164a0*/  FMUL R59, R28, 0.70710676908493041992 ;  /* 0x3f3504f31c3b7820 */ /* 0x000fe20000400000 */
[----:B------:R-:W-:Y:S01]  /*164b0*/  FMUL R61, R29, 0.70710676908493041992 ;  /* 0x3f3504f31d3d7820 */ /* 0x000fe20000400000 */
[----:B------:R-:W3:Y:S01]  /*164c0*/  LDL.LU R45, [R1+0x74] ;  /* 0x00007400012d7983 */ /* 0x000ee20000300800 */
[----:B------:R-:W5:Y:S01]  /*164d0*/  @P5 MUFU.EX2 R36, R31 ;  /* 0x0000001f00245308 */ /* 0x000f620000000800 */
[----:B----4-:R-:W-:Y:S01]  /*164e0*/  @P2 FADD R35, -R35, 1 ;  /* 0x3f80000023232421 */ /* 0x010fe20000000100 */
[----:B------:R-:W-:Y:S01]  /*164f0*/  FMUL R32, R55, R55 ;  /* 0x0000003737207220 */ /* 0x000fe20000400000 */
[----:B------:R-:W-:Y:S01]  /*16500*/  FMUL R38, R57, R57 ;  /* 0x0000003939267220 */ /* 0x000fe20000400000 */
[----:B------:R-:W-:Y:S01]  /*16510*/  FMUL R40, R54, R54 ;  /* 0x0000003636287220 */ /* 0x000fe20000400000 */
[----:B------:R-:W-:Y:S01]  /*16520*/  FSETP.GE.AND P0, PT, |R55|, 1.0029599666595458984, PT ;  /* 0x3f8060fe3700780b */ /* 0x000fe20003f06200 */
[----:B------:R-:W4:Y:S01]  /*16530*/  LDL.LU R58, [R1+0x78] ;  /* 0x00007800013a7983 */ /* 0x000f220000300800 */
[----:B------:R-:W-:-:S02]  /*16540*/  @P2 LOP3.LUT R26, R35, 0x80000000, R42, 0xb8, !PT ;  /* 0x80000000231a2812 */ /* 0x000fc400078eb82a */
[----:B------:R-:W-:Y:S01]  /*16550*/  FSETP.GE.AND P2, PT, |R57|, 1.0029599666595458984, PT ;  /* 0x3f8060fe3900780b */ /* 0x000fe20003f46200 */
[----:B-1----:R-:W-:Y:S01]  /*16560*/  @P4 FADD R34, -R34, 1 ;  /* 0x3f80000022224421 */ /* 0x002fe20000000100 */
[C---:B------:R-:W-:Y:S01]  /*16570*/  FSETP.GE.AND P3, PT, |R54|.reuse, 1.0029599666595458984, PT ;  /* 0x3f8060fe3600780b */ /* 0x040fe20003f66200 */
[----:B------:R-:W4:Y:S01]  /*16580*/  LDL.LU R56, [R1+0x7c] ;  /* 0x00007c0001387983 */ /* 0x000f220000300800 */
[----:B------:R-:W-:Y:S02]  /*16590*/  FSEL R37, |R55|, R32, P0 ;  /* 0x0000002037257208 */ /* 0x000fe40000000200 */
[----:B------:R-:W-:Y:S02]  /*165a0*/  FSEL R39, |R57|, R38, P2 ;  /* 0x0000002639277208 */ /* 0x000fe40001000200 */
[----:B------:R-:W-:Y:S01]  /*165b0*/  FSEL R41, |R54|, R40, P3 ;  /* 0x0000002836297208 */ /* 0x000fe20001800200 */
[----:B-----5:R-:W-:Y:S01]  /*165c0*/  @P5 FADD R36, -R36, 1 ;  /* 0x3f80000024245421 */ /* 0x020fe20000000100 */
[----:B------:R-:W-:-:S02]  /*165d0*/  FSEL R38, R6, 8.4834944573231041431e-05, P0 ;  /* 0x38b1e96a06267808 */ /* 0x000fc40000000000 */
[----:B------:R-:W-:Y:S02]  /*165e0*/  FSEL R40, -R7, -0.00082130916416645050049, P0 ;  /* 0xba574d2007287808 */ /* 0x000fe40000000100 */
[----:B------:R-:W-:Y:S02]  /*165f0*/  @P4 LOP3.LUT R30, R34, 0x80000000, R51, 0xb8, !PT ;  /* 0x80000000221e4812 */ /* 0x000fe400078eb833 */
[----:B------:R-:W-:Y:S01]  /*16600*/  FSETP.GE.AND P4, PT, |R59|, 1.0029599666595458984, PT ;  /* 0x3f8060fe3b00780b */ /* 0x000fe20003f86200 */
[----:B------:R-:W-:Y:S01]  /*16610*/  FMUL R34, R61, R61 ;  /* 0x0000003d3d227220 */ /* 0x000fe20000400000 */
[----:B------:R-:W-:Y:S01]  /*16620*/  @P5 LOP3.LUT R31, R36, 0x80000000, R53, 0xb8, !PT ;  /* 0x80000000241f5812 */ /* 0x000fe200078eb835 */
[----:B------:R-:W-:Y:S01]  /*16630*/  FFMA R38, R37, R38, R40 ;  /* 0x0000002625267223 */ /* 0x000fe20000000028 */
[----:B------:R-:W-:Y:S02]  /*16640*/  FSEL R42, R6, 8.4834944573231041431e-05, P2 ;  /* 0x38b1e96a062a7808 */ /* 0x000fe40001000000 */
[----:B------:R-:W-:-:S02]  /*16650*/  FSETP.GE.AND P5, PT, |R61|, 1.0029599666595458984, PT ;  /* 0x3f8060fe3d00780b */ /* 0x000fc40003fa6200 */
[C---:B------:R-:W-:Y:S02]  /*16660*/  FSEL R36, R6.reuse, 8.4834944573231041431e-05, P4 ;  /* 0x38b1e96a06247808 */ /* 0x040fe40002000000 */
[C---:B------:R-:W-:Y:S02]  /*16670*/  FSEL R40, -R7.reuse, -0.00082130916416645050049, P4 ;  /* 0xba574d2007287808 */ /* 0x040fe40002000100 */
[----:B------:R-:W-:Y:S02]  /*16680*/  FSEL R46, R6, 8.4834944573231041431e-05, P3 ;  /* 0x38b1e96a062e7808 */ /* 0x000fe40001800000 */
[----:B------:R-:W-:Y:S02]  /*16690*/  FSEL R48, -R7, -0.00082130916416645050049, P3 ;  /* 0xba574d2007307808 */ /* 0x000fe40001800100 */
[----:B------:R-:W-:Y:S02]  /*166a0*/  FSEL R47, |R61|, R34, P5 ;  /* 0x000000223d2f7208 */ /* 0x000fe40002800200 */
[----:B------:R-:W-:Y:S01]  /*166b0*/  FSEL R34, R8, 0.0052134888246655464172, P0 ;  /* 0x3baad5ea08227808 */ /* 0x000fe20000000000 */
[----:B------:R-:W-:Y:S01]  /*166c0*/  FFMA R46, R41, R46, R48 ;  /* 0x0000002e292e7223 */ /* 0x000fe20000000030 */
[----:B------:R-:W-:-:S02]  /*166d0*/  FSEL R48, R6, 8.4834944573231041431e-05, P5 ;  /* 0x38b1e96a06307808 */ /* 0x000fc40002800000 */
[----:B------:R-:W-:Y:S01]  /*166e0*/  FSEL R50, -R7, -0.00082130916416645050049, P5 ;  /* 0xba574d2007327808 */ /* 0x000fe20002800100 */
[----:B------:R-:W-:Y:S01]  /*166f0*/  FFMA R34, R37, R38, R34 ;  /* 0x0000002625227223 */ /* 0x000fe20000000022 */
[----:B------:R-:W-:-:S03]  /*16700*/  FSEL R38, R8, 0.0052134888246655464172, P4 ;  /* 0x3baad5ea08267808 */ /* 0x000fc60002000000 */
[----:B------:R-:W-:Y:S01]  /*16710*/  FFMA R48, R47, R48, R50 ;  /* 0x000000302f307223 */ /* 0x000fe20000000032 */
[----:B------:R-:W-:-:S05]  /*16720*/  FSEL R50, R8, 0.0052134888246655464172, P5 ;  /* 0x3baad5ea08327808 */ /* 0x000fca0002800000 */
[----:B------:R-:W-:Y:S01]  /*16730*/  FFMA R50, R47, R48, R50 ;  /* 0x000000302f327223 */ /* 0x000fe20000000032 */
[----:B------:R-:W-:Y:S01]  /*16740*/  FSEL R48, -R9, -0.026868773624300956726, P4 ;  /* 0xbcdc1be709307808 */ /* 0x000fe20002000100 */
[----:B--2---:R-:W-:-:S04]  /*16750*/  FMUL R35, R2, R44 ;  /* 0x0000002c02237220 */ /* 0x004fc80000400000 */
[----:B------:R-:W-:Y:S01]  /*16760*/  FFMA R32, R16, R33, R35 ;  /* 0x0000002110207223 */ /* 0x000fe20000000023 */
[----:B------:R-:W-:Y:S01]  /*16770*/  FMUL R33, R59, R59 ;  /* 0x0000003b3b217220 */ /* 0x000fe20000400000 */
[----:B------:R-:W-:-:S04]  /*16780*/  FSEL R44, -R7, -0.00082130916416645050049, P2 ;  /* 0xba574d20072c7808 */ /* 0x000fc80001000100 */
[----:B------:R-:W-:Y:S01]  /*16790*/  FSEL R43, |R59|, R33, P4 ;  /* 0x000000213b2b7208 */ /* 0x000fe20002000200 */
[----:B------:R-:W-:-:S04]  /*167a0*/  FFMA R42, R39, R42, R44 ;  /* 0x0000002a272a7223 */ /* 0x000fc8000000002c */
[----:B------:R-:W-:Y:S01]  /*167b0*/  FFMA R44, R43, R36, R40 ;  /* 0x000000242b2c7223 */ /* 0x000fe20000000028 */
[C---:B------:R-:W-:Y:S02]  /*167c0*/  FSEL R36, R8.reuse, 0.0052134888246655464172, P2 ;  /* 0x3baad5ea08247808 */ /* 0x040fe40001000000 */
[----:B------:R-:W-:-:S03]  /*167d0*/  FSEL R40, R8, 0.0052134888246655464172, P3 ;  /* 0x3baad5ea08287808 */ /* 0x000fc60001800000 */
[----:B------:R-:W-:Y:S01]  /*167e0*/  FFMA R42, R39, R42, R36 ;  /* 0x0000002a272a7223 */ /* 0x000fe20000000024 */
[----:B------:R-:W-:Y:S01]  /*167f0*/  FSEL R36, -R9, -0.026868773624300956726, P0 ;  /* 0xbcdc1be709247808 */ /* 0x000fe20000000100 */
[----:B------:R-:W-:Y:S01]  /*16800*/  FFMA R40, R41, R46, R40 ;  /* 0x0000002e29287223 */ /* 0x000fe20000000028 */
[----:B------:R-:W-:Y:S01]  /*16810*/  FFMA R46, R43, R44, R38 ;  /* 0x0000002c2b2e7223 */ /* 0x000fe20000000026 */
[C---:B------:R-:W-:Y:S02]  /*16820*/  FSEL R38, -R9.reuse, -0.026868773624300956726, P2 ;  /* 0xbcdc1be709267808 */ /* 0x040fe40001000100 */
[----:B------:R-:W-:Y:S01]  /*16830*/  FSEL R44, -R9, -0.026868773624300956726, P3 ;  /* 0xbcdc1be7092c7808 */ /* 0x000fe20001800100 */
[----:B------:R-:W-:Y:S01]  /*16840*/  FFMA R34, R37, R34, R36 ;  /* 0x0000002225227223 */ /* 0x000fe20000000024 */
[C---:B------:R-:W-:Y:S01]  /*16850*/  FSEL R36, R10.reuse, 0.11284004896879196167, P0 ;  /* 0x3de718af0a247808 */ /* 0x040fe20000000000 */
[----:B------:R-:W-:Y:S01]  /*16860*/  FFMA R42, R39, R42, R38 ;  /* 0x0000002a272a7223 */ /* 0x000fe20000000026 */
[----:B------:R-:W-:Y:S01]  /*16870*/  FSEL R38, R11, -0.37612664699554443359, P0 ;  /* 0xbec093ac0b267808 */ /* 0x000fe20000000000 */
[----:B------:R-:W-:Y:S01]  /*16880*/  FFMA R44, R41, R40, R44 ;  /* 0x00000028292c7223 */ /* 0x000fe2000000002c */
[C---:B------:R-:W-:Y:S01]  /*16890*/  FSEL R40, R10.reuse, 0.11284004896879196167, P2 ;  /* 0x3de718af0a287808 */ /* 0x040fe20001000000 */
[----:B------:R-:W-:Y:S01]  /*168a0*/  FFMA R34, R37, R34, R36 ;  /* 0x0000002225227223 */ /* 0x000fe20000000024 */
[----:B------:R-:W-:Y:S01]  /*168b0*/  FFMA R48, R43, R46, R48 ;  /* 0x0000002e2b307223 */ /* 0x000fe20000000030 */
[----:B------:R-:W-:-:S02]  /*168c0*/  FSEL R46, R10, 0.11284004896879196167, P3 ;  /* 0x3de718af0a2e7808 */ /* 0x000fc40001800000 */
[----:B------:R-:W-:Y:S01]  /*168d0*/  FSEL R36, R12, 0.12837915122509002686, P0 ;  /* 0x3e0375d30c247808 */ /* 0x000fe20000000000 */
[----:B------:R-:W-:Y:S01]  /*168e0*/  FFMA R34, R37, R34, R38 ;  /* 0x0000002225227223 */ /* 0x000fe20000000026 */
[----:B------:R-:W-:Y:S01]  /*168f0*/  FFMA R40, R39, R42, R40 ;  /* 0x0000002a27287223 */ /* 0x000fe20000000028 */
[----:B------:R-:W-:Y:S01]  /*16900*/  FSEL R42, R11, -0.37612664699554443359, P3 ;  /* 0xbec093ac0b2a7808 */ /* 0x000fe20001800000 */
[----:B------:R-:W-:Y:S01]  /*16910*/  FFMA R44, R41, R44, R46 ;  /* 0x0000002c292c7223 */ /* 0x000fe2000000002e */
[----:B------:R-:W-:Y:S01]  /*16920*/  FSEL R33, -|R55|, R55, P0 ;  /* 0x0000003737217208 */ /* 0x000fe20000000300 */
[----:B------:R-:W-:Y:S02]  /*16930*/  FFMA R34, R37, R34, R36 ;  /* 0x0000002225227223 */ /* 0x000fe40000000024 */
[----:B------:R-:W-:Y:S02]  /*16940*/  FFMA R44, R41, R44, R42 ;  /* 0x0000002c292c7223 */ /* 0x000fe4000000002a */
[----:B------:R-:W-:Y:S01]  /*16950*/  FFMA R42, R34, R33, R33 ;  /* 0x00000021222a7223 */ /* 0x000fe20000000021 */
[----:B------:R-:W-:-:S05]  /*16960*/  FSEL R34, R12, 0.12837915122509002686, P3 ;  /* 0x3e0375d30c227808 */ /* 0x000fca0001800000 */
[----:B------:R-:W-:Y:S02]  /*16970*/  FFMA R34, R41, R44, R34 ;  /* 0x0000002c29227223 */ /* 0x000fe40000000022 */
[----:B------:R-:W2:Y:S01]  /*16980*/  LDL.LU R41, [R1+0x80] ;  /* 0x0000800001297983 */ /* 0x000ea20000300800 */
[----:B------:R-:W-:Y:S02]  /*16990*/  FSEL R38, R11, -0.37612664699554443359, P2 ;  /* 0xbec093ac0b267808 */ /* 0x000fe40001000000 */
[----:B------:R-:W-:-:S03]  /*169a0*/  FSEL R36, R12, 0.12837915122509002686, P2 ;  /* 0x3e0375d30c247808 */ /* 0x000fc60001000000 */
[----:B------:R-:W-:Y:S01]  /*169b0*/  FFMA R38, R39, R40, R38 ;  /* 0x0000002827267223 */ /* 0x000fe20000000026 */
[----:B------:R-:W-:-:S03]  /*169c0*/  FSEL R35, -|R57|, R57, P2 ;  /* 0x0000003939237208 */ /* 0x000fc60001000300 */
[----:B------:R-:W-:Y:S01]  /*169d0*/  FFMA R38, R39, R38, R36 ;  /* 0x0000002627267223 */ /* 0x000fe20000000024 */
[----:B------:R-:W-:Y:S02]  /*169e0*/  FSEL R52, -R9, -0.026868773624300956726, P5 ;  /* 0xbcdc1be709347808 */ /* 0x000fe40002800100 */
[----:B------:R-:W-:Y:S01]  /*169f0*/  F2FP.F16.E4M3.UNPACK_B R33, R5 ;  /* 0x00000005ff21723e */ /* 0x000fe200020006ff */
[----:B------:R-:W-:Y:S01]  /*16a00*/  FFMA R44, R38, R35, R35 ;  /* 0x00000023262c7223 */ /* 0x000fe20000000023 */
[C---:B------:R-:W-:Y:S01]  /*16a10*/  FSEL R40, R10.reuse, 0.11284004896879196167, P4 ;  /* 0x3de718af0a287808 */ /* 0x040fe20002000000 */
[----:B------:R-:W-:Y:S02]  /*16a20*/  FFMA R50, R47, R50, R52 ;  /* 0x000000322f327223 */ /* 0x000fe40000000034 */
[----:B------:R-:W1:Y:S01]  /*16a30*/  @P2 MUFU.EX2 R38, R44 ;  /* 0x0000002c00262308 */ /* 0x000e620000000800 */
[----:B------:R-:W-:Y:S01]  /*16a40*/  HADD2.F32 R35, -RZ, R33.H0_H0 ;  /* 0x20000021ff237230 */ /* 0x000fe20000004100 */
[----:B------:R-:W-:Y:S01]  /*16a50*/  FSEL R52, R10, 0.11284004896879196167, P5 ;  /* 0x3de718af0a347808 */ /* 0x000fe20002800000 */
[----:B---3--:R-:W-:Y:S01]  /*16a60*/  FMUL R37, R2, R45 ;  /* 0x0000002d02257220 */ /* 0x008fe20000400000 */
[----:B------:R-:W-:-:S02]  /*16a70*/  FSEL R39, -|R54|, R54, P3 ;  /* 0x0000003636277208 */ /* 0x000fc40001800300 */
[----:B------:R-:W-:Y:S01]  /*16a80*/  F2FP.F16.E4M3.UNPACK_B R5, R5.H1 ;  /* 0x00000005ff05723e */ /* 0x000fe200030006ff */
[----:B------:R-:W-:Y:S01]  /*16a90*/  FFMA R40, R43, R48, R40 ;  /* 0x000000302b287223 */ /* 0x000fe20000000028 */
[C---:B------:R-:W-:Y:S01]  /*16aa0*/  FSEL R46, R11.reuse, -0.37612664699554443359, P4 ;  /* 0xbec093ac0b2e7808 */ /* 0x040fe20002000000 */
[----:B------:R-:W-:Y:S01]  /*16ab0*/  FFMA R49, R16, R35, R37 ;  /* 0x0000002310317223 */ /* 0x000fe20000000025 */
[----:B------:R-:W-:Y:S01]  /*16ac0*/  FSEL R48, R11, -0.37612664699554443359, P5 ;  /* 0xbec093ac0b307808 */ /* 0x000fe20002800000 */
[----:B------:R-:W-:Y:S01]  /*16ad0*/  FFMA R50, R47, R50, R52 ;  /* 0x000000322f327223 */ /* 0x000fe20000000034 */
[----:B------:R-:W-:Y:S01]  /*16ae0*/  FFMA R45, R34, R39, R39 ;  /* 0x00000027222d7223 */ /* 0x000fe20000000027 */
[----:B------:R-:W-:Y:S02]  /*16af0*/  HADD2.F32 R33, -RZ, R33.H1_H1 ;  /* 0x30000021ff217230 */ /* 0x000fe40000004100 */
[----:B------:R-:W-:Y:S01]  /*16b00*/  FFMA R40, R43, R40, R46 ;  /* 0x000000282b287223 */ /* 0x000fe2000000002e */
[----:B------:R-:W-:-:S02]  /*16b10*/  HADD2.F32 R35, -RZ, R5.H0_H0 ;  /* 0x20000005ff237230 */ /* 0x000fc40000004100 */
[C---:B----4-:R-:W-:Y:S01]  /*16b20*/  FMUL R37, R2.reuse, R58 ;  /* 0x0000003a02257220 */ /* 0x050fe20000400000 */
[----:B------:R-:W-:Y:S01]  /*16b30*/  FMUL R34, R2, R56 ;  /* 0x0000003802227220 */ /* 0x000fe20000400000 */
[C---:B------:R-:W-:Y:S01]  /*16b40*/  FSEL R46, R12.reuse, 0.12837915122509002686, P4 ;  /* 0x3e0375d30c2e7808 */ /* 0x040fe20002000000 */
[----:B------:R-:W-:Y:S01]  /*16b50*/  FFMA R48, R47, R50, R48 ;  /* 0x000000322f307223 */ /* 0x000fe20000000030 */
[----:B------:R-:W-:Y:S01]  /*16b60*/  FSEL R52, R12, 0.12837915122509002686, P5 ;  /* 0x3e0375d30c347808 */ /* 0x000fe20002800000 */
[----:B------:R-:W3:Y:S01]  /*16b70*/  @P0 MUFU.EX2 R36, R42 ;  /* 0x0000002a00240308 */ /* 0x000ee20000000800 */
[C---:B------:R-:W-:Y:S01]  /*16b80*/  FFMA R51, R16.reuse, R33, R37 ;  /* 0x0000002110337223 */ /* 0x040fe20000000025 */
[----:B------:R-:W-:Y:S01]  /*16b90*/  FFMA R53, R16, R35, R34 ;  /* 0x0000002310357223 */ /* 0x000fe20000000022 */
[----:B------:R-:W-:Y:S01]  /*16ba0*/  FSEL R33, -|R59|, R59, P4 ;  /* 0x0000003b3b217208 */ /* 0x000fe20002000300 */
[----:B------:R-:W-:Y:S01]  /*16bb0*/  FFMA R40, R43, R40, R46 ;  /* 0x000000282b287223 */ /* 0x000fe2000000002e */
[----:B------:R-:W-:Y:S01]  /*16bc0*/  FSEL R35, -|R61|, R61, P5 ;  /* 0x0000003d3d237208 */ /* 0x000fe20002800300 */
[----:B------:R-:W-:-:S02]  /*16bd0*/  FFMA R48, R47, R48, R52 ;  /* 0x000000302f307223 */ /* 0x000fc40000000034 */
[----:B------:R-:W4:Y:S01]  /*16be0*/  @P3 MUFU.EX2 R39, R45 ;  /* 0x0000002d00273308 */ /* 0x000f220000000800 */
[----:B-1----:R-:W-:Y:S01]  /*16bf0*/  @P2 FADD R38, -R38, 1 ;  /* 0x3f80000026262421 */ /* 0x002fe20000000100 */
[----:B------:R-:W-:Y:S01]  /*16c00*/  FFMA R46, R40, R33, R33 ;  /* 0x00000021282e7223 */ /* 0x000fe20000000021 */
[----:B------:R-:W-:-:S03]  /*16c10*/  FFMA R48, R48, R35, R35 ;  /* 0x0000002330307223 */ /* 0x000fc60000000023 */
[----:B------:R-:W-:Y:S02]  /*16c20*/  @P2 LOP3.LUT R44, R38, 0x80000000, R57, 0xb8, !PT ;  /* 0x80000000262c2812 */ /* 0x000fe400078eb839 */
[----:B------:R-:W1:Y:S01]  /*16c30*/  @P4 MUFU.EX2 R38, R46 ;  /* 0x0000002e00264308 */ /* 0x000e620000000800 */
[----:B---3--:R-:W-:-:S07]  /*16c40*/  @P0 FADD R36, -R36, 1 ;  /* 0x3f80000024240421 */ /* 0x008fce0000000100 */
[----:B------:R-:W3:Y:S01]  /*16c50*/  @P5 MUFU.EX2 R40, R48 ;  /* 0x0000003000285308 */ /* 0x000ee20000000800 */
[----:B----4-:R-:W-:Y:S01]  /*16c60*/  @P3 FADD R39, -R39, 1 ;  /* 0x3f80000027273421 */ /* 0x010fe20000000100 */
[----:B------:R-:W-:Y:S02]  /*16c70*/  HADD2.F32 R5, -RZ, R5.H1_H1 ;  /* 0x30000005ff057230 */ /* 0x000fe40000004100 */
[----:B------:R-:W-:Y:S01]  /*16c80*/  FMUL R60, R32, 0.70710676908493041992 ;  /* 0x3f3504f3203c7820 */ /* 0x000fe20000400000 */
[----:B------:R-:W-:Y:S01]  /*16c90*/  @P0 LOP3.LUT R42, R36, 0x80000000, R55, 0xb8, !PT ;  /* 0x80000000242a0812 */ /* 0x000fe200078eb837 */
[----:B------:R-:W-:Y:S01]  /*16ca0*/  FMUL R56, R51, 0.70710676908493041992 ;  /* 0x3f3504f333387820 */ /* 0x000fe20000400000 */
[----:B------:R-:W-:Y:S01]  /*16cb0*/  FMUL R55, R49, 0.70710676908493041992 ;  /* 0x3f3504f331377820 */ /* 0x000fe20000400000 */
[----:B------:R-:W-:Y:S01]  /*16cc0*/  @P3 LOP3.LUT R45, R39, 0x80000000, R54, 0xb8, !PT ;  /* 0x80000000272d3812 */ /* 0x000fe200078eb836 */
[C---:B------:R-:W-:Y:S01]  /*16cd0*/  FMUL R36, R60.reuse, R60 ;  /* 0x0000003c3c247220 */ /* 0x040fe20000400000 */
[----:B------:R-:W-:Y:S01]  /*16ce0*/  FSETP.GE.AND P0, PT, |R60|, 1.0029599666595458984, PT ;  /* 0x3f8060fe3c00780b */ /* 0x000fe20003f06200 */
[C---:B------:R-:W-:Y:S01]  /*16cf0*/  FMUL R35, R56.reuse, R56 ;  /* 0x0000003838237220 */ /* 0x040fe20000400000 */
[----:B------:R-:W-:Y:S01]  /*16d00*/  FSETP.GE.AND P2, PT, |R56|, 1.0029599666595458984, PT ;  /* 0x3f8060fe3800780b */ /* 0x000fe20003f46200 */
[C---:B------:R-:W-:Y:S01]  /*16d10*/  FMUL R34, R55.reuse, R55 ;  /* 0x0000003737227220 */ /* 0x040fe20000400000 */
[----:B------:R-:W-:Y:S01]  /*16d20*/  FSETP.GE.AND P3, PT, |R55|, 1.0029599666595458984, PT ;  /* 0x3f8060fe3700780b */ /* 0x000fe20003f66200 */
[----:B-1----:R-:W-:Y:S01]  /*16d30*/  @P4 FADD R38, -R38, 1 ;  /* 0x3f80000026264421 */ /* 0x002fe20000000100 */
[----:B------:R-:W-:Y:S01]  /*16d40*/  FMUL R57, R53, 0.70710676908493041992 ;  /* 0x3f3504f335397820 */ /* 0x000fe20000400000 */
[----:B---3--:R-:W-:Y:S01]  /*16d50*/  @P5 FADD R40, -R40, 1 ;  /* 0x3f80000028285421 */ /* 0x008fe20000000100 */
[----:B------:R-:W-:-:S02]  /*16d60*/  FSEL R47, |R60|, R36, P0 ;  /* 0x000000243c2f7208 */ /* 0x000fc40000000200 */
[----:B------:R-:W-:Y:S02]  /*16d70*/  FSEL R36, |R56|, R35, P2 ;  /* 0x0000002338247208 */ /* 0x000fe40001000200 */
[----:B------:R-:W-:Y:S02]  /*16d80*/  FSEL R34, |R55|, R34, P3 ;  /* 0x0000002237227208 */ /* 0x000fe40001800200 */
[C---:B------:R-:W-:Y:S02]  /*16d90*/  FSEL R35, R6.reuse, 8.4834944573231041431e-05, P3 ;  /* 0x38b1e96a06237808 */ /* 0x040fe40001800000 */
[----:B------:R-:W-:Y:S02]  /*16da0*/  FSEL R37, -R7, -0.00082130916416645050049, P3 ;  /* 0xba574d2007257808 */ /* 0x000fe40001800100 */
[----:B------:R-:W-:Y:S02]  /*16db0*/  FSEL R39, R6, 8.4834944573231041431e-05, P2 ;  /* 0x38b1e96a06277808 */ /* 0x000fe40001000000 */
[----:B------:R-:W-:-:S02]  /*16dc0*/  @P4 LOP3.LUT R46, R38, 0x80000000, R59, 0xb8, !PT ;  /* 0x80000000262e4812 */ /* 0x000fc400078eb83b */
[----:B------:R-:W-:Y:S02]  /*16dd0*/  @P5 LOP3.LUT R48, R40, 0x80000000, R61, 0xb8, !PT ;  /* 0x8000000028305812 */ /* 0x000fe400078eb83d */
[----:B------:R-:W-:Y:S01]  /*16de0*/  FSETP.GE.AND P4, PT, |R57|, 1.0029599666595458984, PT ;  /* 0x3f8060fe3900780b */ /* 0x000fe20003f86200 */
[----:B------:R-:W-:Y:S01]  /*16df0*/  FFMA R35, R34, R35, R37 ;  /* 0x0000002322237223 */ /* 0x000fe20000000025 */
[C---:B------:R-:W-:Y:S02]  /*16e00*/  FSEL R50, R6.reuse, 8.4834944573231041431e-05, P0 ;  /* 0x38b1e96a06327808 */ /* 0x040fe40000000000 */
[----:B------:R-:W-:Y:S02]  /*16e10*/  FSEL R52, -R7, -0.00082130916416645050049, P0 ;  /* 0xba574d2007347808 */ /* 0x000fe40000000100 */
[----:B------:R-:W-:-:S03]  /*16e20*/  FSEL R38, R6, 8.4834944573231041431e-05, P4 ;  /* 0x38b1e96a06267808 */ /* 0x000fc60002000000 */
[----:B------:R-:W-:Y:S01]  /*16e30*/  FFMA R50, R47, R50, R52 ;  /* 0x000000322f327223 */ /* 0x000fe20000000034 */
[----:B------:R-:W-:-:S05]  /*16e40*/  FSEL R52, R8, 0.0052134888246655464172, P0 ;  /* 0x3baad5ea08347808 */ /* 0x000fca0000000000 */
[----:B------:R-:W-:Y:S01]  /*16e50*/  FFMA R50, R47, R50, R52 ;  /* 0x000000322f327223 */ /* 0x000fe20000000034 */
[----:B------:R-:W-:Y:S01]  /*16e60*/  FMUL R4, R4, 0.5 ;  /* 0x3f00000004047820 */ /* 0x000fe20000400000 */
[----:B------:R-:W-:Y:S01]  /*16e70*/  FADD R25, R25, 1 ;  /* 0x3f80000019197421 */ /* 0x000fe20000000000 */
[----:B------:R-:W-:Y:S01]  /*16e80*/  FMUL R3, R3, 0.5 ;  /* 0x3f00000003037820 */ /* 0x000fe20000400000 */
[----:B------:R-:W-:Y:S01]  /*16e90*/  FADD R42, R42, 1 ;  /* 0x3f8000002a2a7421 */ /* 0x000fe20000000000 */
[----:B------:R-:W-:Y:S01]  /*16ea0*/  FMUL R18, R18, 0.5 ;  /* 0x3f00000012127820 */ /* 0x000fe20000400000 */
[----:B------:R-:W-:Y:S01]  /*16eb0*/  FMUL R25, R4, R25 ;  /* 0x0000001904197220 */ /* 0x000fe20000400000 */
[----:B------:R-:W-:Y:S01]  /*16ec0*/  FMUL R23, R23, 0.5 ;  /* 0x3f00000017177820 */ /* 0x000fe20000400000 */
[----:B------:R-:W-:Y:S01]  /*16ed0*/  FMUL R42, R3, R42 ;  /* 0x0000002a032a7220 */ /* 0x000fe20000400000 */
[----:B------:R-:W-:Y:S01]  /*16ee0*/  FADD R4, R31, 1 ;  /* 0x3f8000001f047421 */ /* 0x000fe20000000000 */
[----:B------:R-:W-:Y:S01]  /*16ef0*/  FMUL R0, R0, 0.5 ;  /* 0x3f00000000007820 */ /* 0x000fe20000400000 */
[----:B------:R-:W-:Y:S01]  /*16f00*/  FMUL R28, R28, 0.5 ;  /* 0x3f0000001c1c7820 */ /* 0x000fe20000400000 */
[----:B------:R-:W-:Y:S01]  /*16f10*/  FADD R45, R45, 1 ;  /* 0x3f8000002d2d7421 */ /* 0x000fe20000000000 */
[----:B------:R-:W-:Y:S01]  /*16f20*/  FADD R3, R46, 1 ;  /* 0x3f8000002e037421 */ /* 0x000fe20000000000 */
[----:B------:R-:W-:Y:S01]  /*16f30*/  FMUL R23, R23, R4 ;  /* 0x0000000417177220 */ /* 0x000fe20000400000 */
[----:B------:R-:W-:Y:S01]  /*16f40*/  FMUL R14, R14, 0.5 ;  /* 0x3f0000000e0e7820 */ /* 0x000fe20000400000 */
[----:B------:R-:W-:Y:S01]  /*16f50*/  FMUL R22, R22, 0.5 ;  /* 0x3f00000016167820 */ /* 0x000fe20000400000 */
[----:B------:R-:W-:Y:S01]  /*16f60*/  FMUL R28, R28, R3 ;  /* 0x000000031c1c7220 */ /* 0x000fe20000400000 */
[----:B------:R-:W-:Y:S01]  /*16f70*/  FADD R17, R17, 1 ;  /* 0x3f80000011117421 */ /* 0x000fe20000000000 */
[----:B------:R-:W-:Y:S01]  /*16f80*/  FADD R27, R27, 1 ;  /* 0x3f8000001b1b7421 */ /* 0x000fe20000000000 */
[----:B------:R-:W-:Y:S01]  /*16f90*/  FMUL R19, R19, 0.5 ;  /* 0x3f00000013137820 */ /* 0x000fe20000400000 */
[----:B------:R-:W-:Y:S01]  /*16fa0*/  FMUL R24, R24, 0.5 ;  /* 0x3f00000018187820 */ /* 0x000fe20000400000 */
[----:B------:R-:W-:Y:S01]  /*16fb0*/  FADD R30, R30, 1 ;  /* 0x3f8000001e1e7421 */ /* 0x000fe20000000000 */
[----:B------:R-:W-:Y:S01]  /*16fc0*/  FMUL R29, R29, 0.5 ;  /* 0x3f0000001d1d7820 */ /* 0x000fe20000400000 */
[----:B------:R-:W-:Y:S01]  /*16fd0*/  FMUL R32, R32, 0.5 ;  /* 0x3f00000020207820 */ /* 0x000fe20000400000 */
[----:B------:R-:W-:Y:S01]  /*16fe0*/  FADD R48, R48, 1 ;  /* 0x3f80000030307421 */ /* 0x000fe20000000000 */
[----:B------:R-:W-:Y:S01]  /*16ff0*/  FMUL R3, R51, 0.5 ;  /* 0x3f00000033037820 */ /* 0x000fe20000400000 */
[----:B------:R-:W-:Y:S01]  /*17000*/  FMUL R4, R53, 0.5 ;  /* 0x3f00000035047820 */ /* 0x000fe20000400000 */
[----:B------:R-:W-:Y:S01]  /*17010*/  FMUL R14, R17, R14 ;  /* 0x0000000e110e7220 */ /* 0x000fe20000400000 */
[----:B------:R-:W-:Y:S01]  /*17020*/  FMUL R22, R22, R27 ;  /* 0x0000001b16167220 */ /* 0x000fe20000400000 */
[----:B------:R-:W-:Y:S01]  /*17030*/  FMUL R19, R19, R30 ;  /* 0x0000001e13137220 */ /* 0x000fe20000400000 */
[----:B------:R-:W-:Y:S01]  /*17040*/  FMUL R29, R29, R48 ;  /* 0x000000301d1d7220 */ /* 0x000fe20000400000 */
[----:B------:R-:W-:-:S03]  /*17050*/  F2FP.SATFINITE.E4M3.F32.PACK_AB_MERGE_C R42, R42, R23, RZ ;  /* 0x000000172a2a723e */ /* 0x000fc600048070ff */
[----:B------:R-:W-:Y:S02]  /*17060*/  F2FP.SATFINITE.E4M3.F32.PACK_AB_MERGE_C R22, R19, R22, RZ ;  /* 0x000000161316723e */ /* 0x000fe400048070ff */
[----:B------:R-:W-:Y:S01]  /*17070*/  F2FP.SATFINITE.E4M3.F32.PACK_AB_MERGE_C R28, R29, R28, RZ ;  /* 0x0000001c1d1c723e */ /* 0x000fe200048070ff */
[----:B--2---:R-:W-:-:S04]  /*17080*/  FMUL R33, R2, R41 ;  /* 0x0000002902217220 */ /* 0x004fc80000400000 */
[----:B------:R-:W-:Y:S01]  /*17090*/  FFMA R54, R16, R5, R33 ;  /* 0x0000000510367223 */ /* 0x000fe20000000021 */
[----:B------:R-:W-:-:S03]  /*170a0*/  FSEL R41, -R7, -0.00082130916416645050049, P2 ;  /* 0xba574d2007297808 */ /* 0x000fc60001000100 */
[----:B------:R-:W-:Y:S01]  /*170b0*/  FMUL R58, R54, 0.70710676908493041992 ;  /* 0x3f3504f3363a7820 */ /* 0x000fe20000400000 */
[----:B------:R-:W-:Y:S01]  /*170c0*/  FMUL R5, R57, R57 ;  /* 0x0000003939057220 */ /* 0x000fe20000400000 */
[----:B------:R-:W-:-:S03]  /*170d0*/  FFMA R39, R36, R39, R41 ;  /* 0x0000002724277223 */ /* 0x000fc60000000029 */
[----:B------:R-:W-:Y:S02]  /*170e0*/  FSETP.GE.AND P5, PT, |R58|, 1.0029599666595458984, PT ;  /* 0x3f8060fe3a00780b */ /* 0x000fe40003fa6200 */
[----:B------:R-:W-:Y:S02]  /*170f0*/  FSEL R37, |R57|, R5, P4 ;  /* 0x0000000539257208 */ /* 0x000fe40002000200 */
[----:B------:R-:W-:Y:S02]  /*17100*/  FSEL R41, R6, 8.4834944573231041431e-05, P5 ;  /* 0x38b1e96a06297808 */ /* 0x000fe40002800000 */
[C---:B------:R-:W-:Y:S02]  /*17110*/  FSEL R6, -R7.reuse, -0.00082130916416645050049, P4 ;  /* 0xba574d2007067808 */ /* 0x040fe40002000100 */
[----:B------:R-:W-:Y:S02]  /*17120*/  FSEL R5, R8, 0.0052134888246655464172, P3 ;  /* 0x3baad5ea08057808 */ /* 0x000fe40001800000 */
[----:B------:R-:W-:Y:S01]  /*17130*/  FSEL R43, -R7, -0.00082130916416645050049, P5 ;  /* 0xba574d20072b7808 */ /* 0x000fe20002800100 */
[----:B------:R-:W-:Y:S01]  /*17140*/  FMUL R33, R58, R58 ;  /* 0x0000003a3a217220 */ /* 0x000fe20000400000 */
[----:B------:R-:W-:Y:S01]  /*17150*/  FSEL R7, R8, 0.0052134888246655464172, P2 ;  /* 0x3baad5ea08077808 */ /* 0x000fe20001000000 */
[----:B------:R-:W-:Y:S01]  /*17160*/  FFMA R6, R37, R38, R6 ;  /* 0x0000002625067223 */ /* 0x000fe20000000006 */
[----:B------:R-:W-:Y:S01]  /*17170*/  FFMA R5, R34, R35, R5 ;  /* 0x0000002322057223 */ /* 0x000fe20000000005 */
[----:B------:R-:W-:-:S02]  /*17180*/  FSEL R38, R8, 0.0052134888246655464172, P4 ;  /* 0x3baad5ea08267808 */ /* 0x000fc40002000000 */
[----:B------:R-:W-:Y:S01]  /*17190*/  FSEL R35, R8, 0.0052134888246655464172, P5 ;  /* 0x3baad5ea08237808 */ /* 0x000fe20002800000 */
[----:B------:R-:W-:Y:S01]  /*171a0*/  FFMA R39, R36, R39, R7 ;  /* 0x0000002724277223 */ /* 0x000fe20000000007 */
[C---:B------:R-:W-:Y:S02]  /*171b0*/  FSEL R8, -R9.reuse, -0.026868773624300956726, P0 ;  /* 0xbcdc1be709087808 */ /* 0x040fe40000000100 */
[----:B------:R-:W-:Y:S02]  /*171c0*/  FSEL R40, |R58|, R33, P5 ;  /* 0x000000213a287208 */ /* 0x000fe40002800200 */
[----:B------:R-:W-:Y:S01]  /*171d0*/  FSEL R7, -R9, -0.026868773624300956726, P3 ;  /* 0xbcdc1be709077808 */ /* 0x000fe20001800100 */
[----:B------:R-:W-:Y:S01]  /*171e0*/  FFMA R50, R47, R50, R8 ;  /* 0x000000322f327223 */ /* 0x000fe20000000008 */
[----:B------:R-:W-:Y:S01]  /*171f0*/  FSEL R8, -R9, -0.026868773624300956726, P4 ;  /* 0xbcdc1be709087808 */ /* 0x000fe20002000100 */
[----:B------:R-:W-:Y:S01]  /*17200*/  FFMA R41, R40, R41, R43 ;  /* 0x0000002928297223 */ /* 0x000fe2000000002b */
[----:B------:R-:W-:Y:S01]  /*17210*/  FFMA R6, R37, R6, R38 ;  /* 0x0000000625067223 */ /* 0x000fe20000000026 */
[----:B------:R-:W-:Y:S01]  /*17220*/  FFMA R5, R34, R5, R7 ;  /* 0x0000000522057223 */ /* 0x000fe20000000007 */
[----:B------:R-:W-:-:S02]  /*17230*/  FSEL R38, R10, 0.11284004896879196167, P0 ;  /* 0x3de718af0a267808 */ /* 0x000fc40000000000 */
[----:B------:R-:W-:Y:S02]  /*17240*/  FSEL R7, R10, 0.11284004896879196167, P3 ;  /* 0x3de718af0a077808 */ /* 0x000fe40001800000 */
[C---:B------:R-:W-:Y:S01]  /*17250*/  FSEL R33, -R9.reuse, -0.026868773624300956726, P2 ;  /* 0xbcdc1be709217808 */ /* 0x040fe20001000100 */
[----:B------:R-:W-:Y:S01]  /*17260*/  FFMA R35, R40, R41, R35 ;  /* 0x0000002928237223 */ /* 0x000fe20000000023 */
[----:B------:R-:W-:Y:S01]  /*17270*/  FSEL R9, -R9, -0.026868773624300956726, P5 ;  /* 0xbcdc1be709097808 */ /* 0x000fe20002800100 */
[----:B------:R-:W-:Y:S01]  /*17280*/  FFMA R8, R37, R6, R8 ;  /* 0x0000000625087223 */ /* 0x000fe20000000008 */
[----:B------:R-:W-:Y:S01]  /*17290*/  FSEL R6, R11, -0.37612664699554443359, P0 ;  /* 0xbec093ac0b067808 */ /* 0x000fe20000000000 */
[----:B------:R-:W-:Y:S01]  /*172a0*/  FFMA R38, R47, R50, R38 ;  /* 0x000000322f267223 */ /* 0x000fe20000000026 */
[----:B------:R-:W-:Y:S01]  /*172b0*/  FFMA R5, R34, R5, R7 ;  /* 0x0000000522057223 */ /* 0x000fe20000000007 */
[----:B------:R-:W-:Y:S01]  /*172c0*/  FFMA R33, R36, R39, R33 ;  /* 0x0000002724217223 */ /* 0x000fe20000000021 */
[----:B------:R-:W-:Y:S01]  /*172d0*/  FSEL R7, R11, -0.37612664699554443359, P3 ;  /* 0xbec093ac0b077808 */ /* 0x000fe20001800000 */
[----:B------:R-:W-:Y:S01]  /*172e0*/  FFMA R39, R40, R35, R9 ;  /* 0x0000002328277223 */ /* 0x000fe20000000009 */
[----:B------:R-:W-:Y:S01]  /*172f0*/  FSEL R9, R10, 0.11284004896879196167, P2 ;  /* 0x3de718af0a097808 */ /* 0x000fe20001000000 */
[----:B------:R-:W-:Y:S01]  /*17300*/  FFMA R6, R47, R38, R6 ;  /* 0x000000262f067223 */ /* 0x000fe20000000006 */
[----:B------:R-:W-:Y:S01]  /*17310*/  FSEL R38, R12, 0.12837915122509002686, P0 ;  /* 0x3e0375d30c267808 */ /* 0x000fe20000000000 */
[----:B------:R-:W-:Y:S01]  /*17320*/  FFMA R5, R34, R5, R7 ;  /* 0x0000000522057223 */ /* 0x000fe20000000007 */
[----:B------:R-:W-:Y:S01]  /*17330*/  FSEL R7, R12, 0.12837915122509002686, P3 ;  /* 0x3e0375d30c077808 */ /* 0x000fe20001800000 */
[----:B------:R-:W-:Y:S01]  /*17340*/  FFMA R9, R36, R33, R9 ;  /* 0x0000002124097223 */ /* 0x000fe20000000009 */
[----:B------:R-:W-:Y:S01]  /*17350*/  FSEL R35, R11, -0.37612664699554443359, P2 ;  /* 0xbec093ac0b237808 */ /* 0x000fe20001000000 */
[----:B------:R-:W-:Y:S01]  /*17360*/  FFMA R6, R47, R6, R38 ;  /* 0x000000062f067223 */ /* 0x000fe20000000026 */
[----:B------:R-:W-:Y:S01]  /*17370*/  FSEL R33, -|R60|, R60, P0 ;  /* 0x0000003c3c217208 */ /* 0x000fe20000000300 */
[----:B------:R-:W-:Y:S01]  /*17380*/  FFMA R5, R34, R5, R7 ;  /* 0x0000000522057223 */ /* 0x000fe20000000007 */
[----:B------:R-:W-:Y:S01]  /*17390*/  FSEL R38, R10, 0.11284004896879196167, P4 ;  /* 0x3de718af0a267808 */ /* 0x000fe20002000000 */
[----:B------:R-:W-:Y:S01]  /*173a0*/  FFMA R9, R36, R9, R35 ;  /* 0x0000000924097223 */ /* 0x000fe20000000023 */
[----:B------:R-:W-:Y:S01]  /*173b0*/  FSEL R7, R10, 0.11284004896879196167, P5 ;  /* 0x3de718af0a077808 */ /* 0x000fe20002800000 */
[----:B------:R-:W-:Y:S01]  /*173c0*/  FFMA R35, R6, R33, R33 ;  /* 0x0000002106237223 */ /* 0x000fe20000000021 */
[----:B------:R-:W-:Y:S01]  /*173d0*/  FSEL R33, R12, 0.12837915122509002686, P2 ;  /* 0x3e0375d30c217808 */ /* 0x000fe20001000000 */
[----:B------:R-:W-:Y:S01]  /*173e0*/  FFMA R38, R37, R8, R38 ;  /* 0x0000000825267223 */ /* 0x000fe20000000026 */
[C---:B------:R-:W-:Y:S01]  /*173f0*/  FSEL R34, R11.reuse, -0.37612664699554443359, P4 ;  /* 0xbec093ac0b227808 */ /* 0x040fe20002000000 */
[----:B------:R-:W-:Y:S01]  /*17400*/  FFMA R39, R40, R39, R7 ;  /* 0x0000002728277223 */ /* 0x000fe20000000007 */
[----:B------:R-:W-:Y:S01]  /*17410*/  FSEL R11, R11, -0.37612664699554443359, P5 ;  /* 0xbec093ac0b0b7808 */ /* 0x000fe20002800000 */
[----:B------:R-:W-:Y:S01]  /*17420*/  FFMA R9, R36, R9, R33 ;  /* 0x0000000924097223 */ /* 0x000fe20000000021 */
[----:B------:R-:W-:Y:S01]  /*17430*/  FSEL R8, -|R56|, R56, P2 ;  /* 0x0000003838087208 */ /* 0x000fe20001000300 */
        /* <DEDUP_REMOVED lines=9> */
[----:B------:R-:W-:Y:S01]  /*174d0*/  FSEL R34, -|R58|, R58, P5 ;  /* 0x0000003a3a227208 */ /* 0x000fe20002800300 */
[----:B------:R-:W-:-:S02]  /*174e0*/  FFMA R5, R5, R6, R6 ;  /* 0x0000000605057223 */ /* 0x000fc40000000006 */
[----:B------:R-:W-:Y:S02]  /*174f0*/  FFMA R9, R10, R9, R9 ;  /* 0x000000090a097223 */ /* 0x000fe40000000009 */
[----:B------:R-:W-:Y:S01]  /*17500*/  FFMA R11, R11, R34, R34 ;  /* 0x000000220b0b7223 */ /* 0x000fe20000000022 */
[----:B------:R-:W1:Y:S08]  /*17510*/  @P2 MUFU.EX2 R7, R8 ;  /* 0x0000000800072308 */ /* 0x000e700000000800 */
[----:B------:R-:W2:Y:S08]  /*17520*/  @P0 MUFU.EX2 R41, R35 ;  /* 0x0000002300290308 */ /* 0x000eb00000000800 */
[----:B------:R-:W3:Y:S08]  /*17530*/  @P3 MUFU.EX2 R6, R5 ;  /* 0x0000000500063308 */ /* 0x000ef00000000800 */
[----:B------:R-:W4:Y:S08]  /*17540*/  @P4 MUFU.EX2 R10, R9 ;  /* 0x00000009000a4308 */ /* 0x000f300000000800 */
[----:B------:R-:W5:Y:S01]  /*17550*/  @P5 MUFU.EX2 R12, R11 ;  /* 0x0000000b000c5308 */ /* 0x000f620000000800 */
[----:B-1----:R-:W-:Y:S01]  /*17560*/  @P2 FADD R7, -R7, 1 ;  /* 0x3f80000007072421 */ /* 0x002fe20000000100 */
[----:B--2---:R-:W-:Y:S01]  /*17570*/  @P0 FADD R41, -R41, 1 ;  /* 0x3f80000029290421 */ /* 0x004fe20000000100 */
[----:B---3--:R-:W-:Y:S01]  /*17580*/  @P3 FADD R6, -R6, 1 ;  /* 0x3f80000006063421 */ /* 0x008fe20000000100 */
[----:B----4-:R-:W-:-:S02]  /*17590*/  @P4 FADD R10, -R10, 1 ;  /* 0x3f8000000a0a4421 */ /* 0x010fc40000000100 */
[----:B------:R-:W-:Y:S01]  /*175a0*/  @P2 LOP3.LUT R8, R7, 0x80000000, R56, 0xb8, !PT ;  /* 0x8000000007082812 */ /* 0x000fe200078eb838 */
[----:B------:R-:W-:Y:S01]  /*175b0*/  FADD R7, R26, 1 ;  /* 0x3f8000001a077421 */ /* 0x000fe20000000000 */
[----:B------:R-:W-:Y:S01]  /*175c0*/  @P0 LOP3.LUT R35, R41, 0x80000000, R60, 0xb8, !PT ;  /* 0x8000000029230812 */ /* 0x000fe200078eb83c */
[----:B-----5:R-:W-:Y:S01]  /*175d0*/  @P5 FADD R12, -R12, 1 ;  /* 0x3f8000000c0c5421 */ /* 0x020fe20000000100 */
[----:B------:R-:W-:Y:S02]  /*175e0*/  @P3 LOP3.LUT R5, R6, 0x80000000, R55, 0xb8, !PT ;  /* 0x8000000006053812 */ /* 0x000fe400078eb837 */
[----:B------:R-:W-:Y:S02]  /*175f0*/  @P4 LOP3.LUT R9, R10, 0x80000000, R57, 0xb8, !PT ;  /* 0x800000000a094812 */ /* 0x000fe400078eb839 */
[----:B------:R-:W-:Y:S01]  /*17600*/  @P5 LOP3.LUT R11, R12, 0x80000000, R58, 0xb8, !PT ;  /* 0x800000000c0b5812 */ /* 0x000fe200078eb83a */
[----:B------:R-:W-:Y:S01]  /*17610*/  FMUL R18, R18, R7 ;  /* 0x0000000712127220 */ /* 0x000fe20000400000 */
[----:B------:R-:W-:Y:S01]  /*17620*/  FMUL R10, R0, R45 ;  /* 0x0000002d000a7220 */ /* 0x000fe20000400000 */
[----:B------:R-:W-:Y:S01]  /*17630*/  FADD R7, R44, 1 ;  /* 0x3f8000002c077421 */ /* 0x000fe20000000000 */
[----:B------:R-:W-:Y:S01]  /*17640*/  FADD R35, R35, 1 ;  /* 0x3f80000023237421 */ /* 0x000fe20000000000 */
        /* <DEDUP_REMOVED lines=16> */
[----:B------:R-:W-:Y:S01]  /*17750*/  F2FP.SATFINITE.E4M3.F32.PACK_AB_MERGE_C R4, R11, R4, RZ ;  /* 0x000000040b04723e */ /* 0x000fe200048070ff */
[----:B------:R-:W-:Y:S06]  /*17760*/  @P1 BRA `(.L_x_136) ;  /* 0x0000000000041947 */ /* 0x000fec0003800000 */
[----:B------:R-:W-:-:S04]  /*17770*/  DEPBAR.LE SB0, 0x1 ;  /* 0x000080400000791a */ /* 0x000fc80000000000 */
.L_x_136:
[----:B------:R-:W2:Y:S01]  /*17780*/  LDL.LU R25, [R1+0xc4] ;  /* 0x0000c40001197983 */ /* 0x000ea20000300800 */
        /* <DEDUP_REMOVED lines=17> */
[----:B---3--:R-:W-:Y:S01]  /*178a0*/  BAR.SYNC.DEFER_BLOCKING 0x1, 0x100 ;  /* 0x0044000000007b1d */ /* 0x008fe20000010000 */
[----:B--2---:R-:W-:-:S05]  /*178b0*/  IADD3 R25, P0, R25, UR52, RZ ;  /* 0x0000003419197c10 */ /* 0x004fca000ff1e0ff */
[----:B------:R1:W-:Y:S01]  /*178c0*/  STL [R1+0xc4], R25 ;  /* 0x0000c41901007387 */ /* 0x0003e20000100800 */
[----:B------:R-:W-:Y:S07]  /*178d0*/  @P1 BRA `(.L_x_138) ;  /* 0x0000000000201947 */ /* 0x000fee0003800000 */
        /* <DEDUP_REMOVED lines=8> */
.L_x_138:
[----:B------:R-:W-:Y:S05]  /*17960*/  BSYNC B0 ;  /* 0x0000000000007941 */ /* 0x000fea0003800000 */
.L_x_137:
[----:B------:R-:W2:Y:S01]  /*17970*/  LDL.LU R27, [R1+0xc8] ;  /* 0x0000c800011b7983 */ /* 0x000ea20000300800 */
[----:B------:R-:W-:Y:S01]  /*17980*/  ULDC.64 UR4, c[0x0][0x8f8] ;  /* 0x00023e0000047ab9 */ /* 0x000fe20000000a00 */
[----:B------:R-:W-:Y:S01]  /*17990*/  UMOV UR41, 0xffffffff ;  /* 0xffffffff00297882 */ /* 0x000fe20000000000 */
[----:B------:R-:W-:Y:S01]  /*179a0*/  UMOV UR43, 0xffffffff ;  /* 0xffffffff002b7882 */ /* 0x000fe20000000000 */
[----:B-1----:R-:W-:Y:S02]  /*179b0*/  PRMT R0, RZ, 0x7610, R0 ;  /* 0x00007610ff007816 */ /* 0x002fe40000000000 */
[----:B------:R-:W-:Y:S02]  /*179c0*/  MOV R5, 0xffffffff ;  /* 0xffffffff00057802 */ /* 0x000fe40000000f00 */
[----:B--2---:R-:W-:Y:S02]  /*179d0*/  IADD3.X R27, R27, UR38, RZ, P0, !PT ;  /* 0x000000261b1b7c10 */ /* 0x004fe400087fe4ff */
[----:B------:R-:W-:-:S03]  /*179e0*/  ISETP.GE.U32.AND P0, PT, R25, UR4, PT ;  /* 0x0000000419007c0c */ /* 0x000fc6000bf06070 */
[----:B------:R1:W-:Y:S01]  /*179f0*/  STL [R1+0xc8], R27 ;  /* 0x0000c81b01007387 */ /* 0x0003e20000100800 */
[----:B------:R-:W-:-:S13]  /*17a00*/  ISETP.GE.U32.AND.EX P0, PT, R27, UR5, PT, P0 ;  /* 0x000000051b007c0c */ /* 0x000fda000bf06100 */
[----:B-1----:R-:W-:Y:S05]  /*17a10*/  @P0 BRA `(.L_x_139) ;  /* 0x0000000400780947 */ /* 0x002fea0003800000 */
[----:B------:R-:W1:Y:S01]  /*17a20*/  S2R R17, SR_CTAID.X ;  /* 0x0000000000117919 */ /* 0x000e620000002500 */
[----:B------:R-:W2:Y:S01]  /*17a30*/  LDC.64 R10, c[0x0][0x8d0] ;  /* 0x00023400ff0a7b82 */ /* 0x000ea20000000a00 */
[----:B------:R-:W-:Y:S01]  /*17a40*/  ULDC UR4, c[0x0][0x150] ;  /* 0x0000540000047ab9 */ /* 0x000fe20000000800 */
[----:B------:R-:W-:Y:S01]  /*17a50*/  MOV R8, R25 ;  /* 0x0000001900087202 */ /* 0x000fe20000000f00 */
[----:B------:R-:W3:Y:S01]  /*17a60*/  S2R R23, SR_CTAID.Y ;  /* 0x0000000000177919 */ /* 0x000ee20000002600 */
[----:B------:R-:W-:-:S04]  /*17a70*/  MOV R9, R27 ;  /* 0x0000001b00097202 */ /* 0x000fc80000000f00 */
[----:B------:R-:W4:Y:S08]  /*17a80*/  LDC R24, c[0x0][0x144] ;  /* 0x00005100ff187b82 */ /* 0x000f300000000800 */
[----:B------:R-:W3:Y:S08]  /*17a90*/  LDC R12, c[0x0][0x8d8] ;  /* 0x00023600ff0c7b82 */ /* 0x000ef00000000800 */
[----:B------:R-:W3:Y:S01]  /*17aa0*/  LDC.64 R14, c[0x0][0x8c8] ;  /* 0x00023200ff0e7b82 */ /* 0x000ee20000000a00 */
[----:B--2---:R-:W-:-:S04]  /*17ab0*/  ISETP.NE.U32.AND P0, PT, R10, RZ, PT ;  /* 0x000000ff0a00720c */ /* 0x004fc80003f05070 */
[----:B------:R-:W-:Y:S02]  /*17ac0*/  ISETP.NE.AND.EX P0, PT, R11, RZ, PT, P0 ;  /* 0x000000ff0b00720c */ /* 0x000fe40003f05300 */
[----:B-1----:R-:W-:-:S05]  /*17ad0*/  I2FP.F32.U32 R0, R17 ;  /* 0x0000001100007245 */ /* 0x002fca0000201000 */
[----:B------:R-:W-:-:S04]  /*17ae0*/  FMUL R0, R0, UR4 ;  /* 0x0000000400007c20 */ /* 0x000fc80008400000 */
[----:B------:R1:W2:Y:S02]  /*17af0*/  F2I.U32.TRUNC.NTZ R22, R0 ;  /* 0x0000000000167305 */ /* 0x0002a4000020f000 */
[----:B----4-:R-:W-:Y:S05]  /*17b00*/  @!P0 BRA `(.L_x_140) ;  /* 0x0000000000288947 */ /* 0x010fea0003800000 */
[----:B-1----:R-:W1:Y:S02]  /*17b10*/  LDC R0, c[0x0][0x8dc] ;  /* 0x00023700ff007b82 */ /* 0x002e640000000800 */
[----:B-1----:R-:W-:-:S04]  /*17b20*/  IADD3 R3, P0, R25, R0, RZ ;  /* 0x0000000019037210 */ /* 0x002fc80007f1e0ff */
        /* <DEDUP_REMOVED lines=8> */
.L_x_140:
[-CC-:B---3--:R-:W-:Y:S01]  /*17bb0*/  SHF.R.U64 R29, R8, R12.reuse, R9.reuse ;  /* 0x0000000c081d7219 */ /* 0x188fe20000001209 */
[----:B------:R-:W3:Y:S01]  /*17bc0*/  LDC.64 R18, c[0x0][0x8e8] ;  /* 0x00023a00ff127b82 */ /* 0x000ee20000000a00 */
[----:B-1----:R-:W-:Y:S01]  /*17bd0*/  SHF.R.U32.HI R0, RZ, R12, R9 ;  /* 0x0000000cff007219 */ /* 0x002fe20000011609 */
[----:B------:R-:W-:Y:S01]  /*17be0*/  ULDC UR4, c[0x0][0x154] ;  /* 0x0000550000047ab9 */ /* 0x000fe20000000800 */
[----:B------:R-:W-:Y:S02]  /*17bf0*/  IADD3 R3, P0, RZ, -R29, RZ ;  /* 0x8000001dff037210 */ /* 0x000fe40007f1e0ff */
[----:B------:R-:W-:Y:S02]  /*17c00*/  MOV R4, R25 ;  /* 0x0000001900047202 */ /* 0x000fe40000000f00 */
[----:B------:R-:W-:Y:S01]  /*17c10*/  IADD3.X R5, RZ, ~R0, RZ, P0, !PT ;  /* 0x80000000ff057210 */ /* 0x000fe200007fe4ff */
[----:B------:R-:W1:Y:S01]  /*17c20*/  LDC R6, c[0x0][0x8c0] ;  /* 0x00023000ff067b82 */ /* 0x000e620000000800 */
[----:B--2---:R-:W-:-:S02]  /*17c30*/  IADD3 R22, -R22, RZ, RZ ;  /* 0x000000ff16167210 */ /* 0x004fc40007ffe1ff */
[----:B------:R-:W-:Y:S01]  /*17c40*/  MOV R7, 0x1 ;  /* 0x0000000100077802 */ /* 0x000fe20000000f00 */
[----:B------:R-:W-:Y:S01]  /*17c50*/  IMAD R0, R5, R14, RZ ;  /* 0x0000000e05007224 */ /* 0x000fe200078e02ff */
[----:B------:R-:W-:Y:S01]  /*17c60*/  MOV R5, R27 ;  /* 0x0000001b00057202 */ /* 0x000fe20000000f00 */
[----:B------:R-:W-:Y:S02]  /*17c70*/  IMAD R24, R24, R22, R17 ;  /* 0x0000001618187224 */ /* 0x000fe400078e0211 */
[----:B------:R-:W2:Y:S01]  /*17c80*/  LDC R8, c[0x0][0x8b0] ;  /* 0x00022c00ff087b82 */ /* 0x000ea20000000800 */
[----:B------:R-:W-:-:S04]  /*17c90*/  IMAD.WIDE.U32 R4, R3, R14, R4 ;  /* 0x0000000e03047225 */ /* 0x000fc800078e0004 */
[----:B------:R-:W-:Y:S01]  /*17ca0*/  IMAD R3, R3, R15, R0 ;  /* 0x0000000f03037224 */ /* 0x000fe200078e0200 */
[----:B------:R-:W-:Y:S02]  /*17cb0*/  I2FP.F32.U32 R0, R23 ;  /* 0x0000001700007245 */ /* 0x000fe40000201000 */
[----:B------:R-:W4:Y:S01]  /*17cc0*/  LDC R26, c[0x0][0x900] ;  /* 0x00024000ff1a7b82 */ /* 0x000f220000000800 */
[----:B---3--:R-:W-:Y:S02]  /*17cd0*/  ISETP.NE.U32.AND P0, PT, R18, RZ, PT ;  /* 0x000000ff1200720c */ /* 0x008fe40003f05070 */
[----:B------:R-:W-:Y:S01]  /*17ce0*/  IADD3 R3, R5, R3, RZ ;  /* 0x0000000305037210 */ /* 0x000fe20007ffe0ff */
[----:B------:R-:W-:Y:S01]  /*17cf0*/  FMUL R0, R0, UR4 ;  /* 0x0000000400007c20 */ /* 0x000fe20008400000 */
[----:B------:R-:W-:Y:S02]  /*17d00*/  ISETP.NE.AND.EX P0, PT, R19, RZ, PT, P0 ;  /* 0x000000ff1300720c */ /* 0x000fe40003f05300 */
[----:B------:R-:W-:Y:S01]  /*17d10*/  MOV R5, 0xffffffff ;  /* 0xffffffff00057802 */ /* 0x000fe20000000f00 */
[----:B------:R-:W3:Y:S01]  /*17d20*/  LDC R22, c[0x0][0x148] ;  /* 0x00005200ff167b82 */ /* 0x000ee20000000800 */
[-CC-:B-1----:R-:W-:Y:S01]  /*17d30*/  SHF.R.U64 R12, R4, R6.reuse, R3.reuse ;  /* 0x00000006040c7219 */ /* 0x182fe20000001203 */
[----:B------:R1:W1:Y:S01]  /*17d40*/  F2I.U32.TRUNC.NTZ R13, R0 ;  /* 0x00000000000d7305 */ /* 0x000262000020f000 */
[----:B------:R-:W-:-:S05]  /*17d50*/  SHF.R.U32.HI R3, RZ, R6, R3 ;  /* 0x00000006ff037219 */ /* 0x000fca0000011603 */
[----:B------:R-:W1:Y:S01]  /*17d60*/  LDC R15, c[0x0][0x8a8] ;  /* 0x00022a00ff0f7b82 */ /* 0x000e620000000800 */
[-CC-:B--2---:R-:W-:Y:S02]  /*17d70*/  SHF.R.U64 R10, R12, R8.reuse, R3.reuse ;  /* 0x000000080c0a7219 */ /* 0x184fe40000001203 */
[----:B------:R-:W-:-:S05]  /*17d80*/  SHF.R.U32.HI R3, RZ, R8, R3 ;  /* 0x00000008ff037219 */ /* 0x000fca0000011603 */
[----:B------:R-:W2:Y:S01]  /*17d90*/  LDC R25, c[0x0][0x8f0] ;  /* 0x00023c00ff197b82 */ /* 0x000ea20000000800 */
[-C--:B----4-:R-:W-:Y:S02]  /*17da0*/  SHF.L.U32 R4, R5, R26.reuse, RZ ;  /* 0x0000001a05047219 */ /* 0x090fe400000006ff */
[-CC-:B------:R-:W-:Y:S02]  /*17db0*/  SHF.R.U64 R14, R10, R26.reuse, R3.reuse ;  /* 0x0000001a0a0e7219 */ /* 0x180fe40000001203 */
[----:B------:R-:W-:Y:S02]  /*17dc0*/  SHF.R.U32.HI R5, RZ, R26, R3 ;  /* 0x0000001aff057219 */ /* 0x000fe40000011603 */
[----:B------:R-:W-:Y:S01]  /*17dd0*/  LOP3.LUT R17, RZ, R4, RZ, 0x33, !PT ;  /* 0x00000004ff117212 */ /* 0x000fe200078e33ff */
[----:B------:R-:W4:Y:S01]  /*17de0*/  LDC R27, c[0x0][0x8e0] ;  /* 0x00023800ff1b7b82 */ /* 0x000f220000000800 */
[----:B------:R-:W-:Y:S02]  /*17df0*/  SHF.L.U32 R26, R7, R26, RZ ;  /* 0x0000001a071a7219 */ /* 0x000fe400000006ff */
[----:B------:R-:W-:-:S05]  /*17e00*/  MOV R4, R14 ;  /* 0x0000000e00047202 */ /* 0x000fca0000000f00 */
[----:B------:R-:W1:Y:S01]  /*17e10*/  LDC R28, c[0x0][0x8b8] ;  /* 0x00022e00ff1c7b82 */ /* 0x000e620000000800 */
[----:B------:R-:W-:Y:S05]  /*17e20*/  @!P0 BRA `(.L_x_141) ;  /* 0x0000000000288947 */ /* 0x000fea0003800000 */
        /* <DEDUP_REMOVED lines=10> */
.L_x_141:
[----:B------:R-:W5:Y:S01]  /*17ed0*/  LDC R3, c[0x0][0x904] ;  /* 0x00024100ff037b82 */ /* 0x000f620000000800 */
[----:B-12---:R-:W-:Y:S02]  /*17ee0*/  SHF.R.U64 R0, R4, R25, R5 ;  /* 0x0000001904007219 */ /* 0x006fe40000001205 */
[----:B------:R-:W-:Y:S02]  /*17ef0*/  LOP3.LUT R5, R10, R17, RZ, 0xc0, !PT ;  /* 0x000000110a057212 */ /* 0x000fe400078ec0ff */
[----:B------:R-:W-:Y:S02]  /*17f00*/  IADD3 R13, -R13, RZ, RZ ;  /* 0x000000ff0d0d7210 */ /* 0x000fe40007ffe1ff */
[----:B------:R-:W-:Y:S01]  /*17f10*/  IADD3 R7, R15, -0x1, RZ ;  /* 0xffffffff0f077810 */ /* 0x000fe20007ffe0ff */
[----:B------:R-:W-:Y:S01]  /*17f20*/  IMAD R5, R26, R0, R5 ;  /* 0x000000001a057224 */ /* 0x000fe200078e0205 */
[----:B------:R-:W-:Y:S02]  /*17f30*/  R2UR UR43, R29 ;  /* 0x000000001d2b72ca */ /* 0x000fe400000e0000 */
[----:B------:R-:W-:-:S02]  /*17f40*/  LOP3.LUT R7, R12, R7, RZ, 0xc0, !PT ;  /* 0x000000070c077212 */ /* 0x000fc400078ec0ff */
[----:B-----5:R-:W-:Y:S02]  /*17f50*/  ISETP.NE.AND P0, PT, R3, 0x1, PT ;  /* 0x000000010300780c */ /* 0x020fe40003f05270 */
[----:B------:R-:W-:-:S05]  /*17f60*/  IADD3 R3, -R0, RZ, RZ ;  /* 0x000000ff00037210 */ /* 0x000fca0007ffe1ff */
[----:B----4-:R-:W-:-:S04]  /*17f70*/  IMAD R0, R3, R27, R14 ;  /* 0x0000001b03007224 */ /* 0x010fc800078e020e */
[----:B------:R-:W-:Y:S02]  /*17f80*/  IMAD R0, R0, R15, R7 ;  /* 0x0000000f00007224 */ /* 0x000fe400078e0207 */
[----:B---3--:R-:W-:-:S04]  /*17f90*/  @P0 IMAD R24, R22, R13, R23 ;  /* 0x0000000d16180224 */ /* 0x008fc800078e0217 */
[----:B------:R-:W-:-:S05]  /*17fa0*/  IMAD R5, R5, R28, R24 ;  /* 0x0000001c05057224 */ /* 0x000fca00078e0218 */
[----:B------:R-:W-:Y:S02]  /*17fb0*/  SEL R3, R0, R5, !P0 ;  /* 0x0000000500037207 */ /* 0x000fe40004000000 */
[----:B------:R-:W-:Y:S02]  /*17fc0*/  SEL R5, R5, R0, !P0 ;  /* 0x0000000005057207 */ /* 0x000fe40004000000 */
[----:B------:R-:W-:Y:S02]  /*17fd0*/  R2UR UR41, R3 ;  /* 0x00000000032972ca */ /* 0x000fe400000e0000 */
[----:B------:R-:W-:-:S04]  /*17fe0*/  MOV R3, 0x1 ;  /* 0x0000000100037802 */ /* 0x000fc80000000f00 */
[----:B------:R-:W-:-:S09]  /*17ff0*/  PRMT R0, R3, 0x7610, R0 ;  /* 0x0000761003007816 */ /* 0x000fd20000000000 */
.L_x_139:
[----:B------:R-:W-:Y:S01]  /*18000*/  UIADD3 UR36, UR58, UR36, URZ ;  /* 0x000000243a247290 */ /* 0x000fe2000fffe03f */
[----:B------:R1:W-:Y:S01]  /*18010*/  STL [R1+0xb8], R21 ;  /* 0x0000b81501007387 */ /* 0x0003e20000100800 */
[----:B------:R-:W-:Y:S02]  /*18020*/  LOP3.LUT P0, RZ, R0, 0xff, RZ, 0xc0, !PT ;  /* 0x000000ff00ff7812 */ /* 0x000fe4000780c0ff */
[----:B------:R-:W-:Y:S01]  /*18030*/  USHF.R.U32.HI UR4, URZ, 0x3, UR36 ;  /* 0x000000033f047899 */ /* 0x000fe20008011624 */
[----:B------:R1:W-:Y:S01]  /*18040*/  STL [R1+0xb4], R20 ;  /* 0x0000b41401007387 */ /* 0x0003e20000100800 */
[----:B------:R-:W-:Y:S02]  /*18050*/  UISETP.GT.U32.AND UP0, UPT, UR36, 0x7, UPT ;  /* 0x000000072400788c */ /* 0x000fe4000bf04070 */
[----:B------:R-:W-:Y:S02]  /*18060*/  ULOP3.LUT UR4, UR4, 0x1, URZ, 0xc0, !UPT ;  /* 0x0000000104047892 */ /* 0x000fe4000f8ec03f */
[----:B------:R-:W-:-:S02]  /*18070*/  UISETP.LT.U32.AND UP1, UPT, UR58, 0x8, UP0 ;  /* 0x000000083a00788c */ /* 0x000fc40008721070 */
[----:B------:R-:W-:Y:S02]  /*18080*/  UISETP.NE.U32.AND UP2, UPT, UR4, 0x1, UPT ;  /* 0x000000010400788c */ /* 0x000fe4000bf45070 */
[----:B------:R-:W-:Y:S02]  /*18090*/  USEL UR5, URZ, 0x1, !UP1 ;  /* 0x000000013f057887 */ /* 0x000fe4000c800000 */
[----:B------:R-:W-:Y:S02]  /*180a0*/  UISETP.GT.U32.AND UP0, UPT, UR58, 0x7, !UP2 ;  /* 0x000000073a00788c */ /* 0x000fe4000d704070 */
[----:B------:R-:W-:Y:S02]  /*180b0*/  ULOP3.LUT UR36, UR36, 0x7, URZ, 0xc0, !UPT ;  /* 0x0000000724247892 */ /* 0x000fe4000f8ec03f */
[----:B------:R-:W-:-:S04]  /*180c0*/  USEL UR4, URZ, 0x1, !UP0 ;  /* 0x000000013f047887 */ /* 0x000fc8000c000000 */
[----:B------:R-:W-:Y:S01]  /*180d0*/  ULOP3.LUT UR49, UR4, UR49, UR5, 0x96, !UPT ;  /* 0x0000003104317292 */ /* 0x000fe2000f8e9605 */
[----:B-1----:R-:W-:Y:S11]  /*180e0*/  @P0 BRA `(.L_x_142) ;  /* 0xfffffe9400f40947 */ /* 0x002ff6000383ffff */
[----:B------:R-:W-:-:S04]  /*180f0*/  DEPBAR.LE SB0, 0x0 ;  /* 0x000080000000791a */ /* 0x000fc80000000000 */
[----:B------:R-:W-:Y:S05]  /*18100*/  EXIT ;  /* 0x000000000000794d */ /* 0x000fea0003800000 */
.L_x_13:
[----:B------:R-:W3:Y:S01]  /*18110*/  LDL R22, [R1+0xc4] ;  /* 0x0000c40001167983 */ /* 0x000ee20000100800 */
[----:B------:R-:W-:-:S03]  /*18120*/  ULDC.64 UR4, c[0x0][0x8f8] ;  /* 0x00023e0000047ab9 */ /* 0x000fc60000000a00 */
[----:B-1----:R-:W4:Y:S01]  /*18130*/  LDL R23, [R1+0xc8] ;  /* 0x0000c80001177983 */ /* 0x002f220000100800 */
[----:B------:R-:W-:Y:S02]  /*18140*/  PRMT R6, RZ, 0x7610, R6 ;  /* 0x00007610ff067816 */ /* 0x000fe40000000006 */
[----:B------:R-:W-:Y:S02]  /*18150*/  MOV R7, 0xffffffff ;  /* 0xffffffff00077802 */ /* 0x000fe40000000f00 */
[----:B------:R-:W-:Y:S02]  /*18160*/  MOV R5, 0xffffffff ;  /* 0xffffffff00057802 */ /* 0x000fe40000000f00 */
[----:B------:R-:W-:Y:S02]  /*18170*/  MOV R4, 0xffffffff ;  /* 0xffffffff00047802 */ /* 0x000fe40000000f00 */
[----:B---3--:R-:W-:-:S04]  /*18180*/  ISETP.GE.U32.AND P0, PT, R22, UR4, PT ;  /* 0x0000000416007c0c */ /* 0x008fc8000bf06070 */
[----:B----4-:R-:W-:-:S13]  /*18190*/  ISETP.GE.U32.AND.EX P0, PT, R23, UR5, PT, P0 ;  /* 0x0000000517007c0c */ /* 0x010fda000bf06100 */
[----:B------:R-:W-:Y:S05]  /*181a0*/  @P0 BRA `(.L_x_143) ;  /* 0x0000000400340947 */ /* 0x000fea0003800000 */
[----:B------:R-:W1:Y:S01]  /*181b0*/  LDC.64 R14, c[0x0][0x8d0] ;  /* 0x00023400ff0e7b82 */ /* 0x000e620000000a00 */
[----:B------:R-:W-:Y:S02]  /*181c0*/  MOV R8, R22 ;  /* 0x0000001600087202 */ /* 0x000fe40000000f00 */
[----:B------:R-:W-:-:S05]  /*181d0*/  MOV R9, R23 ;  /* 0x0000001700097202 */ /* 0x000fca0000000f00 */
[----:B------:R-:W3:Y:S08]  /*181e0*/  LDC R10, c[0x0][0x8d8] ;  /* 0x00023600ff0a7b82 */ /* 0x000ef00000000800 */
[----:B------:R-:W4:Y:S01]  /*181f0*/  LDC.64 R16, c[0x0][0x8c8] ;  /* 0x00023200ff107b82 */ /* 0x000f220000000a00 */
[----:B-1----:R-:W-:-:S04]  /*18200*/  ISETP.NE.U32.AND P0, PT, R14, RZ, PT ;  /* 0x000000ff0e00720c */ /* 0x002fc80003f05070 */
[----:B------:R-:W-:-:S13]  /*18210*/  ISETP.NE.AND.EX P0, PT, R15, RZ, PT, P0 ;  /* 0x000000ff0f00720c */ /* 0x000fda0003f05300 */
[----:B---34-:R-:W-:Y:S05]  /*18220*/  @!P0 BRA `(.L_x_144) ;  /* 0x0000000000288947 */ /* 0x018fea0003800000 */
[----:B------:R-:W1:Y:S02]  /*18230*/  LDC R4, c[0x0][0x8dc] ;  /* 0x00023700ff047b82 */ /* 0x000e640000000800 */
        /* <DEDUP_REMOVED lines=9> */
.L_x_144:
[----:B------:R-:W1:Y:S01]  /*182d0*/  LDC.64 R20, c[0x0][0x8e8] ;  /* 0x00023a00ff147b82 */ /* 0x000e620000000a00 */
[-CC-:B------:R-:W-:Y:S02]  /*182e0*/  SHF.R.U64 R14, R8, R10.reuse, R9.reuse ;  /* 0x0000000a080e7219 */ /* 0x180fe40000001209 */
[----:B------:R-:W-:Y:S02]  /*182f0*/  SHF.R.U32.HI R4, RZ, R10, R9 ;  /* 0x0000000aff047219 */ /* 0x000fe40000011609 */
[----:B------:R-:W-:-:S03]  /*18300*/  IADD3 R7, P0, RZ, -R14, RZ ;  /* 0x8000000eff077210 */ /* 0x000fc60007f1e0ff */
[----:B------:R-:W3:Y:S01]  /*18310*/  LDC R8, c[0x0][0x8c0] ;  /* 0x00023000ff087b82 */ /* 0x000ee20000000800 */
[----:B------:R-:W-:Y:S02]  /*18320*/  IADD3.X R5, RZ, ~R4, RZ, P0, !PT ;  /* 0x80000004ff057210 */ /* 0x000fe400007fe4ff */
[----:B------:R-:W-:-:S03]  /*18330*/  MOV R4, R22 ;  /* 0x0000001600047202 */ /* 0x000fc60000000f00 */
[-C--:B------:R-:W-:Y:S01]  /*18340*/  IMAD R6, R5, R16.reuse, RZ ;  /* 0x0000001005067224 */ /* 0x080fe200078e02ff */
[----:B------:R-:W-:Y:S01]  /*18350*/  MOV R5, R23 ;  /* 0x0000001700057202 */ /* 0x000fe20000000f00 */
[----:B------:R-:W4:Y:S02]  /*18360*/  LDC R18, c[0x0][0x8b0] ;  /* 0x00022c00ff127b82 */ /* 0x000f240000000800 */
[----:B------:R-:W-:-:S06]  /*18370*/  IMAD.WIDE.U32 R4, R7, R16, R4 ;  /* 0x0000001007047225 */ /* 0x000fcc00078e0004 */
[----:B------:R-:W5:Y:S01]  /*18380*/  LDC R19, c[0x0][0x900] ;  /* 0x00024000ff137b82 */ /* 0x000f620000000800 */
[----:B------:R-:W-:Y:S01]  /*18390*/  IMAD R7, R7, R17, R6 ;  /* 0x0000001107077224 */ /* 0x000fe200078e0206 */
[----:B-1----:R-:W-:Y:S02]  /*183a0*/  ISETP.NE.U32.AND P0, PT, R20, RZ, PT ;  /* 0x000000ff1400720c */ /* 0x002fe40003f05070 */
[----:B------:R-:W-:Y:S02]  /*183b0*/  MOV R6, 0xffffffff ;  /* 0xffffffff00067802 */ /* 0x000fe40000000f00 */
[----:B------:R-:W-:Y:S02]  /*183c0*/  IADD3 R5, R5, R7, RZ ;  /* 0x0000000705057210 */ /* 0x000fe40007ffe0ff */
[----:B------:R-:W1:Y:S01]  /*183d0*/  LDC R17, c[0x0][0x8a8] ;  /* 0x00022a00ff117b82 */ /* 0x000e620000000800 */
[----:B------:R-:W-:Y:S02]  /*183e0*/  ISETP.NE.AND.EX P0, PT, R21, RZ, PT, P0 ;  /* 0x000000ff1500720c */ /* 0x000fe40003f05300 */
[----:B---3--:R-:W-:-:S02]  /*183f0*/  SHF.R.U64 R10, R4, R8, R5 ;  /* 0x00000008040a7219 */ /* 0x008fc40000001205 */
[----:B------:R-:W-:-:S03]  /*18400*/  SHF.R.U32.HI R5, RZ, R8, R5 ;  /* 0x00000008ff057219 */ /* 0x000fc60000011605 */
[----:B------:R-:W3:Y:S01]  /*18410*/  LDC R22, c[0x0][0x8f0] ;  /* 0x00023c00ff167b82 */ /* 0x000ee20000000800 */
[-CC-:B----4-:R-:W-:Y:S02]  /*18420*/  SHF.R.U64 R15, R10, R18.reuse, R5.reuse ;  /* 0x000000120a0f7219 */ /* 0x190fe40000001205 */
[----:B------:R-:W-:Y:S02]  /*18430*/  SHF.R.U32.HI R4, RZ, R18, R5 ;  /* 0x00000012ff047219 */ /* 0x000fe40000011605 */
[----:B------:R-:W-:-:S03]  /*18440*/  MOV R18, 0x1 ;  /* 0x0000000100127802 */ /* 0x000fc60000000f00 */
[----:B------:R-:W4:Y:S01]  /*18450*/  LDC R23, c[0x0][0x8e0] ;  /* 0x00023800ff177b82 */ /* 0x000f220000000800 */
[-C--:B-----5:R-:W-:Y:S02]  /*18460*/  SHF.L.U32 R6, R6, R19.reuse, RZ ;  /* 0x0000001306067219 */ /* 0x0a0fe400000006ff */
[-CC-:B------:R-:W-:Y:S02]  /*18470*/  SHF.R.U64 R16, R15, R19.reuse, R4.reuse ;  /* 0x000000130f107219 */ /* 0x180fe40000001204 */
[----:B------:R-:W-:Y:S02]  /*18480*/  SHF.R.U32.HI R5, RZ, R19, R4 ;  /* 0x00000013ff057219 */ /* 0x000fe40000011604 */
[----:B------:R-:W-:Y:S01]  /*18490*/  LOP3.LUT R24, RZ, R6, RZ, 0x33, !PT ;  /* 0x00000006ff187212 */ /* 0x000fe200078e33ff */
[----:B------:R-:W1:Y:S01]  /*184a0*/  LDC R25, c[0x0][0x8b8] ;  /* 0x00022e00ff197b82 */ /* 0x000e620000000800 */
        /* <DEDUP_REMOVED lines=12> */
.L_x_145:
[----:B------:R-:W5:Y:S01]  /*18570*/  LDC R6, c[0x0][0x904] ;  /* 0x00024100ff067b82 */ /* 0x000f620000000800 */
[----:B---3--:R-:W-:Y:S02]  /*18580*/  SHF.R.U64 R4, R4, R22, R5 ;  /* 0x0000001604047219 */ /* 0x008fe40000001205 */
[----:B------:R-:W-:Y:S02]  /*18590*/  SHF.L.U32 R18, R18, R19, RZ ;  /* 0x0000001312127219 */ /* 0x000fe400000006ff */
[----:B------:R-:W-:Y:S02]  /*185a0*/  LOP3.LUT R3, R15, R24, RZ, 0xc0, !PT ;  /* 0x000000180f037212 */ /* 0x000fe400078ec0ff */
[----:B-1----:R-:W-:Y:S02]  /*185b0*/  IADD3 R7, R17, -0x1, RZ ;  /* 0xffffffff11077810 */ /* 0x002fe40007ffe0ff */
[----:B------:R-:W-:Y:S01]  /*185c0*/  IADD3 R5, -R4, RZ, RZ ;  /* 0x000000ff04057210 */ /* 0x000fe20007ffe1ff */
[----:B------:R-:W-:Y:S01]  /*185d0*/  IMAD R3, R18, R4, R3 ;  /* 0x0000000412037224 */ /* 0x000fe200078e0203 */
[----:B------:R-:W-:-:S02]  /*185e0*/  LOP3.LUT R7, R10, R7, RZ, 0xc0, !PT ;  /* 0x000000070a077212 */ /* 0x000fc400078ec0ff */
[----:B------:R-:W-:Y:S02]  /*185f0*/  MOV R4, R14 ;  /* 0x0000000e00047202 */ /* 0x000fe40000000f00 */
[----:B-----5:R-:W-:Y:S02]  /*18600*/  ISETP.NE.AND P0, PT, R6, 0x1, PT ;  /* 0x000000010600780c */ /* 0x020fe40003f05270 */
[----:B------:R-:W-:-:S11]  /*18610*/  MOV R6, 0x1 ;  /* 0x0000000100067802 */ /* 0x000fd60000000f00 */
[----:B------:R-:W-:Y:S02]  /*18620*/  @P0 IMAD R0, R11, R12, R2 ;  /* 0x0000000c0b000224 */ /* 0x000fe400078e0202 */
[----:B----4-:R-:W-:Y:S02]  /*18630*/  IMAD R2, R5, R23, R16 ;  /* 0x0000001705027224 */ /* 0x010fe400078e0210 */
[----:B------:R-:W-:Y:S02]  /*18640*/  IMAD R0, R3, R25, R0 ;  /* 0x0000001903007224 */ /* 0x000fe400078e0200 */
[----:B------:R-:W-:-:S05]  /*18650*/  IMAD R7, R2, R17, R7 ;  /* 0x0000001102077224 */ /* 0x000fca00078e0207 */
[----:B------:R-:W-:Y:S02]  /*18660*/  SEL R5, R7, R0, !P0 ;  /* 0x0000000007057207 */ /* 0x000fe40004000000 */
[----:B------:R-:W-:-:S07]  /*18670*/  SEL R7, R0, R7, !P0 ;  /* 0x0000000700077207 */ /* 0x000fce0004000000 */
.L_x_143:
[----:B------:R-:W-:-:S08]  /*18680*/  NOP ;  /* 0x0000000000007918 */ /* 0x000fd00000000000 */
[----:B------:R-:W1:-:S00]  /*18690*/  USETMAXREG.DEALLOC.CTAPOOL 0x28 ;  /* 0x00000028000079c8 */ /* 0x000e4000080e0500 */
[----:B------:R-:W-:-:S06]  /*186a0*/  UISETP.NE.AND UP0, UPT, UR46, 0x1, UPT ;  /* 0x000000012e00788c */ /* 0x000fcc000bf05270 */
[----:B------:R-:W-:-:S13]  /*186b0*/  PLOP3.LUT P0, PT, PT, PT, UP0, 0x80, 0x0 ;  /* 0x000000000000781c */ /* 0x000fda0003f0f008 */
[----:B--2---:R-:W-:Y:S05]  /*186c0*/  @!P0 EXIT ;  /* 0x000000000000894d */ /* 0x004fea0003800000 */
[----:B------:R-:W-:-:S06]  /*186d0*/  UISETP.NE.AND UP0, UPT, UR46, URZ, UPT ;  /* 0x0000003f2e00728c */ /* 0x000fcc000bf05270 */
[----:B------:R-:W-:-:S13]  /*186e0*/  PLOP3.LUT P0, PT, PT, PT, UP0, 0x80, 0x0 ;  /* 0x000000000000781c */ /* 0x000fda0003f0f008 */
[----:B-1----:R-:W-:Y:S05]  /*186f0*/  @!P0 BRA `(.L_x_146) ;  /* 0x0000001800548947 */ /* 0x002fea0003800000 */
[----:B------:R-:W-:-:S04]  /*18700*/  UISETP.NE.AND UP0, UPT, UR48, URZ, UPT ;  /* 0x0000003f3000728c */ /* 0x000fc8000bf05270 */
[----:B------:R-:W-:-:S06]  /*18710*/  UISETP.NE.OR UP0, UPT, UR46, 0x2, UP0 ;  /* 0x000000022e00788c */ /* 0x000fcc0008705670 */
[----:B------:R-:W-:-:S13]  /*18720*/  PLOP3.LUT P0, PT, PT, PT, UP0, 0x80, 0x0 ;  /* 0x000000000000781c */ /* 0x000fda0003f0f008 */
[----:B------:R-:W-:Y:S05]  /*18730*/  @P0 EXIT ;  /* 0x000000000000094d */ /* 0x000fea0003800000 */
[----:B------:R-:W-:-:S13]  /*18740*/  LOP3.LUT P2, RZ, R6, 0xff, RZ, 0xc0, !PT ;  /* 0x000000ff06ff7812 */ /* 0x000fda000784c0ff */
[----:B------:R-:W-:Y:S05]  /*18750*/  @!P2 BRA `(.L_x_147) ;  /* 0x000000000018a947 */ /* 0x000fea0003800000 */
[----:B------:R-:W-:Y:S01]  /*18760*/  UMOV UR4, 0x400 ;  /* 0x0000040000047882 */ /* 0x000fe20000000000 */
[----:B------:R-:W-:Y:S01]  /*18770*/  MOV R0, RZ ;  /* 0x000000ff00007202 */ /* 0x000fe20000000f00 */
[----:B------:R-:W-:-:S03]  /*18780*/  ULEA UR4, UR37, UR4, 0x18 ;  /* 0x0000000425047291 */ /* 0x000fc6000f8ec03f */
[----:B------:R-:W-:-:S06]  /*18790*/  SHF.L.U32 R0, R0, 0x1f, RZ ;  /* 0x0000001f00007819 */ /* 0x000fcc00000006ff */
[----:B------:R-:W1:Y:S02]  /*187a0*/  SYNCS.PHASECHK.TRANS64.TRYWAIT P0, [UR4+0xc8], R0 ;  /* 0x0000c800ff0075a7 */ /* 0x000e640008000144 */
[----:B-1----:R-:W-:Y:S05]  /*187b0*/  @!P0 BRA `(.L_x_148) ;  /* 0x0000002c00a08947 */ /* 0x002fea0003800000 */
.L_x_147:
[----:B------:R-:W-:Y:S01]  /*187c0*/  PRMT R11, RZ, 0x7610, R11 ;  /* 0x00007610ff0b7816 */ /* 0x000fe2000000000b */
[----:B------:R-:W-:Y:S06]  /*187d0*/  @P1 BRA `(.L_x_149) ;  /* 0x00000000002c1947 */ /* 0x000fec0003800000 */
[----:B------:R-:W-:Y:S02]  /*187e0*/  ULDC.64 UR4, c[0x0][0x588] ;  /* 0x0001620000047ab9 */ /* 0x000fe40000000a00 */
[----:B------:R-:W-:-:S04]  /*187f0*/  ISETP.NE.U32.AND P0, PT, RZ, UR4, PT ;  /* 0x00000004ff007c0c */ /* 0x000fc8000bf05070 */
[----:B------:R-:W-:-:S13]  /*18800*/  ISETP.NE.AND.EX P0, PT, RZ, UR5, PT, P0 ;  /* 0x00000005ff007c0c */ /* 0x000fda000bf05300 */
[----:B------:R-:W-:Y:S05]  /*18810*/  @!P0 BRA `(.L_x_150) ;  /* 0x0000000000148947 */ /* 0x000fea0003800000 */
[----:B------:R-:W-:Y:S02]  /*18820*/  MOV R2, UR50 ;  /* 0x0000003200027c02 */ /* 0x000fe40008000f00 */
[----:B-1----:R-:W-:-:S05]  /*18830*/  MOV R3, UR51 ;  /* 0x0000003300037c02 */ /* 0x002fca0008000f00 */
[----:B------:R2:W5:Y:S01]  /*18840*/  LDG.E R10, desc[UR54][R2.64] ;  /* 0x00000036020a7981 */ /* 0x000562000c1e1900 */
[----:B------:R-:W-:Y:S01]  /*18850*/  MOV R11, 0x1 ;  /* 0x00000001000b7802 */ /* 0x000fe20000000f00 */
[----:B------:R-:W-:Y:S06]  /*18860*/  BRA `(.L_x_149) ;  /* 0x0000000000087947 */ /* 0x000fec0003800000 */
.L_x_150:
[----:B------:R-:W3:Y:S01]  /*18870*/  LDC R10, c[0x0][0x580] ;  /* 0x00016000ff0a7b82 */ /* 0x000ee20000000800 */
[----:B------:R-:W-:-:S07]  /*18880*/  MOV R11, 0x1 ;  /* 0x00000001000b7802 */ /* 0x000fce0000000f00 */
.L_x_149:
[----:B------:R-:W-:Y:S05]  /*18890*/  @!P2 BRA `(.L_x_151) ;  /* 0x000000140068a947 */ /* 0x000fea0003800000 */
[----:B------:R-:W4:Y:S01]  /*188a0*/  LDC R9, c[0x0][0x900] ;  /* 0x00024000ff097b82 */ /* 0x000f220000000800 */
[----:B-1----:R-:W-:Y:S01]  /*188b0*/  MOV R0, 0xffffffff ;  /* 0xffffffff00007802 */ /* 0x002fe20000000f00 */
[----:B------:R-:W-:Y:S01]  /*188c0*/  ULOP3.LUT UR21, UR39, 0x2, URZ, 0xfc, !UPT ;  /* 0x0000000227157892 */ /* 0x000fe2000f8efc3f */
[----:B--2---:R-:W-:Y:S01]  /*188d0*/  MOV R2, 0x1 ;  /* 0x0000000100027802 */ /* 0x004fe20000000f00 */
[----:B------:R-:W-:Y:S01]  /*188e0*/  ULDC.64 UR22, c[0x0][0x198] ;  /* 0x0000660000167ab9 */ /* 0x000fe20000000a00 */
[----:B------:R-:W-:Y:S01]  /*188f0*/  ULDC.64 UR4, c[0x0][0x588] ;  /* 0x0001620000047ab9 */ /* 0x000fe20000000a00 */
[----:B------:R-:W-:Y:S01]  /*18900*/  ULDC.64 UR6, c[0x0][0x8f8] ;  /* 0x00023e0000067ab9 */ /* 0x000fe20000000a00 */
[----:B------:R-:W-:Y:S01]  /*18910*/  ULDC.64 UR14, c[0x0][0x590] ;  /* 0x00016400000e7ab9 */ /* 0x000fe20000000a00 */
[----:B------:R-:W1:Y:S01]  /*18920*/  LDC R8, c[0x0][0x8a8] ;  /* 0x00022a00ff087b82 */ /* 0x000e620000000800 */
[-C--:B----4-:R-:W-:Y:S02]  /*18930*/  SHF.L.U32 R0, R0, R9.reuse, RZ ;  /* 0x0000000900007219 */ /* 0x090fe400000006ff */
[----:B------:R-:W-:-:S02]  /*18940*/  SHF.L.U32 R9, R2, R9, RZ ;  /* 0x0000000902097219 */ /* 0x000fc400000006ff */
[----:B------:R-:W-:Y:S02]  /*18950*/  LOP3.LUT R0, RZ, R0, RZ, 0x33, !PT ;  /* 0x00000000ff007212 */ /* 0x000fe400078e33ff */
[----:B-1----:R-:W-:-:S07]  /*18960*/  IADD3 R8, R8, -0x1, RZ ;  /* 0xffffffff08087810 */ /* 0x002fce0007ffe0ff */
.L_x_207:
[----:B------:R-:W-:Y:S02]  /*18970*/  ISETP.NE.U32.AND P0, PT, RZ, UR14, PT ;  /* 0x0000000eff007c0c */ /* 0x000fe4000bf05070 */
[----:B------:R-:W-:Y:S02]  /*18980*/  R2UR UR43, R7 ;  /* 0x00000000072b72ca */ /* 0x000fe400000e0000 */
[----:B------:R-:W-:Y:S02]  /*18990*/  R2UR UR42, R5 ;  /* 0x00000000052a72ca */ /* 0x000fe400000e0000 */
[----:B------:R-:W-:-:S09]  /*189a0*/  ISETP.NE.AND.EX P0, PT, RZ, UR15, PT, P0 ;  /* 0x0000000fff007c0c */ /* 0x000fd2000bf05300 */
[----:B------:R-:W-:Y:S02]  /*189b0*/  USHF.L.U32 UR43, UR43, 0x7, URZ ;  /* 0x000000072b2b7899 */ /* 0x000fe4000800063f */
[----:B------:R-:W-:Y:S02]  /*189c0*/  USHF.L.U32 UR42, UR42, 0x8, URZ ;  /* 0x000000082a2a7899 */ /* 0x000fe4000800063f */
[----:B---34-:R-:W-:Y:S10]  /*189d0*/  @!P0 BRA `(.L_x_152) ;  /* 0x00000000002c8947 */ /* 0x018ff40003800000 */
[----:B------:R-:W-:-:S04]  /*189e0*/  ISETP.NE.U32.AND P1, PT, RZ, UR4, PT ;  /* 0x00000004ff007c0c */ /* 0x000fc8000bf25070 */
[----:B------:R-:W-:-:S13]  /*189f0*/  ISETP.NE.AND.EX P1, PT, RZ, UR5, PT, P1 ;  /* 0x00000005ff007c0c */ /* 0x000fda000bf25310 */
[----:B------:R-:W-:Y:S05]  /*18a00*/  @!P1 BRA `(.L_x_153) ;  /* 0x0000000000189947 */ /* 0x000fea0003800000 */
[----:B------:R-:W1:Y:S01]  /*18a10*/  LDC.64 R2, c[0x0][0x588] ;  /* 0x00016200ff027b82 */ /* 0x000e620000000a00 */
[----:B------:R-:W-:-:S04]  /*18a20*/  IMAD R5, R4, UR14, RZ ;  /* 0x0000000e04057c24 */ /* 0x000fc8000f8e02ff */
[----:B-1----:R-:W-:-:S05]  /*18a30*/  IMAD.WIDE R2, R5, 0x4, R2 ;  /* 0x0000000405027825 */ /* 0x002fca00078e0202 */
[----:B---3-5:R2:W5:Y:S01]  /*18a40*/  LDG.E R10, desc[UR54][R2.64] ;  /* 0x00000036020a7981 */ /* 0x028562000c1e1900 */
[----:B------:R-:W-:Y:S01]  /*18a50*/  MOV R11, 0x1 ;  /* 0x00000001000b7802 */ /* 0x000fe20000000f00 */
[----:B------:R-:W-:Y:S06]  /*18a60*/  BRA `(.L_x_152) ;  /* 0x0000000000087947 */ /* 0x000fec0003800000 */
.L_x_153:
[----:B---3-5:R-:W1:Y:S01]  /*18a70*/  LDC R10, c[0x0][0x580] ;  /* 0x00016000ff0a7b82 */ /* 0x028e620000000800 */
[----:B------:R-:W-:-:S07]  /*18a80*/  MOV R11, 0x1 ;  /* 0x00000001000b7802 */ /* 0x000fce0000000f00 */
.L_x_152:
[----:B------:R-:W-:Y:S05]  /*18a90*/  @!P0 BRA `(.L_x_154) ;  /* 0x00000000001c8947 */ /* 0x000fea0003800000 */
[----:B------:R-:W-:-:S13]  /*18aa0*/  LOP3.LUT P2, RZ, R11, 0xff, RZ, 0xc0, !PT ;  /* 0x000000ff0bff7812 */ /* 0x000fda000784c0ff */
[----:B--2---:R-:W2:Y:S02]  /*18ab0*/  @!P2 LDC.64 R2, c[0x0][0x588] ;  /* 0x00016200ff02ab82 */ /* 0x004ea40000000a00 */
[----:B--2---:R-:W-:-:S04]  /*18ac0*/  @!P2 ISETP.NE.U32.AND P0, PT, R2, RZ, PT ;  /* 0x000000ff0200a20c */ /* 0x004fc80003f05070 */
[----:B------:R-:W-:Y:S02]  /*18ad0*/  @!P2 ISETP.NE.AND.EX P1, PT, R3, RZ, PT, P0 ;  /* 0x000000ff0300a20c */ /* 0x000fe40003f25300 */
[----:B-1-3-5:R-:W-:Y:S02]  /*18ae0*/  @P2 FSETP.EQ.AND P0, PT, R10, RZ, PT ;  /* 0x000000ff0a00220b */ /* 0x02afe40003f02000 */
[----:B------:R-:W-:Y:S01]  /*18af0*/  @!P2 PLOP3.LUT P0, PT, P1, PT, PT, 0x8, 0x0 ;  /* 0x000000000000a81c */ /* 0x000fe20000f0e170 */
[----:B------:R-:W-:-:S12]  /*18b00*/  BRA `(.L_x_155) ;  /* 0x0000000000047947 */ /* 0x000fd80003800000 */
.L_x_154:
[----:B-1-3-5:R-:W-:-:S13]  /*18b10*/  FSETP.EQ.AND P0, PT, R10, RZ, PT ;  /* 0x000000ff0a00720b */ /* 0x02afda0003f02000 */
.L_x_155:
[----:B------:R-:W-:Y:S01]  /*18b20*/  UISETP.NE.AND UP0, UPT, UR21, 0x3, UPT ;  /* 0x000000031500788c */ /* 0x000fe2000bf05270 */
[----:B------:R-:W-:-:S04]  /*18b30*/  ELECT P1, URZ, PT ;  /* 0x00000000003f782f */ /* 0x000fc80003820000 */
[----:B------:R-:W-:Y:S02]  /*18b40*/  PLOP3.LUT P0, PT, P1, P0, PT, 0x20, 0x0 ;  /* 0x000000000000781c */ /* 0x000fe40000f00470 */
[----:B------:R-:W-:-:S13]  /*18b50*/  PLOP3.LUT P1, PT, PT, PT, UP0, 0x80, 0x0 ;  /* 0x000000000000781c */ /* 0x000fda0003f2f008 */
[----:B------:R-:W-:Y:S05]  /*18b60*/  @!P1 BRA `(.L_x_156) ;  /* 0x0000000000049947 */ /* 0x000fea0003800000 */
[----:B------:R-:W-:Y:S01]  /*18b70*/  BPT.TRAP 0x1 ;  /* 0x000000040000795c */ /* 0x000fe20000300000 */
.L_x_156:
[----:B------:R-:W1:Y:S01]  /*18b80*/  S2UR UR37, SR_CgaCtaId ;  /* 0x00000000002579c3 */ /* 0x000e620000008800 */
[----:B------:R-:W-:Y:S01]  /*18b90*/  UMOV UR13, 0x400 ;  /* 0x00000400000d7882 */ /* 0x000fe20000000000 */
[----:B--2---:R-:W-:-:S04]  /*18ba0*/  MOV R2, 0x1 ;  /* 0x0000000100027802 */ /* 0x004fc80000000f00 */
[----:B------:R-:W-:Y:S01]  /*18bb0*/  SHF.L.U32 R2, R2, 0x1f, RZ ;  /* 0x0000001f02027819 */ /* 0x000fe200000006ff */
[----:B-1----:R-:W-:-:S09]  /*18bc0*/  ULEA UR13, UR37, UR13, 0x18 ;  /* 0x0000000d250d7291 */ /* 0x002fd2000f8ec03f */
[----:B------:R-:W1:Y:S02]  /*18bd0*/  SYNCS.PHASECHK.TRANS64.TRYWAIT P2, [UR13+0xa0], R2 ;  /* 0x0000a002ff0075a7 */ /* 0x000e64000804014d */
[----:B-1----:R-:W-:Y:S05]  /*18be0*/  @!P2 BRA `(.L_x_157) ;  /* 0x0000002800aca947 */ /* 0x002fea0003800000 */
.L_x_250:
[----:B------:R-:W-:Y:S04]  /*18bf0*/  BSSY B0, `(.L_x_158) ;  /* 0x000000e000007945 */ /* 0x000fe80003800000 */
[----:B------:R-:W-:Y:S05]  /*18c00*/  @!P0 BRA `(.L_x_159) ;  /* 0x0000000000308947 */ /* 0x000fea0003800000 */
[----:B------:R-:W-:Y:S01]  /*18c10*/  R2UR UR44, R4 ;  /* 0x00000000042c72ca */ /* 0x000fe200000e0000 */
[----:B------:R-:W-:Y:S02]  /*18c20*/  UIADD3 UR8, UP0, UR22, 0x3f0, URZ ;  /* 0x000003f016087890 */ /* 0x000fe4000ff1e03f */
[----:B------:R-:W-:Y:S02]  /*18c30*/  UIADD3 UR40, UR13, 0x100, URZ ;  /* 0x000001000d287890 */ /* 0x000fe4000fffe03f */
[----:B------:R-:W-:Y:S02]  /*18c40*/  UIADD3 UR41, UR13, 0x80, URZ ;  /* 0x000000800d297890 */ /* 0x000fe4000fffe03f */
[----:B------:R-:W-:Y:S01]  /*18c50*/  UIADD3.X UR9, URZ, UR23, URZ, UP0, !UPT ;  /* 0x000000173f097290 */ /* 0x000fe200087fe43f */
[----:B------:R-:W-:Y:S01]  /*18c60*/  UMOV UR10, 0x0 ;  /* 0x00000000000a7882 */ /* 0x000fe20000000000 */
[----:B------:R-:W-:-:S07]  /*18c70*/  UMOV UR11, 0x10000000 ;  /* 0x10000000000b7882 */ /* 0x000fce0000000000 */
[----:B------:R2:W-:Y:S02]  /*18c80*/  UTMALDG.3D [UR40], [UR8], desc[UR10] ;  /* 0x00000a28080075b4 */ /* 0x0005e40008011000 */
[----:B--2---:R-:W-:Y:S05]  /*18c90*/  @!P1 BRA `(.L_x_160) ;  /* 0x0000000000049947 */ /* 0x004fea0003800000 */
[----:B------:R-:W-:Y:S01]  /*18ca0*/  BPT.TRAP 0x1 ;  /* 0x000000040000795c */ /* 0x000fe20000300000 */
.L_x_160:
[----:B-1----:R-:W1:Y:S02]  /*18cb0*/  LDC R3, c[0x0][0x800] ;  /* 0x00020000ff037b82 */ /* 0x002e640000000800 */
[----:B-1----:R2:W-:Y:S02]  /*18cc0*/  SYNCS.ARRIVE.TRANS64.RED.A0TR RZ, [UR13+0x80], R3 ;  /* 0x00008003ffff79a7 */ /* 0x0025e4000830040d */
.L_x_159:
[----:B------:R-:W-:Y:S05]  /*18cd0*/  BSYNC B0 ;  /* 0x0000000000007941 */ /* 0x000fea0003800000 */
.L_x_158:
[----:B------:R-:W-:Y:S05]  /*18ce0*/  @!P1 BRA `(.L_x_161) ;  /* 0x0000000000049947 */ /* 0x000fea0003800000 */
[----:B------:R-:W-:Y:S01]  /*18cf0*/  BPT.TRAP 0x1 ;  /* 0x000000040000795c */ /* 0x000fe20000300000 */
.L_x_161:
[----:B------:R-:W-:-:S04]  /*18d00*/  UIADD3 UR33, UR13, 0x80, URZ ;  /* 0x000000800d217890 */ /* 0x000fc8000fffe03f */
[----:B------:R-:W-:-:S09]  /*18d10*/  UPRMT UR16, UR37, 0x654, UR33 ;  /* 0x0000065425107896 */ /* 0x000fd20008000021 */
[----:B------:R-:W-:Y:S01]  /*18d20*/  SYNCS.ARRIVE.TRANS64.RED.A1T0 RZ, [UR16], RZ ;  /* 0x000000ffffff79a7 */ /* 0x000fe20008100410 */
[----:B------:R-:W-:Y:S05]  /*18d30*/  @!P1 BRA `(.L_x_162) ;  /* 0x0000000000049947 */ /* 0x000fea0003800000 */
[----:B------:R-:W-:Y:S01]  /*18d40*/  BPT.TRAP 0x1 ;  /* 0x000000040000795c */ /* 0x000fe20000300000 */
.L_x_162:
[----:B------:R-:W3:Y:S02]  /*18d50*/  SYNCS.PHASECHK.TRANS64.TRYWAIT P2, [UR13+0xa8], R2 ;  /* 0x0000a802ff0075a7 */ /* 0x000ee4000804014d */
[----:B---3--:R-:W-:Y:S05]  /*18d60*/  @!P2 BRA `(.L_x_163) ;  /* 0x000000280064a947 */ /* 0x008fea0003800000 */
.L_x_251:
[----:B------:R-:W-:Y:S04]  /*18d70*/  BSSY B0, `(.L_x_164) ;  /* 0x0000010000007945 */ /* 0x000fe80003800000 */
[----:B------:R-:W-:Y:S05]  /*18d80*/  @!P0 BRA `(.L_x_165) ;  /* 0x0000000000388947 */ /* 0x000fea0003800000 */
[----:B------:R-:W-:Y:S01]  /*18d90*/  UIADD3 UR18, UP0, UR22, 0x3f0, URZ ;  /* 0x000003f016127890 */ /* 0x000fe2000ff1e03f */
[----:B------:R-:W-:Y:S01]  /*18da0*/  R2UR UR12, R4 ;  /* 0x00000000040c72ca */ /* 0x000fe200000e0000 */
[----:B------:R-:W-:Y:S02]  /*18db0*/  UIADD3 UR10, UR42, 0x20, URZ ;  /* 0x000000202a0a7890 */ /* 0x000fe4000fffe03f */
[----:B------:R-:W-:Y:S02]  /*18dc0*/  UIADD3 UR8, UR13, 0x1100, URZ ;  /* 0x000011000d087890 */ /* 0x000fe4000fffe03f */
[----:B------:R-:W-:Y:S02]  /*18dd0*/  UIADD3 UR9, UR13, 0x88, URZ ;  /* 0x000000880d097890 */ /* 0x000fe4000fffe03f */
[----:B------:R-:W-:Y:S01]  /*18de0*/  UIADD3.X UR19, URZ, UR23, URZ, UP0, !UPT ;  /* 0x000000173f137290 */ /* 0x000fe200087fe43f */
[----:B------:R-:W-:Y:S01]  /*18df0*/  UMOV UR24, 0x0 ;  /* 0x0000000000187882 */ /* 0x000fe20000000000 */
[----:B------:R-:W-:Y:S01]  /*18e00*/  UMOV UR25, 0x10000000 ;  /* 0x1000000000197882 */ /* 0x000fe20000000000 */
[----:B------:R-:W-:-:S06]  /*18e10*/  UMOV UR11, UR43 ;  /* 0x0000002b000b7c82 */ /* 0x000fcc0008000000 */
[----:B------:R3:W-:Y:S02]  /*18e20*/  UTMALDG.3D [UR8], [UR18], desc[UR24] ;  /* 0x00001808120075b4 */ /* 0x0007e40008011000 */
[----:B---3--:R-:W-:Y:S05]  /*18e30*/  @!P1 BRA `(.L_x_166) ;  /* 0x0000000000049947 */ /* 0x008fea0003800000 */
[----:B------:R-:W-:Y:S01]  /*18e40*/  BPT.TRAP 0x1 ;  /* 0x000000040000795c */ /* 0x000fe20000300000 */
.L_x_166:
[----:B-12---:R-:W1:Y:S02]  /*18e50*/  LDC R3, c[0x0][0x800] ;  /* 0x00020000ff037b82 */ /* 0x006e640000000800 */
[----:B-1----:R3:W-:Y:S02]  /*18e60*/  SYNCS.ARRIVE.TRANS64.RED.A0TR RZ, [UR13+0x88], R3 ;  /* 0x00008803ffff79a7 */ /* 0x0027e4000830040d */
.L_x_165:
[----:B------:R-:W-:Y:S05]  /*18e70*/  BSYNC B0 ;  /* 0x0000000000007941 */ /* 0x000fea0003800000 */
.L_x_164:
[----:B------:R-:W-:Y:S05]  /*18e80*/  @!P1 BRA `(.L_x_167) ;  /* 0x0000000000049947 */ /* 0x000fea0003800000 */
[----:B------:R-:W-:Y:S01]  /*18e90*/  BPT.TRAP 0x1 ;  /* 0x000000040000795c */ /* 0x000fe20000300000 */
.L_x_167:
[----:B------:R-:W-:-:S04]  /*18ea0*/  UIADD3 UR25, UR13, 0x88, URZ ;  /* 0x000000880d197890 */ /* 0x000fc8000fffe03f */
[----:B------:R-:W-:-:S09]  /*18eb0*/  UPRMT UR18, UR37, 0x654, UR25 ;  /* 0x0000065425127896 */ /* 0x000fd20008000019 */
[----:B------:R-:W-:Y:S01]  /*18ec0*/  SYNCS.ARRIVE.TRANS64.RED.A1T0 RZ, [UR18], RZ ;  /* 0x000000ffffff79a7 */ /* 0x000fe20008100412 */
[----:B------:R-:W-:Y:S05]  /*18ed0*/  @!P1 BRA `(.L_x_168) ;  /* 0x0000000000049947 */ /* 0x000fea0003800000 */
[----:B------:R-:W-:Y:S01]  /*18ee0*/  BPT.TRAP 0x1 ;  /* 0x000000040000795c */ /* 0x000fe20000300000 */
.L_x_168:
[----:B------:R-:W4:Y:S02]  /*18ef0*/  SYNCS.PHASECHK.TRANS64.TRYWAIT P2, [UR13+0xb0], R2 ;  /* 0x0000b002ff0075a7 */ /* 0x000f24000804014d */
[----:B----4-:R-:W-:Y:S05]  /*18f00*/  @!P2 BRA `(.L_x_169) ;  /* 0x000000280014a947 */ /* 0x010fea0003800000 */
.L_x_252:
        /* <DEDUP_REMOVED lines=12> */
[----:B----4-:R-:W-:Y:S05]  /*18fd0*/  @!P1 BRA `(.L_x_172) ;  /* 0x0000000000049947 */ /* 0x010fea0003800000 */
[----:B------:R-:W-:Y:S01]  /*18fe0*/  BPT.TRAP 0x1 ;  /* 0x000000040000795c */ /* 0x000fe20000300000 */
.L_x_172:
[----:B-123--:R-:W1:Y:S02]  /*18ff0*/  LDC R3, c[0x0][0x800] ;  /* 0x00020000ff037b82 */ /* 0x00ee640000000800 */
[----:B-1----:R4:W-:Y:S02]  /*19000*/  SYNCS.ARRIVE.TRANS64.RED.A0TR RZ, [UR13+0x90], R3 ;  /* 0x00009003ffff79a7 */ /* 0x0029e4000830040d */
.L_x_171:
[----:B------:R-:W-:Y:S05]  /*19010*/  BSYNC B0 ;  /* 0x0000000000007941 */ /* 0x000fea0003800000 */
.L_x_170:
[----:B------:R-:W-:Y:S05]  /*19020*/  @!P1 BRA `(.L_x_173) ;  /* 0x0000000000049947 */ /* 0x000fea0003800000 */
[----:B------:R-:W-:Y:S01]  /*19030*/  BPT.TRAP 0x1 ;  /* 0x000000040000795c */ /* 0x000fe20000300000 */
.L_x_173:
[----:B------:R-:W-:-:S04]  /*19040*/  UIADD3 UR17, UR13, 0x90, URZ ;  /* 0x000000900d117890 */ /* 0x000fc8000fffe03f */
[----:B------:R-:W-:-:S09]  /*19050*/  UPRMT UR29, UR37, 0x654, UR17 ;  /* 0x00000654251d7896 */ /* 0x000fd20008000011 */
[----:B------:R-:W-:Y:S01]  /*19060*/  SYNCS.ARRIVE.TRANS64.RED.A1T0 RZ, [UR29], RZ ;  /* 0x000000ffffff79a7 */ /* 0x000fe2000810041d */
[----:B------:R-:W-:Y:S05]  /*19070*/  @!P1 BRA `(.L_x_174) ;  /* 0x0000000000049947 */ /* 0x000fea0003800000 */
[----:B------:R-:W-:Y:S01]  /*19080*/  BPT.TRAP 0x1 ;  /* 0x000000040000795c */ /* 0x000fe20000300000 */
.L_x_174:
[----:B------:R-:W5:Y:S02]  /*19090*/  SYNCS.PHASECHK.TRANS64.TRYWAIT P2, [UR13+0xb8], R2 ;  /* 0x0000b802ff0075a7 */ /* 0x000f64000804014d */
[----:B-----5:R-:W-:Y:S05]  /*190a0*/  @!P2 BRA `(.L_x_175) ;  /* 0x0000002400c4a947 */ /* 0x020fea0003800000 */
.L_x_253:
        /* <DEDUP_REMOVED lines=12> */
[----:B-1----:R-:W-:Y:S05]  /*19170*/  @!P1 BRA `(.L_x_178) ;  /* 0x0000000000049947 */ /* 0x002fea0003800000 */
[----:B------:R-:W-:Y:S01]  /*19180*/  BPT.TRAP 0x1 ;  /* 0x000000040000795c */ /* 0x000fe20000300000 */
.L_x_178:
[----:B------:R-:W1:Y:S02]  /*19190*/  LDC R2, c[0x0][0x800] ;  /* 0x00020000ff027b82 */ /* 0x000e640000000800 */
[----:B-1----:R1:W-:Y:S02]  /*191a0*/  SYNCS.ARRIVE.TRANS64.RED.A0TR RZ, [UR13+0x98], R2 ;  /* 0x00009802ffff79a7 */ /* 0x0023e4000830040d */
.L_x_177:
[----:B------:R-:W-:Y:S05]  /*191b0*/  BSYNC B0 ;  /* 0x0000000000007941 */ /* 0x000fea0003800000 */
.L_x_176:
[----:B------:R-:W-:Y:S05]  /*191c0*/  @!P1 BRA `(.L_x_179) ;  /* 0x0000000000049947 */ /* 0x000fea0003800000 */
[----:B------:R-:W-:Y:S01]  /*191d0*/  BPT.TRAP 0x1 ;  /* 0x000000040000795c */ /* 0x000fe20000300000 */
.L_x_179:
[----:B------:R-:W-:-:S04]  /*191e0*/  UIADD3 UR9, UR13, 0x98, URZ ;  /* 0x000000980d097890 */ /* 0x000fc8000fffe03f */
[----:B------:R-:W-:-:S09]  /*191f0*/  UPRMT UR30, UR37, 0x654, UR9 ;  /* 0x00000654251e7896 */ /* 0x000fd20008000009 */
[----:B------:R-:W-:Y:S01]  /*19200*/  SYNCS.ARRIVE.TRANS64.RED.A1T0 RZ, [UR30], RZ ;  /* 0x000000ffffff79a7 */ /* 0x000fe2000810041e */
[----:B------:R-:W-:Y:S05]  /*19210*/  @!P1 BRA `(.L_x_180) ;  /* 0x0000000000049947 */ /* 0x000fea0003800000 */
[----:B------:R-:W-:Y:S01]  /*19220*/  BPT.TRAP 0x1 ;  /* 0x000000040000795c */ /* 0x000fe20000300000 */
.L_x_180:
[----:B-1----:R-:W-:-:S04]  /*19230*/  SHF.L.U32 R2, RZ, 0x1f, RZ ;  /* 0x0000001fff027819 */ /* 0x002fc800000006ff */
[----:B------:R-:W1:Y:S02]  /*19240*/  SYNCS.PHASECHK.TRANS64.TRYWAIT P2, [UR13+0xa0], R2 ;  /* 0x0000a002ff0075a7 */ /* 0x000e64000804014d */
[----:B-1----:R-:W-:Y:S05]  /*19250*/  @!P2 BRA `(.L_x_181) ;  /* 0x000000240070a947 */ /* 0x002fea0003800000 */
.L_x_254:
        /* <DEDUP_REMOVED lines=13> */
.L_x_184:
[----:B--234-:R-:W1:Y:S02]  /*19330*/  LDC R3, c[0x0][0x800] ;  /* 0x00020000ff037b82 */ /* 0x01ce640000000800 */
[----:B-1----:R1:W-:Y:S02]  /*19340*/  SYNCS.ARRIVE.TRANS64.RED.A0TR RZ, [UR13+0x80], R3 ;  /* 0x00008003ffff79a7 */ /* 0x0023e4000830040d */
.L_x_183:
[----:B------:R-:W-:Y:S05]  /*19350*/  BSYNC B0 ;  /* 0x0000000000007941 */ /* 0x000fea0003800000 */
.L_x_182:
[----:B------:R-:W-:Y:S05]  /*19360*/  @!P1 BRA `(.L_x_185) ;  /* 0x0000000000049947 */ /* 0x000fea0003800000 */
[----:B------:R-:W-:Y:S01]  /*19370*/  BPT.TRAP 0x1 ;  /* 0x000000040000795c */ /* 0x000fe20000300000 */
.L_x_185:
[----:B------:R-:W-:Y:S01]  /*19380*/  SYNCS.ARRIVE.TRANS64.RED.A1T0 RZ, [UR16], RZ ;  /* 0x000000ffffff79a7 */ /* 0x000fe20008100410 */
[----:B------:R-:W-:Y:S05]  /*19390*/  @!P1 BRA `(.L_x_186) ;  /* 0x0000000000049947 */ /* 0x000fea0003800000 */
[----:B------:R-:W-:Y:S01]  /*193a0*/  BPT.TRAP 0x1 ;  /* 0x000000040000795c */ /* 0x000fe20000300000 */
.L_x_186:
[----:B------:R-:W5:Y:S02]  /*193b0*/  SYNCS.PHASECHK.TRANS64.TRYWAIT P2, [UR13+0xa8], R2 ;  /* 0x0000a802ff0075a7 */ /* 0x000f64000804014d */
[----:B-----5:R-:W-:Y:S05]  /*193c0*/  @!P2 BRA `(.L_x_187) ;  /* 0x00000024002ca947 */ /* 0x020fea0003800000 */
.L_x_255:
        /* <DEDUP_REMOVED lines=13> */
.L_x_190:
[----:B--234-:R-:W1:Y:S02]  /*194a0*/  LDC R3, c[0x0][0x800] ;  /* 0x00020000ff037b82 */ /* 0x01ce640000000800 */
[----:B-1----:R1:W-:Y:S02]  /*194b0*/  SYNCS.ARRIVE.TRANS64.RED.A0TR RZ, [UR13+0x88], R3 ;  /* 0x00008803ffff79a7 */ /* 0x0023e4000830040d */
.L_x_189:
[----:B------:R-:W-:Y:S05]  /*194c0*/  BSYNC B0 ;  /* 0x0000000000007941 */ /* 0x000fea0003800000 */
.L_x_188:
[----:B------:R-:W-:Y:S05]  /*194d0*/  @!P1 BRA `(.L_x_191) ;  /* 0x0000000000049947 */ /* 0x000fea0003800000 */
[----:B------:R-:W-:Y:S01]  /*194e0*/  BPT.TRAP 0x1 ;  /* 0x000000040000795c */ /* 0x000fe20000300000 */
.L_x_191:
[----:B------:R-:W-:Y:S01]  /*194f0*/  SYNCS.ARRIVE.TRANS64.RED.A1T0 RZ, [UR18], RZ ;  /* 0x000000ffffff79a7 */ /* 0x000fe20008100412 */
[----:B------:R-:W-:Y:S05]  /*19500*/  @!P1 BRA `(.L_x_192) ;  /* 0x0000000000049947 */ /* 0x000fea0003800000 */
[----:B------:R-:W-:Y:S01]  /*19510*/  BPT.TRAP 0x1 ;  /* 0x000000040000795c */ /* 0x000fe20000300000 */
.L_x_192:
[----:B------:R-:W5:Y:S02]  /*19520*/  SYNCS.PHASECHK.TRANS64.TRYWAIT P2, [UR13+0xb0], R2 ;  /* 0x0000b002ff0075a7 */ /* 0x000f64000804014d */
[----:B-----5:R-:W-:Y:S05]  /*19530*/  @!P2 BRA `(.L_x_193) ;  /* 0x0000002000e8a947 */ /* 0x020fea0003800000 */
.L_x_256:
        /* <DEDUP_REMOVED lines=13> */
.L_x_196:
[----:B--234-:R-:W1:Y:S02]  /*19610*/  LDC R3, c[0x0][0x800] ;  /* 0x00020000ff037b82 */ /* 0x01ce640000000800 */
[----:B-1----:R1:W-:Y:S02]  /*19620*/  SYNCS.ARRIVE.TRANS64.RED.A0TR RZ, [UR13+0x90], R3 ;  /* 0x00009003ffff79a7 */ /* 0x0023e4000830040d */
.L_x_195:
[----:B------:R-:W-:Y:S05]  /*19630*/  BSYNC B0 ;  /* 0x0000000000007941 */ /* 0x000fea0003800000 */
.L_x_194:
[----:B------:R-:W-:Y:S05]  /*19640*/  @!P1 BRA `(.L_x_197) ;  /* 0x0000000000049947 */ /* 0x000fea0003800000 */
[----:B------:R-:W-:Y:S01]  /*19650*/  BPT.TRAP 0x1 ;  /* 0x000000040000795c */ /* 0x000fe20000300000 */
.L_x_197:
[----:B------:R-:W-:Y:S01]  /*19660*/  SYNCS.ARRIVE.TRANS64.RED.A1T0 RZ, [UR29], RZ ;  /* 0x000000ffffff79a7 */ /* 0x000fe2000810041d */
[----:B------:R-:W-:Y:S05]  /*19670*/  @!P1 BRA `(.L_x_198) ;  /* 0x0000000000049947 */ /* 0x000fea0003800000 */
[----:B------:R-:W-:Y:S01]  /*19680*/  BPT.TRAP 0x1 ;  /* 0x000000040000795c */ /* 0x000fe20000300000 */
.L_x_198:
[----:B------:R-:W5:Y:S02]  /*19690*/  SYNCS.PHASECHK.TRANS64.TRYWAIT P2, [UR13+0xb8], R2 ;  /* 0x0000b802ff0075a7 */ /* 0x000f64000804014d */
[----:B-----5:R-:W-:Y:S05]  /*196a0*/  @!P2 BRA `(.L_x_199) ;  /* 0x0000002000a4a947 */ /* 0x020fea0003800000 */
.L_x_257:
        /* <DEDUP_REMOVED lines=13> */
.L_x_202:
[----:B------:R-:W1:Y:S02]  /*19780*/  LDC R2, c[0x0][0x800] ;  /* 0x00020000ff027b82 */ /* 0x000e640000000800 */
[----:B-1----:R1:W-:Y:S02]  /*19790*/  SYNCS.ARRIVE.TRANS64.RED.A0TR RZ, [UR13+0x98], R2 ;  /* 0x00009802ffff79a7 */ /* 0x0023e4000830040d */
.L_x_201:
[----:B------:R-:W-:Y:S05]  /*197a0*/  BSYNC B0 ;  /* 0x0000000000007941 */ /* 0x000fea0003800000 */
.L_x_200:
[----:B------:R-:W-:Y:S05]  /*197b0*/  @!P1 BRA `(.L_x_203) ;  /* 0x0000000000049947 */ /* 0x000fea0003800000 */
[----:B------:R-:W-:Y:S01]  /*197c0*/  BPT.TRAP 0x1 ;  /* 0x000000040000795c */ /* 0x000fe20000300000 */
.L_x_203:
[----:B------:R-:W5:Y:S01]  /*197d0*/  LDL.LU R19, [R1+0xc8] ;  /* 0x0000c80001137983 */ /* 0x000f620000300800 */
[----:B------:R-:W-:Y:S03]  /*197e0*/  SYNCS.ARRIVE.TRANS64.RED.A1T0 RZ, [UR30], RZ ;  /* 0x000000ffffff79a7 */ /* 0x000fe6000810041e */
[----:B------:R-:W2:Y:S01]  /*197f0*/  LDL.LU R18, [R1+0xc4] ;  /* 0x0000c40001127983 */ /* 0x000ea20000300800 */
[----:B-1----:R-:W-:Y:S02]  /*19800*/  PRMT R2, RZ, 0x7610, R2 ;  /* 0x00007610ff027816 */ /* 0x002fe40000000002 */
[----:B------:R-:W-:Y:S02]  /*19810*/  MOV R7, 0xffffffff ;  /* 0xffffffff00077802 */ /* 0x000fe40000000f00 */
[----:B------:R-:W-:Y:S02]  /*19820*/  MOV R5, 0xffffffff ;  /* 0xffffffff00057802 */ /* 0x000fe40000000f00 */
[----:B------:R-:W-:-:S02]  /*19830*/  MOV R4, 0xffffffff ;  /* 0xffffffff00047802 */ /* 0x000fc40000000f00 */
[----:B--2---:R-:W-:-:S04]  /*19840*/  IADD3 R18, P0, R18, UR52, RZ ;  /* 0x0000003412127c10 */ /* 0x004fc8000ff1e0ff */
[----:B-----5:R-:W-:Y:S01]  /*19850*/  IADD3.X R19, R19, UR38, RZ, P0, !PT ;  /* 0x0000002613137c10 */ /* 0x020fe200087fe4ff */
[----:B------:R1:W-:Y:S01]  /*19860*/  STL [R1+0xc4], R18 ;  /* 0x0000c41201007387 */ /* 0x0003e20000100800 */
[----:B------:R-:W-:-:S03]  /*19870*/  ISETP.GE.U32.AND P0, PT, R18, UR6, PT ;  /* 0x0000000612007c0c */ /* 0x000fc6000bf06070 */
[----:B------:R1:W-:Y:S01]  /*19880*/  STL [R1+0xc8], R19 ;  /* 0x0000c81301007387 */ /* 0x0003e20000100800 */
[----:B------:R-:W-:-:S13]  /*19890*/  ISETP.GE.U32.AND.EX P0, PT, R19, UR7, PT, P0 ;  /* 0x0000000713007c0c */ /* 0x000fda000bf06100 */
[----:B-1----:R-:W-:Y:S05]  /*198a0*/  @P0 BRA `(.L_x_204) ;  /* 0x00000004005c0947 */ /* 0x002fea0003800000 */
[----:B------:R-:W1:Y:S01]  /*198b0*/  LDC.64 R14, c[0x0][0x8d0] ;  /* 0x00023400ff0e7b82 */ /* 0x000e620000000a00 */
[----:B------:R-:W-:Y:S02]  /*198c0*/  MOV R2, R18 ;  /* 0x0000001200027202 */ /* 0x000fe40000000f00 */
[----:B---34-:R-:W-:-:S05]  /*198d0*/  MOV R3, R19 ;  /* 0x0000001300037202 */ /* 0x018fca0000000f00 */
[----:B------:R-:W2:Y:S08]  /*198e0*/  LDC R16, c[0x0][0x8d8] ;  /* 0x00023600ff107b82 */ /* 0x000eb00000000800 */
[----:B------:R-:W3:Y:S01]  /*198f0*/  LDC.64 R12, c[0x0][0x8c8] ;  /* 0x00023200ff0c7b82 */ /* 0x000ee20000000a00 */
[----:B-1----:R-:W-:-:S04]  /*19900*/  ISETP.NE.U32.AND P0, PT, R14, RZ, PT ;  /* 0x000000ff0e00720c */ /* 0x002fc80003f05070 */
[----:B------:R-:W-:-:S13]  /*19910*/  ISETP.NE.AND.EX P0, PT, R15, RZ, PT, P0 ;  /* 0x000000ff0f00720c */ /* 0x000fda0003f05300 */
[----:B--23--:R-:W-:Y:S05]  /*19920*/  @!P0 BRA `(.L_x_205) ;  /* 0x0000000000288947 */ /* 0x00cfea0003800000 */
        /* <DEDUP_REMOVED lines=10> */
.L_x_205:
[-CC-:B------:R-:W-:Y:S01]  /*199d0*/  SHF.R.U64 R14, R2, R16.reuse, R3.reuse ;  /* 0x00000010020e7219 */ /* 0x180fe20000001203 */
[----:B------:R-:W1:Y:S01]  /*199e0*/  LDC.64 R6, c[0x0][0x8e8] ;  /* 0x00023a00ff067b82 */ /* 0x000e620000000a00 */
[----:B------:R-:W-:Y:S01]  /*199f0*/  SHF.R.U32.HI R2, RZ, R16, R3 ;  /* 0x00000010ff027219 */ /* 0x000fe20000011603 */
[----:B------:R-:W2:Y:S01]  /*19a00*/  S2R R15, SR_CTAID.X ;  /* 0x00000000000f7919 */ /* 0x000ea20000002500 */
[----:B------:R-:W-:Y:S01]  /*19a10*/  IADD3 R17, P0, RZ, -R14, RZ ;  /* 0x8000000eff117210 */ /* 0x000fe20007f1e0ff */
[----:B------:R-:W-:-:S03]  /*19a20*/  ULDC UR8, c[0x0][0x150] ;  /* 0x0000540000087ab9 */ /* 0x000fc60000000800 */
[----:B------:R-:W-:Y:S01]  /*19a30*/  IADD3.X R3, RZ, ~R2, RZ, P0, !PT ;  /* 0x80000002ff037210 */ /* 0x000fe200007fe4ff */
[----:B------:R-:W3:Y:S04]  /*19a40*/  LDC R4, c[0x0][0x8c0] ;  /* 0x00023000ff047b82 */ /* 0x000ee80000000800 */
[----:B------:R-:W-:Y:S01]  /*19a50*/  IMAD R2, R3, R12, RZ ;  /* 0x0000000c03027224 */ /* 0x000fe200078e02ff */
[----:B------:R-:W-:-:S03]  /*19a60*/  MOV R3, R19 ;  /* 0x0000001300037202 */ /* 0x000fc60000000f00 */
[----:B------:R-:W4:Y:S01]  /*19a70*/  LDC R21, c[0x0][0x8b0] ;  /* 0x00022c00ff157b82 */ /* 0x000f220000000800 */
[C---:B------:R-:W-:Y:S01]  /*19a80*/  IMAD R5, R17.reuse, R13, R2 ;  /* 0x0000000d11057224 */ /* 0x040fe200078e0202 */
[----:B------:R-:W-:Y:S01]  /*19a90*/  MOV R2, R18 ;  /* 0x0000001200027202 */ /* 0x000fe20000000f00 */
[----:B------:R-:W2:Y:S04]  /*19aa0*/  S2R R13, SR_CTAID.Y ;  /* 0x00000000000d7919 */ /* 0x000ea80000002600 */
[----:B------:R-:W-:Y:S01]  /*19ab0*/  IMAD.WIDE.U32 R2, R17, R12, R2 ;  /* 0x0000000c11027225 */ /* 0x000fe200078e0002 */
[----:B------:R-:W5:Y:S01]  /*19ac0*/  LDC R23, c[0x0][0x900] ;  /* 0x00024000ff177b82 */ /* 0x000f620000000800 */
[----:B-1----:R-:W-:-:S03]  /*19ad0*/  ISETP.NE.U32.AND P0, PT, R6, RZ, PT ;  /* 0x000000ff0600720c */ /* 0x002fc60003f05070 */
[----:B------:R-:W-:Y:S02]  /*19ae0*/  IADD3 R3, R3, R5, RZ ;  /* 0x0000000503037210 */ /* 0x000fe40007ffe0ff */
[----:B------:R-:W-:Y:S02]  /*19af0*/  ISETP.NE.AND.EX P0, PT, R7, RZ, PT, P0 ;  /* 0x000000ff0700720c */ /* 0x000fe40003f05300 */
[-CC-:B---3--:R-:W-:Y:S02]  /*19b00*/  SHF.R.U64 R17, R2, R4.reuse, R3.reuse ;  /* 0x0000000402117219 */ /* 0x188fe40000001203 */
[----:B------:R-:W-:Y:S02]  /*19b10*/  SHF.R.U32.HI R2, RZ, R4, R3 ;  /* 0x00000004ff027219 */ /* 0x000fe40000011603 */
[----:B--2---:R-:W-:Y:S02]  /*19b20*/  I2FP.F32.U32 R3, R15 ;  /* 0x0000000f00037245 */ /* 0x004fe40000201000 */
[----:B----4-:R-:W-:-:S03]  /*19b30*/  SHF.R.U64 R19, R17, R21, R2 ;  /* 0x0000001511137219 */ /* 0x010fc60000001202 */
[----:B------:R-:W-:Y:S01]  /*19b40*/  FMUL R16, R3, UR8 ;  /* 0x0000000803107c20 */ /* 0x000fe20008400000 */
[----:B------:R-:W-:-:S04]  /*19b50*/  SHF.R.U32.HI R2, RZ, R21, R2 ;  /* 0x00000015ff027219 */ /* 0x000fc80000011602 */
[-CC-:B-----5:R-:W-:Y:S02]  /*19b60*/  SHF.R.U64 R12, R19, R23.reuse, R2.reuse ;  /* 0x00000017130c7219 */ /* 0x1a0fe40000001202 */
[----:B------:R-:W-:Y:S02]  /*19b70*/  SHF.R.U32.HI R21, RZ, R23, R2 ;  /* 0x00000017ff157219 */ /* 0x000fe40000011602 */
[----:B------:R-:W-:Y:S02]  /*19b80*/  MOV R2, R12 ;  /* 0x0000000c00027202 */ /* 0x000fe40000000f00 */
[----:B------:R-:W-:Y:S01]  /*19b90*/  MOV R3, R21 ;  /* 0x0000001500037202 */ /* 0x000fe20000000f00 */
[----:B------:R-:W-:Y:S06]  /*19ba0*/  @!P0 BRA `(.L_x_206) ;  /* 0x0000000000288947 */ /* 0x000fec0003800000 */
[----:B------:R-:W1:Y:S02]  /*19bb0*/  LDC R3, c[0x0][0x8f4] ;  /* 0x00023d00ff037b82 */ /* 0x000e640000000800 */
[----:B-1----:R-:W-:-:S04]  /*19bc0*/  IADD3 R3, P0, R12, R3, RZ ;  /* 0x000000030c037210 */ /* 0x002fc80007f1e0ff */
[----:B------:R-:W-:-:S05]  /*19bd0*/  IADD3.X R21, RZ, R21, RZ, P0, !PT ;  /* 0x00000015ff157210 */ /* 0x000fca00007fe4ff */
[----:B------:R-:W-:-:S04]  /*19be0*/  IMAD.WIDE.U32 R4, R21, R6, RZ ;  /* 0x0000000615047225 */ /* 0x000fc800078e00ff */
[----:B------:R-:W-:-:S04]  /*19bf0*/  IMAD.WIDE.U32 R4, P0, R3, R7, R4 ;  /* 0x0000000703047225 */ /* 0x000fc80007800004 */
[----:B------:R-:W-:Y:S01]  /*19c00*/  IMAD.WIDE.U32 R2, R3, R6, RZ ;  /* 0x0000000603027225 */ /* 0x000fe200078e00ff */
[----:B------:R-:W-:-:S04]  /*19c10*/  MOV R2, R5 ;  /* 0x0000000500027202 */ /* 0x000fc80000000f00 */
[----:B------:R-:W-:Y:S02]  /*19c20*/  IADD3 RZ, P1, R3, R4, RZ ;  /* 0x0000000403ff7210 */ /* 0x000fe40007f3e0ff */
[----:B------:R-:W-:-:S03]  /*19c30*/  IADD3.X R3, RZ, RZ, RZ, P0, !PT ;  /* 0x000000ffff037210 */ /* 0x000fc600007fe4ff */
[----:B------:R-:W-:-:S08]  /*19c40*/  IMAD.WIDE.U32.X R2, R21, R7, R2, P1 ;  /* 0x0000000715027225 */ /* 0x000fd000008e0402 */
.L_x_206:
[----:B------:R-:W1:Y:S01]  /*19c50*/  LDC R24, c[0x0][0x904] ;  /* 0x00024100ff187b82 */ /* 0x000e620000000800 */
[----:B------:R-:W-:Y:S01]  /*19c60*/  I2FP.F32.U32 R5, R13 ;  /* 0x0000000d00057245 */ /* 0x000fe20000201000 */
[----:B------:R-:W-:Y:S01]  /*19c70*/  ULDC UR8, c[0x0][0x154] ;  /* 0x0000550000087ab9 */ /* 0x000fe20000000800 */
[----:B------:R-:W2:Y:S01]  /*19c80*/  F2I.U32.TRUNC.NTZ R16, R16 ;  /* 0x0000001000107305 */ /* 0x000ea2000020f000 */
[----:B------:R-:W-:Y:S02]  /*19c90*/  LOP3.LUT R17, R17, R8, RZ, 0xc0, !PT ;  /* 0x0000000811117212 */ /* 0x000fe400078ec0ff */
[----:B------:R-:W-:Y:S02]  /*19ca0*/  FMUL R6, R5, UR8 ;  /* 0x0000000805067c20 */ /* 0x000fe40008400000 */
[----:B------:R-:W3:Y:S04]  /*19cb0*/  LDC R20, c[0x0][0x8f0] ;  /* 0x00023c00ff147b82 */ /* 0x000ee80000000800 */
[----:B------:R-:W4:Y:S04]  /*19cc0*/  F2I.U32.TRUNC.NTZ R6, R6 ;  /* 0x0000000600067305 */ /* 0x000f28000020f000 */
[----:B------:R-:W5:Y:S01]  /*19cd0*/  LDC R4, c[0x0][0x144] ;  /* 0x00005100ff047b82 */ /* 0x000f620000000800 */
[----:B--2---:R-:W-:-:S07]  /*19ce0*/  IADD3 R5, -R16, RZ, RZ ;  /* 0x000000ff10057210 */ /* 0x004fce0007ffe1ff */
[----:B------:R-:W2:Y:S01]  /*19cf0*/  LDC R18, c[0x0][0x148] ;  /* 0x00005200ff127b82 */ /* 0x000ea20000000800 */
[----:B-1----:R-:W-:-:S07]  /*19d00*/  ISETP.NE.AND P0, PT, R24, 0x1, PT ;  /* 0x000000011800780c */ /* 0x002fce0003f05270 */
[----:B------:R-:W1:Y:S01]  /*19d10*/  LDC R21, c[0x0][0x8e0] ;  /* 0x00023800ff157b82 */ /* 0x000e620000000800 */
[----:B---3--:R-:W-:Y:S02]  /*19d20*/  SHF.R.U64 R3, R2, R20, R3 ;  /* 0x0000001402037219 */ /* 0x008fe40000001203 */
[----:B------:R-:W-:-:S05]  /*19d30*/  LOP3.LUT R2, R19, R0, RZ, 0xc0, !PT ;  /* 0x0000000013027212 */ /* 0x000fca00078ec0ff */
[----:B------:R-:W3:Y:S01]  /*19d40*/  LDC R22, c[0x0][0x8b8] ;  /* 0x00022e00ff167b82 */ /* 0x000ee20000000800 */
[----:B-----5:R-:W-:Y:S01]  /*19d50*/  IMAD R7, R4, R5, R15 ;  /* 0x0000000504077224 */ /* 0x020fe200078e020f */
[----:B----4-:R-:W-:Y:S01]  /*19d60*/  IADD3 R4, -R6, RZ, RZ ;  /* 0x000000ff06047210 */ /* 0x010fe20007ffe1ff */
[----:B------:R-:W-:Y:S01]  /*19d70*/  IMAD R2, R9, R3, R2 ;  /* 0x0000000309027224 */ /* 0x000fe200078e0202 */
[----:B------:R-:W-:-:S04]  /*19d80*/  IADD3 R5, -R3, RZ, RZ ;  /* 0x000000ff03057210 */ /* 0x000fc80007ffe1ff */
[----:B------:R-:W4:Y:S01]  /*19d90*/  LDC R23, c[0x0][0x8a8] ;  /* 0x00022a00ff177b82 */ /* 0x000f220000000800 */
[----:B--2---:R-:W-:Y:S01]  /*19da0*/  @P0 IMAD R7, R18, R4, R13 ;  /* 0x0000000412070224 */ /* 0x004fe200078e020d */
[----:B------:R-:W-:Y:S01]  /*19db0*/  MOV R4, R14 ;  /* 0x0000000e00047202 */ /* 0x000fe20000000f00 */
[----:B-1----:R-:W-:Y:S02]  /*19dc0*/  IMAD R12, R5, R21, R12 ;  /* 0x00000015050c7224 */ /* 0x002fe400078e020c */
[----:B---3--:R-:W-:Y:S01]  /*19dd0*/  IMAD R7, R2, R22, R7 ;  /* 0x0000001602077224 */ /* 0x008fe200078e0207 */
[----:B------:R-:W-:Y:S01]  /*19de0*/  MOV R2, 0x1 ;  /* 0x0000000100027802 */ /* 0x000fe20000000f00 */
[----:B----4-:R-:W-:-:S05]  /*19df0*/  IMAD R12, R12, R23, R17 ;  /* 0x000000170c0c7224 */ /* 0x010fca00078e0211 */
[----:B------:R-:W-:Y:S02]  /*19e00*/  SEL R5, R12, R7, !P0 ;  /* 0x000000070c057207 */ /* 0x000fe40004000000 */
[----:B------:R-:W-:-:S07]  /*19e10*/  SEL R7, R7, R12, !P0 ;  /* 0x0000000c07077207 */ /* 0x000fce0004000000 */
.L_x_204:
[----:B------:R-:W-:-:S13]  /*19e20*/  LOP3.LUT P0, RZ, R2, 0xff, RZ, 0xc0, !PT ;  /* 0x000000ff02ff7812 */ /* 0x000fda000780c0ff */
[----:B------:R-:W-:Y:S05]  /*19e30*/  @P0 BRA `(.L_x_207) ;  /* 0xffffffe800cc0947 */ /* 0x000fea000383ffff */
.L_x_151:
[----:B------:R-:W-:Y:S01]  /*19e40*/  ELECT P0, URZ, PT ;  /* 0x00000000003f782f */ /* 0x000fe20003800000 */
[----:B------:R-:W-:-:S12]  /*19e50*/  BSSY B0, `(.L_x_208) ;  /* 0x000001e000007945 */ /* 0x000fd80003800000 */
[----:B------:R-:W-:Y:S05]  /*19e60*/  @!P0 BRA `(.L_x_209) ;  /* 0x0000000000708947 */ /* 0x000fea0003800000 */
[----:B------:R-:W-:-:S06]  /*19e70*/  ULOP3.LUT UR4, UR39, 0x2, URZ, 0xfc, !UPT ;  /* 0x0000000227047892 */ /* 0x000fcc000f8efc3f */
[----:B-1----:R-:W-:-:S04]  /*19e80*/  MOV R0, UR4 ;  /* 0x0000000400007c02 */ /* 0x002fc80008000f00 */
[----:B------:R-:W-:-:S13]  /*19e90*/  ISETP.NE.AND P1, PT, R0, 0x3, PT ;  /* 0x000000030000780c */ /* 0x000fda0003f25270 */
[----:B------:R-:W-:Y:S05]  /*19ea0*/  @!P1 BRA `(.L_x_210) ;  /* 0x0000000000049947 */ /* 0x000fea0003800000 */
[----:B------:R-:W-:Y:S01]  /*19eb0*/  BPT.TRAP 0x1 ;  /* 0x000000040000795c */ /* 0x000fe20000300000 */
.L_x_210:
[----:B------:R-:W-:Y:S02]  /*19ec0*/  MOV R0, 0x400 ;  /* 0x0000040000007802 */ /* 0x000fe40000000f00 */
[----:B--234-:R-:W-:Y:S02]  /*19ed0*/  MOV R3, UR37 ;  /* 0x0000002500037c02 */ /* 0x01cfe40008000f00 */
[----:B------:R-:W-:Y:S02]  /*19ee0*/  MOV R2, 0x1 ;  /* 0x0000000100027802 */ /* 0x000fe40000000f00 */
[----:B------:R-:W-:Y:S02]  /*19ef0*/  LEA R0, R3, R0, 0x18 ;  /* 0x0000000003007211 */ /* 0x000fe400078ec0ff */
[----:B------:R-:W-:-:S04]  /*19f00*/  SHF.L.U32 R3, R2, 0x1f, RZ ;  /* 0x0000001f02037819 */ /* 0x000fc800000006ff */
[----:B------:R-:W1:Y:S02]  /*19f10*/  SYNCS.PHASECHK.TRANS64.TRYWAIT P0, [R0+URZ+0xa0], R3 ;  /* 0x0000a003000075a7 */ /* 0x000e64000800017f */
[----:B-1----:R-:W-:Y:S05]  /*19f20*/  @!P0 BRA `(.L_x_211) ;  /* 0x00000018009c8947 */ /* 0x002fea0003800000 */
.L_x_258:
[----:B------:R-:W-:Y:S05]  /*19f30*/  @!P1 BRA `(.L_x_212) ;  /* 0x0000000000049947 */ /* 0x000fea0003800000 */
[----:B------:R-:W-:Y:S01]  /*19f40*/  BPT.TRAP 0x1 ;  /* 0x000000040000795c */ /* 0x000fe20000300000 */
.L_x_212:
[----:B------:R-:W2:Y:S02]  /*19f50*/  SYNCS.PHASECHK.TRANS64.TRYWAIT P0, [R0+URZ+0xa8], R3 ;  /* 0x0000a803000075a7 */ /* 0x000ea4000800017f */
[----:B--2---:R-:W-:Y:S05]  /*19f60*/  @!P0 BRA `(.L_x_213) ;  /* 0x0000001800a08947 */ /* 0x004fea0003800000 */
.L_x_259:
[----:B------:R-:W-:Y:S05]  /*19f70*/  @!P1 BRA `(.L_x_214) ;  /* 0x0000000000049947 */ /* 0x000fea0003800000 */
[----:B------:R-:W-:Y:S01]  /*19f80*/  BPT.TRAP 0x1 ;  /* 0x000000040000795c */ /* 0x000fe20000300000 */
.L_x_214:
[----:B------:R-:W3:Y:S02]  /*19f90*/  SYNCS.PHASECHK.TRANS64.TRYWAIT P0, [R0+URZ+0xb0], R3 ;  /* 0x0000b003000075a7 */ /* 0x000ee4000800017f */
[----:B---3--:R-:W-:Y:S05]  /*19fa0*/  @!P0 BRA `(.L_x_215) ;  /* 0x0000001800a48947 */ /* 0x008fea0003800000 */
.L_x_260:
[----:B------:R-:W-:Y:S05]  /*19fb0*/  @!P1 BRA `(.L_x_216) ;  /* 0x0000000000049947 */ /* 0x000fea0003800000 */
[----:B------:R-:W-:Y:S01]  /*19fc0*/  BPT.TRAP 0x1 ;  /* 0x000000040000795c */ /* 0x000fe20000300000 */
.L_x_216:
[----:B-123--:R-:W-:-:S04]  /*19fd0*/  MOV R3, 0x1 ;  /* 0x0000000100037802 */ /* 0x00efc80000000f00 */
[----:B------:R-:W-:-:S07]  /*19fe0*/  SHF.L.U32 R3, R3, 0x1f, RZ ;  /* 0x0000001f03037819 */ /* 0x000fce00000006ff */
.L_x_217:
[----:B-1----:R1:W2:Y:S02]  /*19ff0*/  SYNCS.PHASECHK.TRANS64.TRYWAIT P0, [R0+URZ+0xb8], R3 ;  /* 0x0000b803000075a7 */ /* 0x0022a4000800017f */
[----:B--2---:R-:W-:Y:S05]  /*1a000*/  @!P0 NANOSLEEP.SYNCS 0x989680 ;  /* 0x009896800000895d */ /* 0x004fea0003900000 */
[----:B------:R-:W2:Y:S02]  /*1a010*/  @!P0 SYNCS.PHASECHK.TRANS64 P0, [R0+URZ+0xb8], R3 ;  /* 0x0000b803000085a7 */ /* 0x000ea4000800007f */
[----:B--2---:R-:W-:Y:S05]  /*1a020*/  @!P0 BRA `(.L_x_217) ;  /* 0xfffffffc00f08947 */ /* 0x004fea000383ffff */
.L_x_209:
[----:B------:R-:W-:Y:S05]  /*1a030*/  BSYNC B0 ;  /* 0x0000000000007941 */ /* 0x000fea0003800000 */
.L_x_208:
[----:B------:R-:W-:Y:S05]  /*1a040*/  EXIT ;  /* 0x000000000000794d */ /* 0x000fea0003800000 */
.L_x_146:
[----:B------:R-:W-:Y:S02]  /*1a050*/  LOP3.LUT P0, RZ, R6, 0xff, RZ, 0xc0, !PT ;  /* 0x000000ff06ff7812 */ /* 0x000fe4000780c0ff */
[----:B------:R-:W-:Y:S02]  /*1a060*/  MOV R11, 0x1 ;  /* 0x00000001000b7802 */ /* 0x000fe40000000f00 */
[----:B------:R-:W-:-:S09]  /*1a070*/  MOV R10, RZ ;  /* 0x000000ff000a7202 */ /* 0x000fd20000000f00 */
[----:B------:R-:W-:Y:S05]  /*1a080*/  @!P0 BRA `(.L_x_218) ;  /* 0x0000000c00488947 */ /* 0x000fea0003800000 */
[----:B------:R-:W1:Y:S01]  /*1a090*/  LDC R0, c[0x0][0x28c] ;  /* 0x0000a300ff007b82 */ /* 0x000e620000000800 */
[----:B------:R-:W-:Y:S01]  /*1a0a0*/  ULDC UR16, c[0x0][0x900] ;  /* 0x0002400000107ab9 */ /* 0x000fe20000000800 */
[----:B------:R-:W-:Y:S01]  /*1a0b0*/  UMOV UR4, 0xffffffff ;  /* 0xffffffff00047882 */ /* 0x000fe20000000000 */
[----:B------:R-:W-:Y:S01]  /*1a0c0*/  BSSY B0, `(.L_x_218) ;  /* 0x00000ce000007945 */ /* 0x000fe20003800000 */
[----:B------:R-:W-:Y:S01]  /*1a0d0*/  USHF.L.U32 UR13, UR37, 0x7, URZ ;  /* 0x00000007250d7899 */ /* 0x000fe2000800063f */
[----:B------:R-:W-:Y:S01]  /*1a0e0*/  MOV R8, 0x1 ;  /* 0x0000000100087802 */ /* 0x000fe20000000f00 */
[----:B------:R-:W-:Y:S01]  /*1a0f0*/  USHF.L.U32 UR14, UR37, 0xd, URZ ;  /* 0x0000000d250e7899 */ /* 0x000fe2000800063f */
[----:B------:R-:W-:Y:S01]  /*1a100*/  MOV R11, 0x1 ;  /* 0x00000001000b7802 */ /* 0x000fe20000000f00 */
[----:B------:R-:W-:Y:S01]  /*1a110*/  USHF.L.U32 UR4, UR4, UR16, URZ ;  /* 0x0000001004047299 */ /* 0x000fe2000800063f */
[----:B------:R-:W-:Y:S01]  /*1a120*/  MOV R10, RZ ;  /* 0x000000ff000a7202 */ /* 0x000fe20000000f00 */
[----:B------:R-:W-:Y:S01]  /*1a130*/  ULDC UR15, c[0x0][0x8a8] ;  /* 0x00022a00000f7ab9 */ /* 0x000fe20000000800 */
[----:B------:R-:W-:Y:S01]  /*1a140*/  UMOV UR5, 0x1 ;  /* 0x0000000100057882 */ /* 0x000fe20000000000 */
[----:B------:R-:W-:-:S02]  /*1a150*/  ULOP3.LUT UR25, UR45, 0x2, URZ, 0xfc, !UPT ;  /* 0x000000022d197892 */ /* 0x000fc4000f8efc3f */
[----:B------:R-:W-:Y:S02]  /*1a160*/  ULOP3.LUT UR13, UR13, 0x80, URZ, 0xc0, !UPT ;  /* 0x000000800d0d7892 */ /* 0x000fe4000f8ec03f */
[----:B------:R-:W-:Y:S02]  /*1a170*/  ULOP3.LUT UR14, UR14, 0x2000, URZ, 0xc0, !UPT ;  /* 0x000020000e0e7892 */ /* 0x000fe4000f8ec03f */
[----:B------:R-:W-:Y:S02]  /*1a180*/  UIADD3 UR15, UR15, -0x1, URZ ;  /* 0xffffffff0f0f7890 */ /* 0x000fe4000fffe03f */
[----:B------:R-:W-:Y:S02]  /*1a190*/  USHF.L.U32 UR16, UR5, UR16, URZ ;  /* 0x0000001005107299 */ /* 0x000fe4000800063f */
[----:B------:R-:W-:Y:S01]  /*1a1a0*/  ULOP3.LUT UR17, URZ, UR4, URZ, 0x33, !UPT ;  /* 0x000000043f117292 */ /* 0x000fe2000f8e333f */
[----:B-1----:R-:W-:Y:S01]  /*1a1b0*/  IADD3 R0, R0, 0x3f, RZ ;  /* 0x0000003f00007810 */ /* 0x002fe20007ffe0ff */
[----:B------:R-:W-:-:S03]  /*1a1c0*/  ULDC.64 UR20, c[0x0][0x198] ;  /* 0x0000660000147ab9 */ /* 0x000fc60000000a00 */
[----:B------:R-:W-:-:S04]  /*1a1d0*/  SHF.R.S32.HI R3, RZ, 0x1f, R0 ;  /* 0x0000001fff037819 */ /* 0x000fc80000011400 */
[----:B------:R-:W-:-:S04]  /*1a1e0*/  LEA.HI R3, R3, R0, RZ, 0x6 ;  /* 0x0000000003037211 */ /* 0x000fc800078f30ff */
[----:B------:R-:W-:-:S04]  /*1a1f0*/  SHF.R.S32.HI R9, RZ, 0x6, R3 ;  /* 0x00000006ff097819 */ /* 0x000fc80000011403 */
[----:B------:R-:W-:-:S07]  /*1a200*/  IADD3 R0, R9, 0x1, RZ ;  /* 0x0000000109007810 */ /* 0x000fce0007ffe0ff */
.L_x_229:
[----:B------:R-:W-:-:S03]  /*1a210*/  UMOV UR4, 0xffffffff ;  /* 0xffffffff00047882 */ /* 0x000fc60000000000 */
[----:B------:R-:W-:Y:S05]  /*1a220*/  BRA.DIV UR4, `(.L_x_219) ;  /* 0x0000001a04187947 */ /* 0x000fea000b800000 */
[----:B------:R-:W-:-:S13]  /*1a230*/  ELECT P6, URZ, PT ;  /* 0x00000000003f782f */ /* 0x000fda00038c0000 */
.L_x_263:
[----:B------:R-:W1:Y:S01]  /*1a240*/  LDC R2, c[0x0][0x28c] ;  /* 0x0000a300ff027b82 */ /* 0x000e620000000800 */
[----:B------:R-:W-:Y:S01]  /*1a250*/  BSSY B1, `(.L_x_220) ;  /* 0x000003a000017945 */ /* 0x000fe20003800000 */
[----:B-1----:R-:W-:-:S13]  /*1a260*/  ISETP.LT.OR P6, PT, R2, 0x1, !P6 ;  /* 0x000000010200780c */ /* 0x002fda00077c1670 */
[----:B------:R-:W-:Y:S05]  /*1a270*/  @P6 BRA `(.L_x_221) ;  /* 0x0000000000dc6947 */ /* 0x000fea0003800000 */
[----:B------:R-:W-:Y:S02]  /*1a280*/  LEA R12, R5, UR13, 0x8 ;  /* 0x0000000d050c7c11 */ /* 0x000fe4000f8e40ff */
[----:B------:R-:W-:Y:S02]  /*1a290*/  SHF.L.U32 R13, R7, 0x7, RZ ;  /* 0x00000007070d7819 */ /* 0x000fe400000006ff */
[----:B------:R-:W-:Y:S02]  /*1a2a0*/  MOV R16, RZ ;  /* 0x000000ff00107202 */ /* 0x000fe40000000f00 */
[----:B------:R-:W-:Y:S02]  /*1a2b0*/  MOV R2, R0 ;  /* 0x0000000000027202 */ /* 0x000fe40000000f00 */
[----:B------:R-:W-:Y:S02]  /*1a2c0*/  MOV R3, R11 ;  /* 0x0000000b00037202 */ /* 0x000fe40000000f00 */
[----:B------:R-:W-:-:S07]  /*1a2d0*/  MOV R5, R10 ;  /* 0x0000000a00057202 */ /* 0x000fce0000000f00 */
.L_x_224:
[----:B------:R-:W1:Y:S01]  /*1a2e0*/  S2R R7, SR_CgaCtaId ;  /* 0x0000000000077919 */ /* 0x000e620000008800 */
[----:B------:R-:W-:Y:S01]  /*1a2f0*/  MOV R6, 0x400 ;  /* 0x0000040000067802 */ /* 0x000fe20000000f00 */
[----:B------:R-:W2:Y:S03]  /*1a300*/  S2R R17, SR_TID.X ;  /* 0x0000000000117919 */ /* 0x000ea60000002100 */
[----:B-1----:R-:W-:Y:S02]  /*1a310*/  LEA R14, R7, R6, 0x18 ;  /* 0x00000006070e7211 */ /* 0x002fe400078ec0ff */
[----:B------:R-:W-:Y:S02]  /*1a320*/  SHF.L.U32 R6, R3, 0x1f, RZ ;  /* 0x0000001f03067819 */ /* 0x000fe400000006ff */
[----:B------:R-:W-:Y:S02]  /*1a330*/  LEA R15, R5, R14, 0x3 ;  /* 0x0000000e050f7211 */ /* 0x000fe400078e18ff */
[----:B--2---:R-:W-:-:S02]  /*1a340*/  LOP3.LUT P1, RZ, R17, 0x7f, RZ, 0xc0, !PT ;  /* 0x0000007f11ff7812 */ /* 0x004fc4000782c0ff */
[----:B------:R-:W1:Y:S11]  /*1a350*/  SYNCS.PHASECHK.TRANS64.TRYWAIT P0, [R15+URZ+0x40], R6 ;  /* 0x000040060f0075a7 */ /* 0x000e76000800017f */
[----:B------:R-:W2:Y:S01]  /*1a360*/  @!P1 LDC R7, c[0x0][0x500] ;  /* 0x00014000ff079b82 */ /* 0x000ea20000000800 */
[----:B-1----:R-:W-:Y:S05]  /*1a370*/  @!P0 BRA `(.L_x_222) ;  /* 0x0000001400e48947 */ /* 0x002fea0003800000 */
.L_x_264:
[----:B------:R-:W-:Y:S01]  /*1a380*/  UPRMT UR4, UR25, 0x9910, URZ ;  /* 0x0000991019047896 */ /* 0x000fe2000800003f */
[----:B--2---:R2:W-:Y:S03]  /*1a390*/  @!P1 SYNCS.ARRIVE.TRANS64 RZ, [R15+URZ], R7 ;  /* 0x000000070fff99a7 */ /* 0x0045e6000800003f */
[----:B------:R-:W-:-:S06]  /*1a3a0*/  UISETP.NE.AND UP0, UPT, UR4, 0x2, UPT ;  /* 0x000000020400788c */ /* 0x000fcc000bf05270 */
[----:B------:R-:W-:-:S13]  /*1a3b0*/  PLOP3.LUT P0, PT, PT, PT, UP0, 0x80, 0x0 ;  /* 0x000000000000781c */ /* 0x000fda0003f0f008 */
[----:B--2---:R-:W-:Y:S05]  /*1a3c0*/  @P0 BRA `(.L_x_223) ;  /* 0x0000000000040947 */ /* 0x004fea0003800000 */
[----:B------:R-:W-:Y:S01]  /*1a3d0*/  BPT.TRAP 0x1 ;  /* 0x000000040000795c */ /* 0x000fe20000300000 */
.L_x_223:
[C---:B-1----:R-:W-:Y:S01]  /*1a3e0*/  LEA R6, R5.reuse, R14, 0xd ;  /* 0x0000000e05067211 */ /* 0x042fe200078e68ff */
[----:B------:R-:W-:Y:S01]  /*1a3f0*/  UIADD3 UR4, UP0, UR20, 0xf0, URZ ;  /* 0x000000f014047890 */ /* 0x000fe2000ff1e03f */
[----:B------:R-:W-:Y:S01]  /*1a400*/  R2UR UR8, R5 ;  /* 0x00000000050872ca */ /* 0x000fe200000e0000 */
[----:B------:R-:W-:Y:S01]  /*1a410*/  UIADD3 UR22, UP1, UR20, 0x1f0, URZ ;  /* 0x000001f014167890 */ /* 0x000fe2000ff3e03f */
[----:B------:R-:W-:Y:S01]  /*1a420*/  R2UR UR5, R6 ;  /* 0x00000000060572ca */ /* 0x000fe200000e0000 */
[----:B------:R-:W-:Y:S01]  /*1a430*/  UMOV UR6, 0x0 ;  /* 0x0000000000067882 */ /* 0x000fe20000000000 */
[----:B------:R-:W-:Y:S01]  /*1a440*/  R2UR UR19, R14 ;  /* 0x000000000e1372ca */ /* 0x000fe200000e0000 */
[----:B------:R-:W-:Y:S01]  /*1a450*/  UIADD3.X UR23, URZ, UR21, URZ, UP1, !UPT ;  /* 0x000000153f177290 */ /* 0x000fe20008ffe43f */
[----:B------:R-:W-:Y:S01]  /*1a460*/  R2UR UR9, R15 ;  /* 0x000000000f0972ca */ /* 0x000fe200000e0000 */
[----:B------:R-:W-:Y:S01]  /*1a470*/  UMOV UR7, 0x10000000 ;  /* 0x1000000000077882 */ /* 0x000fe20000000000 */
[----:B------:R-:W-:Y:S01]  /*1a480*/  R2UR UR11, R13 ;  /* 0x000000000d0b72ca */ /* 0x000fe200000e0000 */
[----:B------:R-:W-:Y:S01]  /*1a490*/  UMOV UR26, 0x30000 ;  /* 0x00030000001a7882 */ /* 0x000fe20000000000 */
[----:B------:R-:W-:-:S02]  /*1a4a0*/  R2UR UR10, R16 ;  /* 0x00000000100a72ca */ /* 0x000fc400000e0000 */
[----:B------:R-:W-:Y:S01]  /*1a4b0*/  R2UR UR12, R4 ;  /* 0x00000000040c72ca */ /* 0x000fe200000e0000 */
[----:B------:R-:W-:Y:S01]  /*1a4c0*/  ULEA UR8, UR8, UR14, 0xe ;  /* 0x0000000e08087291 */ /* 0x000fe2000f8e703f */
[----:B------:R-:W-:Y:S01]  /*1a4d0*/  IADD3 R2, R2, -0x1, RZ ;  /* 0xffffffff02027810 */ /* 0x000fe20007ffe0ff */
[----:B------:R-:W-:Y:S01]  /*1a4e0*/  UIADD3 UR18, UR5, 0x6200, URZ ;  /* 0x0000620005127890 */ /* 0x000fe2000fffe03f */
[----:B------:R-:W-:Y:S01]  /*1a4f0*/  R2UR UR24, R12 ;  /* 0x000000000c1872ca */ /* 0x000fe200000e0000 */
[----:B------:R-:W-:Y:S01]  /*1a500*/  UIADD3.X UR5, URZ, UR21, URZ, UP0, !UPT ;  /* 0x000000153f057290 */ /* 0x000fe200087fe43f */
[----:B------:R-:W-:Y:S01]  /*1a510*/  ISETP.GT.AND P1, PT, R2, 0x1, PT ;  /* 0x000000010200780c */ /* 0x000fe20003f24270 */
[----:B------:R-:W-:Y:S01]  /*1a520*/  UIADD3 UR19, UR19, 0x16200, UR8 ;  /* 0x0001620013137890 */ /* 0x000fe2000fffe008 */
[----:B------:R-:W-:Y:S02]  /*1a530*/  IADD3 R5, R5, 0x1, RZ ;  /* 0x0000000105057810 */ /* 0x000fe40007ffe0ff */
[----:B------:R-:W-:Y:S01]  /*1a540*/  UMOV UR8, UR18 ;  /* 0x0000001200087c82 */ /* 0x000fe20008000000 */
[----:B------:R-:W-:-:S02]  /*1a550*/  IADD3 R16, R16, 0x40, RZ ;  /* 0x0000004010107810 */ /* 0x000fc40007ffe0ff */
[C---:B------:R-:W-:Y:S01]  /*1a560*/  ISETP.NE.AND P0, PT, R5.reuse, 0x8, PT ;  /* 0x000000080500780c */ /* 0x040fe20003f05270 */
[----:B------:R1:W-:Y:S03]  /*1a570*/  UTMALDG.3D [UR8], [UR4], desc[UR6] ;  /* 0x00000608040075b4 */ /* 0x0003e60008011000 */
[----:B------:R-:W-:Y:S02]  /*1a580*/  SEL R6, RZ, 0x1, P0 ;  /* 0x00000001ff067807 */ /* 0x000fe40000000000 */
[----:B------:R-:W-:Y:S02]  /*1a590*/  SEL R5, R5, RZ, P0 ;  /* 0x000000ff05057207 */ /* 0x000fe40000000000 */
[----:B------:R-:W-:Y:S01]  /*1a5a0*/  LOP3.LUT R3, R3, R6, RZ, 0x3c, !PT ;  /* 0x0000000603037212 */ /* 0x000fe200078e3cff */
[----:B-1----:R-:W-:Y:S01]  /*1a5b0*/  UMOV UR8, UR19 ;  /* 0x0000001300087c82 */ /* 0x002fe20008000000 */
[----:B------:R-:W-:-:S02]  /*1a5c0*/  UMOV UR11, UR24 ;  /* 0x00000018000b7c82 */ /* 0x000fc40008000000 */
[----:B------:R1:W-:Y:S02]  /*1a5d0*/  UTMALDG.3D.MULTICAST [UR8], [UR22], UR26, desc[UR6] ;  /* 0x00000608160073b4 */ /* 0x0003e4000801181a */
[----:B-1----:R-:W-:Y:S05]  /*1a5e0*/  @P1 BRA `(.L_x_224) ;  /* 0xfffffffc003c1947 */ /* 0x002fea000383ffff */
.L_x_221:
[----:B------:R-:W-:Y:S05]  /*1a5f0*/  BSYNC B1 ;  /* 0x0000000000017941 */ /* 0x000fea0003800000 */
.L_x_220:
[----:B------:R-:W2:Y:S01]  /*1a600*/  LDL.LU R17, [R1+0xc8] ;  /* 0x0000c80001117983 */ /* 0x000ea20000300800 */
[----:B------:R-:W-:Y:S01]  /*1a610*/  LOP3.LUT P1, RZ, R8, 0xff, RZ, 0xc0, !PT ;  /* 0x000000ff08ff7812 */ /* 0x000fe2000782c0ff */
[----:B------:R-:W-:Y:S02]  /*1a620*/  ULDC.64 UR4, c[0x0][0x8f8] ;  /* 0x00023e0000047ab9 */ /* 0x000fe40000000a00 */
[----:B------:R-:W3:Y:S01]  /*1a630*/  LDL.LU R14, [R1+0xc4] ;  /* 0x0000c400010e7983 */ /* 0x000ee20000300800 */
[----:B------:R-:W-:Y:S01]  /*1a640*/  IADD3 R10, R9, R10, RZ ;  /* 0x0000000a090a7210 */ /* 0x000fe20007ffe0ff */
[----:B------:R-:W-:Y:S01]  /*1a650*/  BSSY B1, `(.L_x_225) ;  /* 0x0000072000017945 */ /* 0x000fe20003800000 */
[----:B------:R-:W-:Y:S02]  /*1a660*/  MOV R7, 0xffffffff ;  /* 0xffffffff00077802 */ /* 0x000fe40000000f00 */
[----:B------:R-:W-:Y:S02]  /*1a670*/  SHF.R.U32.HI R2, RZ, 0x3, R10 ;  /* 0x00000003ff027819 */ /* 0x000fe4000001160a */
[----:B------:R-:W-:-:S02]  /*1a680*/  ISETP.GT.U32.AND P0, PT, R10, 0x7, PT ;  /* 0x000000070a00780c */ /* 0x000fc40003f04070 */
[----:B------:R-:W-:Y:S01]  /*1a690*/  LOP3.LUT R2, R2, 0x1, RZ, 0xc0, !PT ;  /* 0x0000000102027812 */ /* 0x000fe200078ec0ff */
[----:B------:R-:W1:Y:S01]  /*1a6a0*/  @P1 S2R R4, SR_CgaCtaId ;  /* 0x0000000000041919 */ /* 0x000e620000008800 */
[----:B------:R-:W-:Y:S02]  /*1a6b0*/  @P1 MOV R3, 0x400 ;  /* 0x0000040000031802 */ /* 0x000fe40000000f00 */
[----:B------:R-:W-:Y:S02]  /*1a6c0*/  ISETP.LT.U32.AND P0, PT, R9, 0x8, P0 ;  /* 0x000000080900780c */ /* 0x000fe40000701070 */
[----:B------:R-:W-:Y:S02]  /*1a6d0*/  MOV R5, 0xffffffff ;  /* 0xffffffff00057802 */ /* 0x000fe40000000f00 */
[----:B------:R-:W-:Y:S02]  /*1a6e0*/  LOP3.LUT R10, R10, 0x7, RZ, 0xc0, !PT ;  /* 0x000000070a0a7812 */ /* 0x000fe400078ec0ff */
[----:B------:R-:W-:-:S02]  /*1a6f0*/  PRMT R8, RZ, 0x7610, R8 ;  /* 0x00007610ff087816 */ /* 0x000fc40000000008 */
[----:B-1----:R-:W-:Y:S02]  /*1a700*/  @P1 LEA R3, R4, R3, 0x18 ;  /* 0x0000000304031211 */ /* 0x002fe400078ec0ff */
[----:B------:R-:W-:Y:S02]  /*1a710*/  MOV R4, 0xffffffff ;  /* 0xffffffff00047802 */ /* 0x000fe40000000f00 */
[----:B------:R1:W-:Y:S01]  /*1a720*/  @P1 SYNCS.ARRIVE.TRANS64.A1T0 RZ, [R3+URZ+0xc8], RZ ;  /* 0x0000c8ff03ff19a7 */ /* 0x0003e2000810003f */
[----:B------:R-:W-:Y:S02]  /*1a730*/  ISETP.NE.U32.AND P1, PT, R2, 0x1, PT ;  /* 0x000000010200780c */ /* 0x000fe40003f25070 */
[----:B------:R-:W-:Y:S02]  /*1a740*/  SEL R2, RZ, 0x1, !P0 ;  /* 0x00000001ff027807 */ /* 0x000fe40004000000 */
[----:B------:R-:W-:-:S04]  /*1a750*/  ISETP.GT.U32.AND P1, PT, R9, 0x7, !P1 ;  /* 0x000000070900780c */ /* 0x000fc80004f24070 */
[----:B-1----:R-:W-:-:S04]  /*1a760*/  SEL R3, RZ, 0x1, !P1 ;  /* 0x00000001ff037807 */ /* 0x002fc80004800000 */
[--C-:B------:R-:W-:Y:S02]  /*1a770*/  LOP3.LUT R11, R3, R11, R2.reuse, 0x96, !PT ;  /* 0x0000000b030b7212 */ /* 0x100fe400078e9602 */
[----:B------:R-:W-:Y:S02]  /*1a780*/  PRMT R2, RZ, 0x7610, R2 ;  /* 0x00007610ff027816 */ /* 0x000fe40000000002 */
[----:B---3--:R-:W-:-:S04]  /*1a790*/  IADD3 R14, P2, R14, UR52, RZ ;  /* 0x000000340e0e7c10 */ /* 0x008fc8000ff5e0ff */
[----:B--2---:R-:W-:Y:S01]  /*1a7a0*/  IADD3.X R17, R17, UR38, RZ, P2, !PT ;  /* 0x0000002611117c10 */ /* 0x004fe200097fe4ff */
[----:B------:R1:W-:Y:S01]  /*1a7b0*/  STL [R1+0xc4], R14 ;  /* 0x0000c40e01007387 */ /* 0x0003e20000100800 */
[----:B------:R-:W-:-:S03]  /*1a7c0*/  ISETP.GE.U32.AND P2, PT, R14, UR4, PT ;  /* 0x000000040e007c0c */ /* 0x000fc6000bf46070 */
[----:B------:R1:W-:Y:S01]  /*1a7d0*/  STL [R1+0xc8], R17 ;  /* 0x0000c81101007387 */ /* 0x0003e20000100800 */
[----:B------:R-:W-:-:S13]  /*1a7e0*/  ISETP.GE.U32.AND.EX P0, PT, R17, UR5, PT, P2 ;  /* 0x0000000511007c0c */ /* 0x000fda000bf06120 */
[----:B-1----:R-:W-:Y:S05]  /*1a7f0*/  @P0 BRA `(.L_x_226) ;  /* 0x00000004005c0947 */ /* 0x002fea0003800000 */
[----:B------:R-:W-:Y:S01]  /*1a800*/  ULDC.64 UR4, c[0x0][0x8d0] ;  /* 0x0002340000047ab9 */ /* 0x000fe20000000a00 */
[----:B------:R-:W1:Y:S01]  /*1a810*/  S2R R13, SR_CTAID.X ;  /* 0x00000000000d7919 */ /* 0x000e620000002500 */
[----:B------:R-:W-:Y:S01]  /*1a820*/  ISETP.NE.U32.AND P0, PT, RZ, UR4, PT ;  /* 0x00000004ff007c0c */ /* 0x000fe2000bf05070 */
[----:B------:R-:W-:Y:S01]  /*1a830*/  ULDC UR7, c[0x0][0x8d8] ;  /* 0x0002360000077ab9 */ /* 0x000fe20000000800 */
[----:B------:R-:W-:Y:S01]  /*1a840*/  MOV R2, R14 ;  /* 0x0000000e00027202 */ /* 0x000fe20000000f00 */
[----:B------:R-:W2:Y:S01]  /*1a850*/  S2R R12, SR_CTAID.Y ;  /* 0x00000000000c7919 */ /* 0x000ea20000002600 */
[----:B------:R-:W-:Y:S02]  /*1a860*/  ISETP.NE.AND.EX P0, PT, RZ, UR5, PT, P0 ;  /* 0x00000005ff007c0c */ /* 0x000fe4000bf05300 */
[----:B------:R-:W-:-:S11]  /*1a870*/  MOV R3, R17 ;  /* 0x0000001100037202 */ /* 0x000fd60000000f00 */
[----:B------:R-:W-:Y:S05]  /*1a880*/  @!P0 BRA `(.L_x_227) ;  /* 0x0000000000288947 */ /* 0x000fea0003800000 */
[----:B------:R-:W-:Y:S02]  /*1a890*/  ULDC UR6, c[0x0][0x8dc] ;  /* 0x0002370000067ab9 */ /* 0x000fe40000000800 */
[----:B------:R-:W-:-:S04]  /*1a8a0*/  IADD3 R7, P0, R14, UR6, RZ ;  /* 0x000000060e077c10 */ /* 0x000fc8000ff1e0ff */
[----:B------:R-:W-:-:S05]  /*1a8b0*/  IADD3.X R15, RZ, R17, RZ, P0, !PT ;  /* 0x00000011ff0f7210 */ /* 0x000fca00007fe4ff */
[----:B------:R-:W-:-:S04]  /*1a8c0*/  IMAD.WIDE.U32 R4, R15, UR4, RZ ;  /* 0x000000040f047c25 */ /* 0x000fc8000f8e00ff */
[----:B------:R-:W-:-:S04]  /*1a8d0*/  IMAD.WIDE.U32 R4, P0, R7, UR5, R4 ;  /* 0x0000000507047c25 */ /* 0x000fc8000f800004 */
[----:B------:R-:W-:Y:S01]  /*1a8e0*/  IMAD.WIDE.U32 R6, R7, UR4, RZ ;  /* 0x0000000407067c25 */ /* 0x000fe2000f8e00ff */
[----:B------:R-:W-:Y:S02]  /*1a8f0*/  IADD3.X R3, RZ, RZ, RZ, P0, !PT ;  /* 0x000000ffff037210 */ /* 0x000fe400007fe4ff */
[----:B------:R-:W-:Y:S02]  /*1a900*/  MOV R2, R5 ;  /* 0x0000000500027202 */ /* 0x000fe40000000f00 */
[----:B------:R-:W-:-:S05]  /*1a910*/  IADD3 RZ, P0, R7, R4, RZ ;  /* 0x0000000407ff7210 */ /* 0x000fca0007f1e0ff */
[----:B------:R-:W-:-:S08]  /*1a920*/  IMAD.WIDE.U32.X R2, R15, UR5, R2, P0 ;  /* 0x000000050f027c25 */ /* 0x000fd000080e0402 */
.L_x_227:
[--C-:B------:R-:W-:Y:S01]  /*1a930*/  SHF.R.U64 R6, R2, UR7, R3.reuse ;  /* 0x0000000702067c19 */ /* 0x100fe20008001203 */
[----:B------:R-:W-:Y:S01]  /*1a940*/  ULDC.64 UR4, c[0x0][0x8c8] ;  /* 0x0002320000047ab9 */ /* 0x000fe20000000a00 */
[----:B------:R-:W-:Y:S01]  /*1a950*/  SHF.R.U32.HI R2, RZ, UR7, R3 ;  /* 0x00000007ff027c19 */ /* 0x000fe20008011603 */
[----:B------:R-:W3:Y:S01]  /*1a960*/  LDC R18, c[0x0][0x144] ;  /* 0x00005100ff127b82 */ /* 0x000ee20000000800 */
[----:B------:R-:W-:Y:S01]  /*1a970*/  IADD3 R5, P0, RZ, -R6, RZ ;  /* 0x80000006ff057210 */ /* 0x000fe20007f1e0ff */
[----:B------:R-:W-:Y:S01]  /*1a980*/  ULDC.64 UR8, c[0x0][0x8e8] ;  /* 0x00023a0000087ab9 */ /* 0x000fe20000000a00 */
[----:B------:R-:W-:Y:S01]  /*1a990*/  MOV R3, R17 ;  /* 0x0000001100037202 */ /* 0x000fe20000000f00 */
[----:B------:R-:W-:Y:S01]  /*1a9a0*/  ULDC UR6, c[0x0][0x8b0] ;  /* 0x00022c0000067ab9 */ /* 0x000fe20000000800 */
[----:B------:R-:W-:Y:S02]  /*1a9b0*/  IADD3.X R2, RZ, ~R2, RZ, P0, !PT ;  /* 0x80000002ff027210 */ /* 0x000fe400007fe4ff */
[----:B-1----:R-:W-:Y:S01]  /*1a9c0*/  I2FP.F32.U32 R7, R13 ;  /* 0x0000000d00077245 */ /* 0x002fe20000201000 */
[----:B------:R-:W1:Y:S01]  /*1a9d0*/  LDC R15, c[0x0][0x148] ;  /* 0x00005200ff0f7b82 */ /* 0x000e620000000800 */
[----:B------:R-:W-:Y:S01]  /*1a9e0*/  ISETP.NE.U32.AND P0, PT, RZ, UR8, PT ;  /* 0x00000008ff007c0c */ /* 0x000fe2000bf05070 */
[----:B------:R-:W-:Y:S01]  /*1a9f0*/  IMAD R4, R2, UR4, RZ ;  /* 0x0000000402047c24 */ /* 0x000fe2000f8e02ff */
[----:B------:R-:W-:-:S02]  /*1aa00*/  MOV R2, R14 ;  /* 0x0000000e00027202 */ /* 0x000fc40000000f00 */
[----:B------:R-:W-:-:S03]  /*1aa10*/  ISETP.NE.AND.EX P0, PT, RZ, UR9, PT, P0 ;  /* 0x00000009ff007c0c */ /* 0x000fc6000bf05300 */
[----:B------:R-:W-:Y:S01]  /*1aa20*/  IMAD.WIDE.U32 R2, R5, UR4, R2 ;  /* 0x0000000405027c25 */ /* 0x000fe2000f8e0002 */
[----:B------:R-:W-:-:S03]  /*1aa30*/  ULDC UR4, c[0x0][0x150] ;  /* 0x0000540000047ab9 */ /* 0x000fc60000000800 */
[----:B------:R-:W-:Y:S02]  /*1aa40*/  IMAD R5, R5, UR5, R4 ;  /* 0x0000000505057c24 */ /* 0x000fe4000f8e0204 */
[----:B------:R-:W-:Y:S01]  /*1aa50*/  FMUL R4, R7, UR4 ;  /* 0x0000000407047c20 */ /* 0x000fe20008400000 */
[----:B------:R-:W-:Y:S01]  /*1aa60*/  ULDC UR4, c[0x0][0x8c0] ;  /* 0x0002300000047ab9 */ /* 0x000fe20000000800 */
[----:B------:R-:W-:Y:S01]  /*1aa70*/  ULDC UR5, c[0x0][0x154] ;  /* 0x0000550000057ab9 */ /* 0x000fe20000000800 */
[----:B------:R-:W-:-:S03]  /*1aa80*/  IADD3 R3, R3, R5, RZ ;  /* 0x0000000503037210 */ /* 0x000fc60007ffe0ff */
[----:B------:R-:W4:Y:S01]  /*1aa90*/  F2I.U32.TRUNC.NTZ R4, R4 ;  /* 0x0000000400047305 */ /* 0x000f22000020f000 */
[----:B------:R-:W-:Y:S02]  /*1aaa0*/  SHF.R.U64 R7, R2, UR4, R3 ;  /* 0x0000000402077c19 */ /* 0x000fe40008001203 */
[----:B--2---:R-:W-:-:S05]  /*1aab0*/  I2FP.F32.U32 R2, R12 ;  /* 0x0000000c00027245 */ /* 0x004fca0000201000 */
[----:B------:R-:W-:Y:S01]  /*1aac0*/  FMUL R17, R2, UR5 ;  /* 0x0000000502117c20 */ /* 0x000fe20008400000 */
[----:B------:R-:W-:Y:S01]  /*1aad0*/  SHF.R.U32.HI R2, RZ, UR4, R3 ;  /* 0x00000004ff027c19 */ /* 0x000fe20008011603 */
[----:B------:R-:W-:-:S03]  /*1aae0*/  ULDC UR4, c[0x0][0x900] ;  /* 0x0002400000047ab9 */ /* 0x000fc60000000800 */
[--C-:B------:R-:W-:Y:S01]  /*1aaf0*/  SHF.R.U64 R16, R7, UR6, R2.reuse ;  /* 0x0000000607107c19 */ /* 0x100fe20008001202 */
[----:B------:R-:W2:Y:S01]  /*1ab00*/  F2I.U32.TRUNC.NTZ R17, R17 ;  /* 0x0000001100117305 */ /* 0x000ea2000020f000 */
[----:B------:R-:W-:Y:S02]  /*1ab10*/  SHF.R.U32.HI R3, RZ, UR6, R2 ;  /* 0x00000006ff037c19 */ /* 0x000fe40008011602 */
[----:B----4-:R-:W-:Y:S02]  /*1ab20*/  IADD3 R4, -R4, RZ, RZ ;  /* 0x000000ff04047210 */ /* 0x010fe40007ffe1ff */
[--C-:B------:R-:W-:Y:S02]  /*1ab30*/  SHF.R.U64 R14, R16, UR4, R3.reuse ;  /* 0x00000004100e7c19 */ /* 0x100fe40008001203 */
[----:B------:R-:W-:Y:S01]  /*1ab40*/  SHF.R.U32.HI R19, RZ, UR4, R3 ;  /* 0x00000004ff137c19 */ /* 0x000fe20008011603 */
[----:B---3--:R-:W-:Y:S01]  /*1ab50*/  IMAD R13, R18, R4, R13 ;  /* 0x00000004120d7224 */ /* 0x008fe200078e020d */
[----:B------:R-:W-:-:S02]  /*1ab60*/  MOV R2, R14 ;  /* 0x0000000e00027202 */ /* 0x000fc40000000f00 */
[----:B------:R-:W-:Y:S01]  /*1ab70*/  MOV R3, R19 ;  /* 0x0000001300037202 */ /* 0x000fe20000000f00 */
[----:B------:R-:W-:Y:S06]  /*1ab80*/  @!P0 BRA `(.L_x_228) ;  /* 0x0000000000288947 */ /* 0x000fec0003800000 */
[----:B------:R-:W-:Y:S02]  /*1ab90*/  ULDC UR4, c[0x0][0x8f4] ;  /* 0x00023d0000047ab9 */ /* 0x000fe40000000800 */
[----:B------:R-:W-:-:S04]  /*1aba0*/  IADD3 R3, P0, R14, UR4, RZ ;  /* 0x000000040e037c10 */ /* 0x000fc8000ff1e0ff */
[----:B------:R-:W-:-:S05]  /*1abb0*/  IADD3.X R19, RZ, R19, RZ, P0, !PT ;  /* 0x00000013ff137210 */ /* 0x000fca00007fe4ff */
[----:B------:R-:W-:-:S04]  /*1abc0*/  IMAD.WIDE.U32 R4, R19, UR8, RZ ;  /* 0x0000000813047c25 */ /* 0x000fc8000f8e00ff */
[----:B------:R-:W-:-:S04]  /*1abd0*/  IMAD.WIDE.U32 R4, P0, R3, UR9, R4 ;  /* 0x0000000903047c25 */ /* 0x000fc8000f800004 */
[----:B------:R-:W-:Y:S01]  /*1abe0*/  IMAD.WIDE.U32 R2, R3, UR8, RZ ;  /* 0x0000000803027c25 */ /* 0x000fe2000f8e00ff */
[----:B------:R-:W-:-:S04]  /*1abf0*/  MOV R2, R5 ;  /* 0x0000000500027202 */ /* 0x000fc80000000f00 */
[----:B------:R-:W-:Y:S02]  /*1ac00*/  IADD3 RZ, P1, R3, R4, RZ ;  /* 0x0000000403ff7210 */ /* 0x000fe40007f3e0ff */
[----:B------:R-:W-:-:S03]  /*1ac10*/  IADD3.X R3, RZ, RZ, RZ, P0, !PT ;  /* 0x000000ffff037210 */ /* 0x000fc600007fe4ff */
[----:B------:R-:W-:-:S08]  /*1ac20*/  IMAD.WIDE.U32.X R2, R19, UR9, R2, P1 ;  /* 0x0000000913027c25 */ /* 0x000fd000088e0402 */
.L_x_228:
[----:B------:R-:W3:Y:S01]  /*1ac30*/  LDC R4, c[0x0][0x904] ;  /* 0x00024100ff047b82 */ /* 0x000ee20000000800 */
[----:B------:R-:W-:Y:S01]  /*1ac40*/  ULDC UR4, c[0x0][0x8f0] ;  /* 0x00023c0000047ab9 */ /* 0x000fe20000000800 */
[----:B--2---:R-:W-:Y:S01]  /*1ac50*/  IADD3 R17, -R17, RZ, RZ ;  /* 0x000000ff11117210 */ /* 0x004fe20007ffe1ff */
[----:B------:R-:W-:Y:S01]  /*1ac60*/  ULDC UR5, c[0x0][0x8b8] ;  /* 0x00022e0000057ab9 */ /* 0x000fe20000000800 */
[----:B------:R-:W-:Y:S01]  /*1ac70*/  SHF.R.U64 R3, R2, UR4, R3 ;  /* 0x0000000402037c19 */ /* 0x000fe20008001203 */
[----:B------:R-:W-:Y:S01]  /*1ac80*/  ULDC UR4, c[0x0][0x8e0] ;  /* 0x0002380000047ab9 */ /* 0x000fe20000000800 */
[----:B------:R-:W-:Y:S02]  /*1ac90*/  LOP3.LUT R16, R16, UR17, RZ, 0xc0, !PT ;  /* 0x0000001110107c12 */ /* 0x000fe4000f8ec0ff */
[----:B------:R-:W-:Y:S02]  /*1aca0*/  IADD3 R5, -R3, RZ, RZ ;  /* 0x000000ff03057210 */ /* 0x000fe40007ffe1ff */
[----:B------:R-:W-:Y:S01]  /*1acb0*/  LOP3.LUT R7, R7, UR15, RZ, 0xc0, !PT ;  /* 0x0000000f07077c12 */ /* 0x000fe2000f8ec0ff */
[----:B------:R-:W-:Y:S01]  /*1acc0*/  IMAD R16, R3, UR16, R16 ;  /* 0x0000001003107c24 */ /* 0x000fe2000f8e0210 */
[----:B------:R-:W-:Y:S01]  /*1acd0*/  MOV R2, 0x1 ;  /* 0x0000000100027802 */ /* 0x000fe20000000f00 */
[----:B------:R-:W-:Y:S01]  /*1ace0*/  IMAD R14, R5, UR4, R14 ;  /* 0x00000004050e7c24 */ /* 0x000fe2000f8e020e */
[----:B------:R-:W-:-:S03]  /*1acf0*/  ULDC UR4, c[0x0][0x8a8] ;  /* 0x00022a0000047ab9 */ /* 0x000fc60000000800 */
[----:B------:R-:W-:Y:S01]  /*1ad00*/  IMAD R14, R14, UR4, R7 ;  /* 0x000000040e0e7c24 */ /* 0x000fe2000f8e0207 */
[----:B---3--:R-:W-:Y:S02]  /*1ad10*/  ISETP.NE.AND P0, PT, R4, 0x1, PT ;  /* 0x000000010400780c */ /* 0x008fe40003f05270 */
[----:B------:R-:W-:-:S11]  /*1ad20*/  MOV R4, R6 ;  /* 0x0000000600047202 */ /* 0x000fd60000000f00 */
[----:B-1----:R-:W-:-:S04]  /*1ad30*/  @P0 IMAD R13, R15, R17, R12 ;  /* 0x000000110f0d0224 */ /* 0x002fc800078e020c */
[----:B------:R-:W-:-:S05]  /*1ad40*/  IMAD R13, R16, UR5, R13 ;  /* 0x00000005100d7c24 */ /* 0x000fca000f8e020d */
[----:B------:R-:W-:Y:S02]  /*1ad50*/  SEL R5, R14, R13, !P0 ;  /* 0x0000000d0e057207 */ /* 0x000fe40004000000 */
[----:B------:R-:W-:-:S07]  /*1ad60*/  SEL R7, R13, R14, !P0 ;  /* 0x0000000e0d077207 */ /* 0x000fce0004000000 */
.L_x_226:
[----:B------:R-:W-:Y:S05]  /*1ad70*/  BSYNC B1 ;  /* 0x0000000000017941 */ /* 0x000fea0003800000 */
.L_x_225:
[----:B------:R-:W-:-:S13]  /*1ad80*/  LOP3.LUT P0, RZ, R2, 0xff, RZ, 0xc0, !PT ;  /* 0x000000ff02ff7812 */ /* 0x000fda000780c0ff */
[----:B------:R-:W-:Y:S05]  /*1ad90*/  @P0 BRA `(.L_x_229) ;  /* 0xfffffff4001c0947 */ /* 0x000fea000383ffff */
[----:B------:R-:W-:Y:S05]  /*1ada0*/  BSYNC B0 ;  /* 0x0000000000007941 */ /* 0x000fea0003800000 */
.L_x_218:
[----:B------:R-:W-:-:S03]  /*1adb0*/  UMOV UR4, 0xffffffff ;  /* 0xffffffff00047882 */ /* 0x000fc60000000000 */
[----:B------:R-:W-:Y:S05]  /*1adc0*/  BRA.DIV UR4, `(.L_x_230) ;  /* 0x0000000e04647947 */ /* 0x000fea000b800000 */
[----:B------:R-:W-:-:S13]  /*1add0*/  ELECT P6, URZ, PT ;  /* 0x00000000003f782f */ /* 0x000fda00038c0000 */
.L_x_267:
[----:B------:R-:W-:Y:S04]  /*1ade0*/  BSSY B0, `(.L_x_231) ;  /* 0x0000050000007945 */ /* 0x000fe80003800000 */
[----:B------:R-:W-:Y:S05]  /*1adf0*/  @!P6 BRA `(.L_x_232) ;  /* 0x000000040038e947 */ /* 0x000fea0003800000 */
[----:B------:R-:W-:-:S04]  /*1ae00*/  ULOP3.LUT UR4, UR45, 0x2, URZ, 0xfc, !UPT ;  /* 0x000000022d047892 */ /* 0x000fc8000f8efc3f */
[----:B------:R-:W-:-:S06]  /*1ae10*/  UISETP.NE.AND UP0, UPT, UR4, 0x3, UPT ;  /* 0x000000030400788c */ /* 0x000fcc000bf05270 */
[----:B------:R-:W-:-:S13]  /*1ae20*/  PLOP3.LUT P0, PT, PT, PT, UP0, 0x80, 0x0 ;  /* 0x000000000000781c */ /* 0x000fda0003f0f008 */
[----:B------:R-:W-:Y:S05]  /*1ae30*/  @!P0 BRA `(.L_x_233) ;  /* 0x0000000000048947 */ /* 0x000fea0003800000 */
[----:B------:R-:W-:Y:S01]  /*1ae40*/  BPT.TRAP 0x1 ;  /* 0x000000040000795c */ /* 0x000fe20000300000 */
.L_x_233:
[----:B------:R-:W1:Y:S01]  /*1ae50*/  S2R R3, SR_CgaCtaId ;  /* 0x0000000000037919 */ /* 0x000e620000008800 */
[----:B------:R-:W-:Y:S02]  /*1ae60*/  MOV R0, 0x400 ;  /* 0x0000040000007802 */ /* 0x000fe40000000f00 */
[----:B------:R-:W-:Y:S02]  /*1ae70*/  SHF.L.U32 R2, R11, 0x1f, RZ ;  /* 0x0000001f0b027819 */ /* 0x000fe400000006ff */
[----:B-1----:R-:W-:-:S04]  /*1ae80*/  LEA R3, R3, R0, 0x18 ;  /* 0x0000000003037211 */ /* 0x002fc800078ec0ff */
[----:B------:R-:W-:-:S04]  /*1ae90*/  IADD3 R3, R3, 0x40, RZ ;  /* 0x0000004003037810 */ /* 0x000fc80007ffe0ff */
[C---:B------:R-:W-:Y:S02]  /*1aea0*/  LEA R5, R10.reuse, R3, 0x3 ;  /* 0x000000030a057211 */ /* 0x040fe400078e18ff */
[----:B------:R-:W-:Y:S02]  /*1aeb0*/  IADD3 R10, R10, 0x1, RZ ;  /* 0x000000010a0a7810 */ /* 0x000fe40007ffe0ff */
[----:B------:R-:W1:Y:S02]  /*1aec0*/  SYNCS.PHASECHK.TRANS64.TRYWAIT P0, [R5+URZ], R2 ;  /* 0x00000002050075a7 */ /* 0x000e64000800017f */
[----:B------:R-:W-:-:S04]  /*1aed0*/  ISETP.NE.AND P1, PT, R10, 0x8, PT ;  /* 0x000000080a00780c */ /* 0x000fc80003f25270 */
[----:B------:R-:W-:Y:S02]  /*1aee0*/  SEL R0, RZ, 0x1, P1 ;  /* 0x00000001ff007807 */ /* 0x000fe40000800000 */
[----:B------:R-:W-:Y:S02]  /*1aef0*/  SEL R10, R10, RZ, P1 ;  /* 0x000000ff0a0a7207 */ /* 0x000fe40000800000 */
[----:B------:R-:W-:Y:S02]  /*1af00*/  LOP3.LUT R11, R11, R0, RZ, 0x3c, !PT ;  /* 0x000000000b0b7212 */ /* 0x000fe400078e3cff */
[----:B------:R-:W-:Y:S02]  /*1af10*/  LEA R7, R10, R3, 0x3 ;  /* 0x000000030a077211 */ /* 0x000fe400078e18ff */
[----:B------:R-:W-:Y:S01]  /*1af20*/  SHF.L.U32 R4, R11, 0x1f, RZ ;  /* 0x0000001f0b047819 */ /* 0x000fe200000006ff */
[----:B-1----:R-:W-:Y:S06]  /*1af30*/  @!P0 BRA `(.L_x_234) ;  /* 0x0000000c00288947 */ /* 0x002fec0003800000 */
.L_x_268:
[----:B------:R-:W2:Y:S01]  /*1af40*/  SYNCS.PHASECHK.TRANS64.TRYWAIT P0, [R7+URZ], R4 ;  /* 0x00000004070075a7 */ /* 0x000ea2000800017f */
[----:B------:R-:W-:-:S04]  /*1af50*/  IADD3 R0, R10, 0x1, RZ ;  /* 0x000000010a007810 */ /* 0x000fc80007ffe0ff */
[----:B------:R-:W-:-:S04]  /*1af60*/  ISETP.NE.AND P1, PT, R0, 0x8, PT ;  /* 0x000000080000780c */ /* 0x000fc80003f25270 */
[----:B-1----:R-:W-:Y:S02]  /*1af70*/  SEL R2, RZ, 0x1, P1 ;  /* 0x00000001ff027807 */ /* 0x002fe40000800000 */
[----:B------:R-:W-:Y:S02]  /*1af80*/  SEL R0, R0, RZ, P1 ;  /* 0x000000ff00007207 */ /* 0x000fe40000800000 */
[----:B------:R-:W-:Y:S02]  /*1af90*/  LOP3.LUT R11, R11, R2, RZ, 0x3c, !PT ;  /* 0x000000020b0b7212 */ /* 0x000fe400078e3cff */
[----:B------:R-:W-:Y:S02]  /*1afa0*/  LEA R6, R0, R3, 0x3 ;  /* 0x0000000300067211 */ /* 0x000fe400078e18ff */
[----:B------:R-:W-:Y:S01]  /*1afb0*/  SHF.L.U32 R5, R11, 0x1f, RZ ;  /* 0x0000001f0b057819 */ /* 0x000fe200000006ff */
[----:B--2---:R-:W-:Y:S06]  /*1afc0*/  @!P0 BRA `(.L_x_235) ;  /* 0x0000000c00188947 */ /* 0x004fec0003800000 */
.L_x_269:
[----:B------:R-:W2:Y:S01]  /*1afd0*/  SYNCS.PHASECHK.TRANS64.TRYWAIT P0, [R6+URZ], R5 ;  /* 0x00000005060075a7 */ /* 0x000ea2000800017f */
[----:B------:R-:W-:-:S04]  /*1afe0*/  IADD3 R0, R0, 0x1, RZ ;  /* 0x0000000100007810 */ /* 0x000fc80007ffe0ff */
[----:B------:R-:W-:-:S04]  /*1aff0*/  ISETP.NE.AND P1, PT, R0, 0x8, PT ;  /* 0x000000080000780c */ /* 0x000fc80003f25270 */
[----:B------:R-:W-:Y:S02]  /*1b000*/  SEL R2, RZ, 0x1, P1 ;  /* 0x00000001ff027807 */ /* 0x000fe40000800000 */
[----:B------:R-:W-:Y:S02]  /*1b010*/  SEL R0, R0, RZ, P1 ;  /* 0x000000ff00007207 */ /* 0x000fe40000800000 */
[----:B------:R-:W-:Y:S02]  /*1b020*/  LOP3.LUT R11, R11, R2, RZ, 0x3c, !PT ;  /* 0x000000020b0b7212 */ /* 0x000fe400078e3cff */
[----:B-1----:R-:W-:Y:S02]  /*1b030*/  LEA R7, R0, R3, 0x3 ;  /* 0x0000000300077211 */ /* 0x002fe400078e18ff */
[----:B------:R-:W-:Y:S01]  /*1b040*/  SHF.L.U32 R4, R11, 0x1f, RZ ;  /* 0x0000001f0b047819 */ /* 0x000fe200000006ff */
[----:B--2---:R-:W-:Y:S06]  /*1b050*/  @!P0 BRA `(.L_x_236) ;  /* 0x0000000c00088947 */ /* 0x004fec0003800000 */
.L_x_270:
        /* <DEDUP_REMOVED lines=9> */
.L_x_271:
        /* <DEDUP_REMOVED lines=9> */
.L_x_272:
        /* <DEDUP_REMOVED lines=9> */
.L_x_273:
[----:B------:R-:W2:Y:S01]  /*1b210*/  SYNCS.PHASECHK.TRANS64.TRYWAIT P0, [R6+URZ], R5 ;  /* 0x00000005060075a7 */ /* 0x000ea2000800017f */
[----:B------:R-:W-:-:S04]  /*1b220*/  IADD3 R0, R0, 0x1, RZ ;  /* 0x0000000100007810 */ /* 0x000fc80007ffe0ff */
[----:B------:R-:W-:-:S04]  /*1b230*/  ISETP.NE.AND P1, PT, R0, 0x8, PT ;  /* 0x000000080000780c */ /* 0x000fc80003f25270 */
[----:B------:R-:W-:Y:S02]  /*1b240*/  SEL R2, RZ, 0x1, P1 ;  /* 0x00000001ff027807 */ /* 0x000fe40000800000 */
[----:B------:R-:W-:Y:S02]  /*1b250*/  SEL R0, R0, RZ, P1 ;  /* 0x000000ff00007207 */ /* 0x000fe40000800000 */
[----:B------:R-:W-:Y:S01]  /*1b260*/  LOP3.LUT R2, R11, R2, RZ, 0x3c, !PT ;  /* 0x000000020b027212 */ /* 0x000fe200078e3cff */
[----:B--2---:R-:W-:Y:S06]  /*1b270*/  @!P0 BRA `(.L_x_240) ;  /* 0x0000000800d08947 */ /* 0x004fec0003800000 */
.L_x_274:
[----:B------:R-:W-:Y:S02]  /*1b280*/  LEA R3, R0, R3, 0x3 ;  /* 0x0000000300037211 */ /* 0x000fe400078e18ff */
[----:B------:R-:W-:-:S07]  /*1b290*/  SHF.L.U32 R0, R2, 0x1f, RZ ;  /* 0x0000001f02007819 */ /* 0x000fce00000006ff */
.L_x_241:
[----:B---3--:R3:W4:Y:S02]  /*1b2a0*/  SYNCS.PHASECHK.TRANS64.TRYWAIT P0, [R3+URZ], R0 ;  /* 0x00000000030075a7 */ /* 0x008724000800017f */
[----:B----4-:R-:W-:Y:S05]  /*1b2b0*/  @!P0 NANOSLEEP.SYNCS 0x989680 ;  /* 0x009896800000895d */ /* 0x010fea0003900000 */
[----:B------:R-:W4:Y:S02]  /*1b2c0*/  @!P0 SYNCS.PHASECHK.TRANS64 P0, [R3+URZ], R0 ;  /* 0x00000000030085a7 */ /* 0x000f24000800007f */
[----:B----4-:R-:W-:Y:S05]  /*1b2d0*/  @!P0 BRA `(.L_x_241) ;  /* 0xfffffffc00f08947 */ /* 0x010fea000383ffff */
.L_x_232:
[----:B------:R-:W-:Y:S05]  /*1b2e0*/  BSYNC B0 ;  /* 0x0000000000007941 */ /* 0x000fea0003800000 */
.L_x_231:
[----:B------:R-:W-:Y:S05]  /*1b2f0*/  EXIT ;  /* 0x000000000000794d */ /* 0x000fea0003800000 */
.L_x_25:
[----:B---3--:R-:W-:-:S04]  /*1b300*/  MOV R3, UR4 ;  /* 0x0000000400037c02 */ /* 0x008fc80008000f00 */
[----:B------:R3:W4:Y:S03]  /*1b310*/  SYNCS.PHASECHK.TRANS64.TRYWAIT P0, [R3+URZ], R0 ;  /* 0x00000000030075a7 */ /* 0x000726000800017f */
[----:B----4-:R-:W-:Y:S05]  /*1b320*/  @!P0 NANOSLEEP.SYNCS 0x989680 ;  /* 0x009896800000895d */ /* 0x010fea0003900000 */
[----:B------:R-:W4:Y:S02]  /*1b330*/  @!P0 SYNCS.PHASECHK.TRANS64 P0, [R3+URZ], R0 ;  /* 0x00000000030085a7 */ /* 0x000f24000800007f */
[----:B----4-:R-:W-:Y:S05]  /*1b340*/  @!P0 BRA `(.L_x_25) ;  /* 0xfffffffc00ec8947 */ /* 0x010fea000383ffff */
[----:B------:R-:W-:Y:S05]  /*1b350*/  BRA `(.L_x_24) ;  /* 0xfffffe7000447947 */ /* 0x000fea000383ffff */
.L_x_31:
[----:B---3--:R-:W-:-:S04]  /*1b360*/  MOV R6, UR6 ;  /* 0x0000000600067c02 */ /* 0x008fc80008000f00 */
[----:B------:R3:W4:Y:S03]  /*1b370*/  SYNCS.PHASECHK.TRANS64.TRYWAIT P0, [R6+URZ], R4 ;  /* 0x00000004060075a7 */ /* 0x000726000800017f */
[----:B----4-:R-:W-:Y:S05]  /*1b380*/  @!P0 NANOSLEEP.SYNCS 0x989680 ;  /* 0x009896800000895d */ /* 0x010fea0003900000 */
[----:B------:R-:W4:Y:S02]  /*1b390*/  @!P0 SYNCS.PHASECHK.TRANS64 P0, [R6+URZ], R4 ;  /* 0x00000004060085a7 */ /* 0x000f24000800007f */
[----:B----4-:R-:W-:Y:S05]  /*1b3a0*/  @!P0 BRA `(.L_x_31) ;  /* 0xfffffffc00ec8947 */ /* 0x010fea000383ffff */
[----:B------:R-:W-:Y:S05]  /*1b3b0*/  BRA `(.L_x_30) ;  /* 0xfffffe8400147947 */ /* 0x000fea000383ffff */
.L_x_55:
[----:B-1----:R1:W3:Y:S02]  /*1b3c0*/  SYNCS.PHASECHK.TRANS64.TRYWAIT P0, [R13+URZ+0x80], R4 ;  /* 0x000080040d0075a7 */ /* 0x0022e4000800017f */
[----:B---3--:R-:W-:Y:S05]  /*1b3d0*/  @!P0 NANOSLEEP.SYNCS 0x989680 ;  /* 0x009896800000895d */ /* 0x008fea0003900000 */
[----:B------:R-:W3:Y:S02]  /*1b3e0*/  @!P0 SYNCS.PHASECHK.TRANS64 P0, [R13+URZ+0x80], R4 ;  /* 0x000080040d0085a7 */ /* 0x000ee4000800007f */
[----:B---3--:R-:W-:Y:S05]  /*1b3f0*/  @!P0 BRA `(.L_x_55) ;  /* 0xfffffffc00f08947 */ /* 0x008fea000383ffff */
[----:B------:R-:W-:Y:S05]  /*1b400*/  BRA `(.L_x_242) ;  /* 0xfffffeac003c7947 */ /* 0x000fea000383ffff */
.L_x_66:
[----:B-1----:R1:W2:Y:S02]  /*1b410*/  SYNCS.PHASECHK.TRANS64.TRYWAIT P0, [R27+URZ+0x80], R20 ;  /* 0x000080141b0075a7 */ /* 0x0022a4000800017f */
[----:B--2---:R-:W-:Y:S05]  /*1b420*/  @!P0 NANOSLEEP.SYNCS 0x989680 ;  /* 0x009896800000895d */ /* 0x004fea0003900000 */
[----:B------:R-:W2:Y:S02]  /*1b430*/  @!P0 SYNCS.PHASECHK.TRANS64 P0, [R27+URZ+0x80], R20 ;  /* 0x000080141b0085a7 */ /* 0x000ea4000800007f */
[----:B--2---:R-:W-:Y:S05]  /*1b440*/  @!P0 BRA `(.L_x_66) ;  /* 0xfffffffc00f08947 */ /* 0x004fea000383ffff */
[----:B------:R-:W-:Y:S05]  /*1b450*/  BRA `(.L_x_243) ;  /* 0xfffffed000507947 */ /* 0x000fea000383ffff */
.L_x_77:
[----:B-1----:R1:W2:Y:S02]  /*1b460*/  SYNCS.PHASECHK.TRANS64.TRYWAIT P0, [R26+URZ+0x80], R21 ;  /* 0x000080151a0075a7 */ /* 0x0022a4000800017f */
[----:B--2---:R-:W-:Y:S05]  /*1b470*/  @!P0 NANOSLEEP.SYNCS 0x989680 ;  /* 0x009896800000895d */ /* 0x004fea0003900000 */
[----:B------:R-:W2:Y:S02]  /*1b480*/  @!P0 SYNCS.PHASECHK.TRANS64 P0, [R26+URZ+0x80], R21 ;  /* 0x000080151a0085a7 */ /* 0x000ea4000800007f */
[----:B--2---:R-:W-:Y:S05]  /*1b490*/  @!P0 BRA `(.L_x_77) ;  /* 0xfffffffc00f08947 */ /* 0x004fea000383ffff */
[----:B------:R-:W-:Y:S05]  /*1b4a0*/  BRA `(.L_x_244) ;  /* 0xfffffef000d87947 */ /* 0x000fea000383ffff */
.L_x_88:
[----:B--2---:R2:W3:Y:S02]  /*1b4b0*/  SYNCS.PHASECHK.TRANS64.TRYWAIT P0, [R24+URZ+0x80], R25 ;  /* 0x00008019180075a7 */ /* 0x0044e4000800017f */
[----:B---3--:R-:W-:Y:S05]  /*1b4c0*/  @!P0 NANOSLEEP.SYNCS 0x989680 ;  /* 0x009896800000895d */ /* 0x008fea0003900000 */
[----:B------:R-:W3:Y:S02]  /*1b4d0*/  @!P0 SYNCS.PHASECHK.TRANS64 P0, [R24+URZ+0x80], R25 ;  /* 0x00008019180085a7 */ /* 0x000ee4000800007f */
[----:B---3--:R-:W-:Y:S05]  /*1b4e0*/  @!P0 BRA `(.L_x_88) ;  /* 0xfffffffc00f08947 */ /* 0x008fea000383ffff */
[----:B------:R-:W-:Y:S05]  /*1b4f0*/  BRA `(.L_x_245) ;  /* 0xffffff1400587947 */ /* 0x000fea000383ffff */
.L_x_99:
[----:B--2---:R2:W3:Y:S02]  /*1b500*/  SYNCS.PHASECHK.TRANS64.TRYWAIT P0, [R24+URZ+0x80], R25 ;  /* 0x00008019180075a7 */ /* 0x0044e4000800017f */
[----:B---3--:R-:W-:Y:S05]  /*1b510*/  @!P0 NANOSLEEP.SYNCS 0x989680 ;  /* 0x009896800000895d */ /* 0x008fea0003900000 */
[----:B------:R-:W3:Y:S02]  /*1b520*/  @!P0 SYNCS.PHASECHK.TRANS64 P0, [R24+URZ+0x80], R25 ;  /* 0x00008019180085a7 */ /* 0x000ee4000800007f */
[----:B---3--:R-:W-:Y:S05]  /*1b530*/  @!P0 BRA `(.L_x_99) ;  /* 0xfffffffc00f08947 */ /* 0x008fea000383ffff */
[----:B------:R-:W-:Y:S05]  /*1b540*/  BRA `(.L_x_246) ;  /* 0xffffff3400f07947 */ /* 0x000fea000383ffff */
.L_x_110:
[----:B--2---:R2:W3:Y:S02]  /*1b550*/  SYNCS.PHASECHK.TRANS64.TRYWAIT P0, [R18+URZ+0x80], R19 ;  /* 0x00008013120075a7 */ /* 0x0044e4000800017f */
[----:B---3--:R-:W-:Y:S05]  /*1b560*/  @!P0 NANOSLEEP.SYNCS 0x989680 ;  /* 0x009896800000895d */ /* 0x008fea0003900000 */
[----:B------:R-:W3:Y:S02]  /*1b570*/  @!P0 SYNCS.PHASECHK.TRANS64 P0, [R18+URZ+0x80], R19 ;  /* 0x00008013120085a7 */ /* 0x000ee4000800007f */
[----:B---3--:R-:W-:Y:S05]  /*1b580*/  @!P0 BRA `(.L_x_110) ;  /* 0xfffffffc00f08947 */ /* 0x008fea000383ffff */
[----:B------:R-:W-:Y:S05]  /*1b590*/  BRA `(.L_x_247) ;  /* 0xffffff5800887947 */ /* 0x000fea000383ffff */
.L_x_121:
[----:B-1----:R1:W2:Y:S02]  /*1b5a0*/  SYNCS.PHASECHK.TRANS64.TRYWAIT P0, [R17+URZ+0x80], R18 ;  /* 0x00008012110075a7 */ /* 0x0022a4000800017f */
[----:B--2---:R-:W-:Y:S05]  /*1b5b0*/  @!P0 NANOSLEEP.SYNCS 0x989680 ;  /* 0x009896800000895d */ /* 0x004fea0003900000 */
[----:B------:R-:W2:Y:S02]  /*1b5c0*/  @!P0 SYNCS.PHASECHK.TRANS64 P0, [R17+URZ+0x80], R18 ;  /* 0x00008012110085a7 */ /* 0x000ea4000800007f */
[----:B--2---:R-:W-:Y:S05]  /*1b5d0*/  @!P0 BRA `(.L_x_121) ;  /* 0xfffffffc00f08947 */ /* 0x004fea000383ffff */
[----:B------:R-:W-:Y:S05]  /*1b5e0*/  BRA `(.L_x_248) ;  /* 0xffffff7c00547947 */ /* 0x000fea000383ffff */
.L_x_132:
[----:B-1----:R1:W2:Y:S02]  /*1b5f0*/  SYNCS.PHASECHK.TRANS64.TRYWAIT P0, [R18+URZ+0x80], R17 ;  /* 0x00008011120075a7 */ /* 0x0022a4000800017f */
[----:B--2---:R-:W-:Y:S05]  /*1b600*/  @!P0 NANOSLEEP.SYNCS 0x989680 ;  /* 0x009896800000895d */ /* 0x004fea0003900000 */
[----:B------:R-:W2:Y:S02]  /*1b610*/  @!P0 SYNCS.PHASECHK.TRANS64 P0, [R18+URZ+0x80], R17 ;  /* 0x00008011120085a7 */ /* 0x000ea4000800007f */
[----:B--2---:R-:W-:Y:S05]  /*1b620*/  @!P0 BRA `(.L_x_132) ;  /* 0xfffffffc00f08947 */ /* 0x004fea000383ffff */
[----:B------:R-:W-:Y:S05]  /*1b630*/  BRA `(.L_x_249) ;  /* 0xffffffa0002c7947 */ /* 0x000fea000383ffff */
.L_x_148:
[----:B-1----:R-:W-:-:S04]  /*1b640*/  MOV R3, UR4 ;  /* 0x0000000400037c02 */ /* 0x002fc80008000f00 */
[----:B------:R1:W2:Y:S03]  /*1b650*/  SYNCS.PHASECHK.TRANS64.TRYWAIT P0, [R3+URZ+0xc8], R0 ;  /* 0x0000c800030075a7 */ /* 0x0002a6000800017f */
[----:B--2---:R-:W-:Y:S05]  /*1b660*/  @!P0 NANOSLEEP.SYNCS 0x989680 ;  /* 0x009896800000895d */ /* 0x004fea0003900000 */
[----:B------:R-:W2:Y:S02]  /*1b670*/  @!P0 SYNCS.PHASECHK.TRANS64 P0, [R3+URZ+0xc8], R0 ;  /* 0x0000c800030085a7 */ /* 0x000ea4000800007f */
[----:B--2---:R-:W-:Y:S05]  /*1b680*/  @!P0 BRA `(.L_x_148) ;  /* 0xfffffffc00ec8947 */ /* 0x004fea000383ffff */
[----:B------:R-:W-:Y:S05]  /*1b690*/  BRA `(.L_x_147) ;  /* 0xffffffd000487947 */ /* 0x000fea000383ffff */
.L_x_157:
[----:B-1----:R-:W-:-:S04]  /*1b6a0*/  MOV R3, UR13 ;  /* 0x0000000d00037c02 */ /* 0x002fc80008000f00 */
[----:B------:R1:W2:Y:S03]  /*1b6b0*/  SYNCS.PHASECHK.TRANS64.TRYWAIT P2, [R3+URZ+0xa0], R2 ;  /* 0x0000a002030075a7 */ /* 0x0002a6000804017f */
[----:B--2---:R-:W-:Y:S05]  /*1b6c0*/  @!P2 NANOSLEEP.SYNCS 0x989680 ;  /* 0x009896800000a95d */ /* 0x004fea0003900000 */
[----:B------:R-:W2:Y:S02]  /*1b6d0*/  @!P2 SYNCS.PHASECHK.TRANS64 P2, [R3+URZ+0xa0], R2 ;  /* 0x0000a0020300a5a7 */ /* 0x000ea4000804007f */
[----:B--2---:R-:W-:Y:S05]  /*1b6e0*/  @!P2 BRA `(.L_x_157) ;  /* 0xfffffffc00eca947 */ /* 0x004fea000383ffff */
[----:B------:R-:W-:Y:S05]  /*1b6f0*/  BRA `(.L_x_250) ;  /* 0xffffffd4003c7947 */ /* 0x000fea000383ffff */
.L_x_163:
[----:B-12---:R-:W-:-:S04]  /*1b700*/  MOV R3, UR13 ;  /* 0x0000000d00037c02 */ /* 0x006fc80008000f00 */
[----:B------:R1:W2:Y:S03]  /*1b710*/  SYNCS.PHASECHK.TRANS64.TRYWAIT P2, [R3+URZ+0xa8], R2 ;  /* 0x0000a802030075a7 */ /* 0x0002a6000804017f */
[----:B--2---:R-:W-:Y:S05]  /*1b720*/  @!P2 NANOSLEEP.SYNCS 0x989680 ;  /* 0x009896800000a95d */ /* 0x004fea0003900000 */
[----:B------:R-:W2:Y:S02]  /*1b730*/  @!P2 SYNCS.PHASECHK.TRANS64 P2, [R3+URZ+0xa8], R2 ;  /* 0x0000a8020300a5a7 */ /* 0x000ea4000804007f */
[----:B--2---:R-:W-:Y:S05]  /*1b740*/  @!P2 BRA `(.L_x_163) ;  /* 0xfffffffc00eca947 */ /* 0x004fea000383ffff */
[----:B------:R-:W-:Y:S05]  /*1b750*/  BRA `(.L_x_251) ;  /* 0xffffffd400847947 */ /* 0x000fea000383ffff */
.L_x_169:
[----:B-123--:R-:W-:-:S04]  /*1b760*/  MOV R3, UR13 ;  /* 0x0000000d00037c02 */ /* 0x00efc80008000f00 */
[----:B------:R1:W2:Y:S03]  /*1b770*/  SYNCS.PHASECHK.TRANS64.TRYWAIT P2, [R3+URZ+0xb0], R2 ;  /* 0x0000b002030075a7 */ /* 0x0002a6000804017f */
[----:B--2---:R-:W-:Y:S05]  /*1b780*/  @!P2 NANOSLEEP.SYNCS 0x989680 ;  /* 0x009896800000a95d */ /* 0x004fea0003900000 */
[----:B------:R-:W2:Y:S02]  /*1b790*/  @!P2 SYNCS.PHASECHK.TRANS64 P2, [R3+URZ+0xb0], R2 ;  /* 0x0000b0020300a5a7 */ /* 0x000ea4000804007f */
[----:B--2---:R-:W-:Y:S05]  /*1b7a0*/  @!P2 BRA `(.L_x_169) ;  /* 0xfffffffc00eca947 */ /* 0x004fea000383ffff */
[----:B------:R-:W-:Y:S05]  /*1b7b0*/  BRA `(.L_x_252) ;  /* 0xffffffd400d47947 */ /* 0x000fea000383ffff */
.L_x_175:
[----:B-1234-:R-:W-:-:S04]  /*1b7c0*/  MOV R3, UR13 ;  /* 0x0000000d00037c02 */ /* 0x01efc80008000f00 */
[----:B------:R1:W2:Y:S03]  /*1b7d0*/  SYNCS.PHASECHK.TRANS64.TRYWAIT P2, [R3+URZ+0xb8], R2 ;  /* 0x0000b802030075a7 */ /* 0x0002a6000804017f */
[----:B--2---:R-:W-:Y:S05]  /*1b7e0*/  @!P2 NANOSLEEP.SYNCS 0x989680 ;  /* 0x009896800000a95d */ /* 0x004fea0003900000 */
[----:B------:R-:W2:Y:S02]  /*1b7f0*/  @!P2 SYNCS.PHASECHK.TRANS64 P2, [R3+URZ+0xb8], R2 ;  /* 0x0000b8020300a5a7 */ /* 0x000ea4000804007f */
[----:B--2---:R-:W-:Y:S05]  /*1b800*/  @!P2 BRA `(.L_x_175) ;  /* 0xfffffffc00eca947 */ /* 0x004fea000383ffff */
[----:B------:R-:W-:Y:S05]  /*1b810*/  BRA `(.L_x_253) ;  /* 0xffffffd800247947 */ /* 0x000fea000383ffff */
.L_x_181:
[----:B-1234-:R-:W-:-:S04]  /*1b820*/  MOV R3, UR13 ;  /* 0x0000000d00037c02 */ /* 0x01efc80008000f00 */
[----:B------:R1:W2:Y:S03]  /*1b830*/  SYNCS.PHASECHK.TRANS64.TRYWAIT P2, [R3+URZ+0xa0], R2 ;  /* 0x0000a002030075a7 */ /* 0x0002a6000804017f */
[----:B--2---:R-:W-:Y:S05]  /*1b840*/  @!P2 NANOSLEEP.SYNCS 0x989680 ;  /* 0x009896800000a95d */ /* 0x004fea0003900000 */
[----:B------:R-:W2:Y:S02]  /*1b850*/  @!P2 SYNCS.PHASECHK.TRANS64 P2, [R3+URZ+0xa0], R2 ;  /* 0x0000a0020300a5a7 */ /* 0x000ea4000804007f */
[----:B--2---:R-:W-:Y:S05]  /*1b860*/  @!P2 BRA `(.L_x_181) ;  /* 0xfffffffc00eca947 */ /* 0x004fea000383ffff */
[----:B------:R-:W-:Y:S05]  /*1b870*/  BRA `(.L_x_254) ;  /* 0xffffffd800787947 */ /* 0x000fea000383ffff */
.L_x_187:
[----:B-1234-:R-:W-:-:S04]  /*1b880*/  MOV R3, UR13 ;  /* 0x0000000d00037c02 */ /* 0x01efc80008000f00 */
[----:B------:R1:W2:Y:S03]  /*1b890*/  SYNCS.PHASECHK.TRANS64.TRYWAIT P2, [R3+URZ+0xa8], R2 ;  /* 0x0000a802030075a7 */ /* 0x0002a6000804017f */
[----:B--2---:R-:W-:Y:S05]  /*1b8a0*/  @!P2 NANOSLEEP.SYNCS 0x989680 ;  /* 0x009896800000a95d */ /* 0x004fea0003900000 */
[----:B------:R-:W2:Y:S02]  /*1b8b0*/  @!P2 SYNCS.PHASECHK.TRANS64 P2, [R3+URZ+0xa8], R2 ;  /* 0x0000a8020300a5a7 */ /* 0x000ea4000804007f */
[----:B--2---:R-:W-:Y:S05]  /*1b8c0*/  @!P2 BRA `(.L_x_187) ;  /* 0xfffffffc00eca947 */ /* 0x004fea000383ffff */
[----:B------:R-:W-:Y:S05]  /*1b8d0*/  BRA `(.L_x_255) ;  /* 0xffffffd800bc7947 */ /* 0x000fea000383ffff */
.L_x_193:
[----:B-1234-:R-:W-:-:S04]  /*1b8e0*/  MOV R3, UR13 ;  /* 0x0000000d00037c02 */ /* 0x01efc80008000f00 */
[----:B------:R1:W2:Y:S03]  /*1b8f0*/  SYNCS.PHASECHK.TRANS64.TRYWAIT P2, [R3+URZ+0xb0], R2 ;  /* 0x0000b002030075a7 */ /* 0x0002a6000804017f */
[----:B--2---:R-:W-:Y:S05]  /*1b900*/  @!P2 NANOSLEEP.SYNCS 0x989680 ;  /* 0x009896800000a95d */ /* 0x004fea0003900000 */
[----:B------:R-:W2:Y:S02]  /*1b910*/  @!P2 SYNCS.PHASECHK.TRANS64 P2, [R3+URZ+0xb0], R2 ;  /* 0x0000b0020300a5a7 */ /* 0x000ea4000804007f */
[----:B--2---:R-:W-:Y:S05]  /*1b920*/  @!P2 BRA `(.L_x_193) ;  /* 0xfffffffc00eca947 */ /* 0x004fea000383ffff */
[----:B------:R-:W-:Y:S05]  /*1b930*/  BRA `(.L_x_256) ;  /* 0xffffffdc00007947 */ /* 0x000fea000383ffff */
.L_x_199:
[----:B-1234-:R-:W-:-:S04]  /*1b940*/  MOV R3, UR13 ;  /* 0x0000000d00037c02 */ /* 0x01efc80008000f00 */
[----:B------:R1:W2:Y:S03]  /*1b950*/  SYNCS.PHASECHK.TRANS64.TRYWAIT P2, [R3+URZ+0xb8], R2 ;  /* 0x0000b802030075a7 */ /* 0x0002a6000804017f */
[----:B--2---:R-:W-:Y:S05]  /*1b960*/  @!P2 NANOSLEEP.SYNCS 0x989680 ;  /* 0x009896800000a95d */ /* 0x004fea0003900000 */
[----:B------:R-:W2:Y:S02]  /*1b970*/  @!P2 SYNCS.PHASECHK.TRANS64 P2, [R3+URZ+0xb8], R2 ;  /* 0x0000b8020300a5a7 */ /* 0x000ea4000804007f */
[----:B--2---:R-:W-:Y:S05]  /*1b980*/  @!P2 BRA `(.L_x_199) ;  /* 0xfffffffc00eca947 */ /* 0x004fea000383ffff */
[----:B------:R-:W-:Y:S05]  /*1b990*/  BRA `(.L_x_257) ;  /* 0xffffffdc00447947 */ /* 0x000fea000383ffff */
.L_x_211:
[----:B-1----:R1:W2:Y:S02]  /*1b9a0*/  SYNCS.PHASECHK.TRANS64.TRYWAIT P0, [R0+URZ+0xa0], R3 ;  /* 0x0000a003000075a7 */ /* 0x0022a4000800017f */
[----:B--2---:R-:W-:Y:S05]  /*1b9b0*/  @!P0 NANOSLEEP.SYNCS 0x989680 ;  /* 0x009896800000895d */ /* 0x004fea0003900000 */
[----:B------:R-:W2:Y:S02]  /*1b9c0*/  @!P0 SYNCS.PHASECHK.TRANS64 P0, [R0+URZ+0xa0], R3 ;  /* 0x0000a003000085a7 */ /* 0x000ea4000800007f */
[----:B--2---:R-:W-:Y:S05]  /*1b9d0*/  @!P0 BRA `(.L_x_211) ;  /* 0xfffffffc00f08947 */ /* 0x004fea000383ffff */
[----:B------:R-:W-:Y:S05]  /*1b9e0*/  BRA `(.L_x_258) ;  /* 0xffffffe400507947 */ /* 0x000fea000383ffff */
.L_x_213:
[----:B--2---:R2:W3:Y:S02]  /*1b9f0*/  SYNCS.PHASECHK.TRANS64.TRYWAIT P0, [R0+URZ+0xa8], R3 ;  /* 0x0000a803000075a7 */ /* 0x0044e4000800017f */
[----:B---3--:R-:W-:Y:S05]  /*1ba00*/  @!P0 NANOSLEEP.SYNCS 0x989680 ;  /* 0x009896800000895d */ /* 0x008fea0003900000 */
[----:B------:R-:W3:Y:S02]  /*1ba10*/  @!P0 SYNCS.PHASECHK.TRANS64 P0, [R0+URZ+0xa8], R3 ;  /* 0x0000a803000085a7 */ /* 0x000ee4000800007f */
[----:B---3--:R-:W-:Y:S05]  /*1ba20*/  @!P0 BRA `(.L_x_213) ;  /* 0xfffffffc00f08947 */ /* 0x008fea000383ffff */
[----:B------:R-:W-:Y:S05]  /*1ba30*/  BRA `(.L_x_259) ;  /* 0xffffffe4004c7947 */ /* 0x000fea000383ffff */
.L_x_215:
[----:B---3--:R3:W4:Y:S02]  /*1ba40*/  SYNCS.PHASECHK.TRANS64.TRYWAIT P0, [R0+URZ+0xb0], R3 ;  /* 0x0000b003000075a7 */ /* 0x008724000800017f */
[----:B----4-:R-:W-:Y:S05]  /*1ba50*/  @!P0 NANOSLEEP.SYNCS 0x989680 ;  /* 0x009896800000895d */ /* 0x010fea0003900000 */
[----:B------:R-:W4:Y:S02]  /*1ba60*/  @!P0 SYNCS.PHASECHK.TRANS64 P0, [R0+URZ+0xb0], R3 ;  /* 0x0000b003000085a7 */ /* 0x000f24000800007f */
[----:B----4-:R-:W-:Y:S05]  /*1ba70*/  @!P0 BRA `(.L_x_215) ;  /* 0xfffffffc00f08947 */ /* 0x010fea000383ffff */
[----:B------:R-:W-:Y:S05]  /*1ba80*/  BRA `(.L_x_260) ;  /* 0xffffffe400487947 */ /* 0x000fea000383ffff */
.L_x_219:
[----:B------:R-:W-:Y:S01]  /*1ba90*/  BSSY B1, `(.L_x_261) ;  /* 0x0000006000017945 */ /* 0x000fe20003800000 */
[----:B------:R-:W-:-:S07]  /*1baa0*/  MOV R15, 0xffffffff ;  /* 0xffffffff000f7802 */ /* 0x000fce0000000f00 */
[----:B------:R-:W-:Y:S05]  /*1bab0*/  WARPSYNC.COLLECTIVE R15, `(.L_x_262) ;  /* 0x000000000f0c7348 */ /* 0x000fea0003c00000 */
[----:B------:R-:W-:Y:S02]  /*1bac0*/  ELECT P6, UR62, PT ;  /* 0x00000000003e782f */ /* 0x000fe400038c0000 */
[----:B------:R-:W-:Y:S01]  /*1bad0*/  MOV R14, UR62 ;  /* 0x0000003e000e7c02 */ /* 0x000fe20008000f00 */
[----:B------:R-:W-:Y:S10]  /*1bae0*/  ENDCOLLECTIVE ;  /* 0x000000000000791b */ /* 0x000ff40003800000 */
.L_x_262:
[----:B------:R-:W-:Y:S05]  /*1baf0*/  BSYNC B1 ;  /* 0x0000000000017941 */ /* 0x000fea0003800000 */
.L_x_261:
[----:B------:R-:W-:Y:S05]  /*1bb00*/  BRA `(.L_x_263) ;  /* 0xffffffe400cc7947 */ /* 0x000fea000383ffff */
.L_x_222:
[----:B-1----:R1:W3:Y:S02]  /*1bb10*/  SYNCS.PHASECHK.TRANS64.TRYWAIT P0, [R15+URZ+0x40], R6 ;  /* 0x000040060f0075a7 */ /* 0x0022e4000800017f */
[----:B---3--:R-:W-:Y:S05]  /*1bb20*/  @!P0 NANOSLEEP.SYNCS 0x989680 ;  /* 0x009896800000895d */ /* 0x008fea0003900000 */
[----:B------:R-:W3:Y:S02]  /*1bb30*/  @!P0 SYNCS.PHASECHK.TRANS64 P0, [R15+URZ+0x40], R6 ;  /* 0x000040060f0085a7 */ /* 0x000ee4000800007f */
[----:B---3--:R-:W-:Y:S05]  /*1bb40*/  @!P0 BRA `(.L_x_222) ;  /* 0xfffffffc00f08947 */ /* 0x008fea000383ffff */
[----:B------:R-:W-:Y:S05]  /*1bb50*/  BRA `(.L_x_264) ;  /* 0xffffffe800087947 */ /* 0x000fea000383ffff */
.L_x_230:
[----:B------:R-:W-:Y:S01]  /*1bb60*/  BSSY B0, `(.L_x_265) ;  /* 0x0000006000007945 */ /* 0x000fe20003800000 */
[----:B------:R-:W-:-:S07]  /*1bb70*/  MOV R15, 0xffffffff ;  /* 0xffffffff000f7802 */ /* 0x000fce0000000f00 */
[----:B------:R-:W-:Y:S05]  /*1bb80*/  WARPSYNC.COLLECTIVE R15, `(.L_x_266) ;  /* 0x000000000f0c7348 */ /* 0x000fea0003c00000 */
[----:B------:R-:W-:Y:S02]  /*1bb90*/  ELECT P6, UR62, PT ;  /* 0x00000000003e782f */ /* 0x000fe400038c0000 */
[----:B------:R-:W-:Y:S01]  /*1bba0*/  MOV R14, UR62 ;  /* 0x0000003e000e7c02 */ /* 0x000fe20008000f00 */
[----:B------:R-:W-:Y:S10]  /*1bbb0*/  ENDCOLLECTIVE ;  /* 0x000000000000791b */ /* 0x000ff40003800000 */
.L_x_266:
[----:B------:R-:W-:Y:S05]  /*1bbc0*/  BSYNC B0 ;  /* 0x0000000000007941 */ /* 0x000fea0003800000 */
.L_x_265:
[----:B------:R-:W-:Y:S05]  /*1bbd0*/  BRA `(.L_x_267) ;  /* 0xfffffff000807947 */ /* 0x000fea000383ffff */
.L_x_234:
[----:B-1----:R1:W2:Y:S02]  /*1bbe0*/  SYNCS.PHASECHK.TRANS64.TRYWAIT P0, [R5+URZ], R2 ;  /* 0x00000002050075a7 */ /* 0x0022a4000800017f */
[----:B--2---:R-:W-:Y:S05]  /*1bbf0*/  @!P0 NANOSLEEP.SYNCS 0x989680 ;  /* 0x009896800000895d */ /* 0x004fea0003900000 */
[----:B------:R-:W2:Y:S02]  /*1bc00*/  @!P0 SYNCS.PHASECHK.TRANS64 P0, [R5+URZ], R2 ;  /* 0x00000002050085a7 */ /* 0x000ea4000800007f */
[----:B--2---:R-:W-:Y:S05]  /*1bc10*/  @!P0 BRA `(.L_x_234) ;  /* 0xfffffffc00f08947 */ /* 0x004fea000383ffff */
[----:B------:R-:W-:Y:S05]  /*1bc20*/  BRA `(.L_x_268) ;  /* 0xfffffff000c47947 */ /* 0x000fea000383ffff */
.L_x_235:
[----:B-1----:R1:W2:Y:S02]  /*1bc30*/  SYNCS.PHASECHK.TRANS64.TRYWAIT P0, [R7+URZ], R4 ;  /* 0x00000004070075a7 */ /* 0x0022a4000800017f */
[----:B--2---:R-:W-:Y:S05]  /*1bc40*/  @!P0 NANOSLEEP.SYNCS 0x989680 ;  /* 0x009896800000895d */ /* 0x004fea0003900000 */
[----:B------:R-:W2:Y:S02]  /*1bc50*/  @!P0 SYNCS.PHASECHK.TRANS64 P0, [R7+URZ], R4 ;  /* 0x00000004070085a7 */ /* 0x000ea4000800007f */
[----:B--2---:R-:W-:Y:S05]  /*1bc60*/  @!P0 BRA `(.L_x_235) ;  /* 0xfffffffc00f08947 */ /* 0x004fea000383ffff */
[----:B------:R-:W-:Y:S05]  /*1bc70*/  BRA `(.L_x_269) ;  /* 0xfffffff000d47947 */ /* 0x000fea000383ffff */
.L_x_236:
[----:B-1----:R1:W2:Y:S02]  /*1bc80*/  SYNCS.PHASECHK.TRANS64.TRYWAIT P0, [R6+URZ], R5 ;  /* 0x00000005060075a7 */ /* 0x0022a4000800017f */
[----:B--2---:R-:W-:Y:S05]  /*1bc90*/  @!P0 NANOSLEEP.SYNCS 0x989680 ;  /* 0x009896800000895d */ /* 0x004fea0003900000 */
[----:B------:R-:W2:Y:S02]  /*1bca0*/  @!P0 SYNCS.PHASECHK.TRANS64 P0, [R6+URZ], R5 ;  /* 0x00000005060085a7 */ /* 0x000ea4000800007f */
[----:B--2---:R-:W-:Y:S05]  /*1bcb0*/  @!P0 BRA `(.L_x_236) ;  /* 0xfffffffc00f08947 */ /* 0x004fea000383ffff */
[----:B------:R-:W-:Y:S05]  /*1bcc0*/  BRA `(.L_x_270) ;  /* 0xfffffff000e47947 */ /* 0x000fea000383ffff */
.L_x_237:
[----:B-1----:R1:W2:Y:S02]  /*1bcd0*/  SYNCS.PHASECHK.TRANS64.TRYWAIT P0, [R7+URZ], R4 ;  /* 0x00000004070075a7 */ /* 0x0022a4000800017f */
[----:B--2---:R-:W-:Y:S05]  /*1bce0*/  @!P0 NANOSLEEP.SYNCS 0x989680 ;  /* 0x009896800000895d */ /* 0x004fea0003900000 */
[----:B------:R-:W2:Y:S02]  /*1bcf0*/  @!P0 SYNCS.PHASECHK.TRANS64 P0, [R7+URZ], R4 ;  /* 0x00000004070085a7 */ /* 0x000ea4000800007f */
[----:B--2---:R-:W-:Y:S05]  /*1bd00*/  @!P0 BRA `(.L_x_237) ;  /* 0xfffffffc00f08947 */ /* 0x004fea000383ffff */
[----:B------:R-:W-:Y:S05]  /*1bd10*/  BRA `(.L_x_271) ;  /* 0xfffffff000f47947 */ /* 0x000fea000383ffff */
.L_x_238:
[----:B-1----:R1:W2:Y:S02]  /*1bd20*/  SYNCS.PHASECHK.TRANS64.TRYWAIT P0, [R6+URZ], R5 ;  /* 0x00000005060075a7 */ /* 0x0022a4000800017f */
[----:B--2---:R-:W-:Y:S05]  /*1bd30*/  @!P0 NANOSLEEP.SYNCS 0x989680 ;  /* 0x009896800000895d */ /* 0x004fea0003900000 */
[----:B------:R-:W2:Y:S02]  /*1bd40*/  @!P0 SYNCS.PHASECHK.TRANS64 P0, [R6+URZ], R5 ;  /* 0x00000005060085a7 */ /* 0x000ea4000800007f */
[----:B--2---:R-:W-:Y:S05]  /*1bd50*/  @!P0 BRA `(.L_x_238) ;  /* 0xfffffffc00f08947 */ /* 0x004fea000383ffff */
[----:B------:R-:W-:Y:S05]  /*1bd60*/  BRA `(.L_x_272) ;  /* 0xfffffff400047947 */ /* 0x000fea000383ffff */
.L_x_239:
[----:B-1----:R1:W2:Y:S02]  /*1bd70*/  SYNCS.PHASECHK.TRANS64.TRYWAIT P0, [R7+URZ], R4 ;  /* 0x00000004070075a7 */ /* 0x0022a4000800017f */
[----:B--2---:R-:W-:Y:S05]  /*1bd80*/  @!P0 NANOSLEEP.SYNCS 0x989680 ;  /* 0x009896800000895d */ /* 0x004fea0003900000 */
[----:B------:R-:W2:Y:S02]  /*1bd90*/  @!P0 SYNCS.PHASECHK.TRANS64 P0, [R7+URZ], R4 ;  /* 0x00000004070085a7 */ /* 0x000ea4000800007f */
[----:B--2---:R-:W-:Y:S05]  /*1bda0*/  @!P0 BRA `(.L_x_239) ;  /* 0xfffffffc00f08947 */ /* 0x004fea000383ffff */
[----:B------:R-:W-:Y:S05]  /*1bdb0*/  BRA `(.L_x_273) ;  /* 0xfffffff400147947 */ /* 0x000fea000383ffff */
.L_x_240:
[----:B--2---:R2:W3:Y:S02]  /*1bdc0*/  SYNCS.PHASECHK.TRANS64.TRYWAIT P0, [R6+URZ], R5 ;  /* 0x00000005060075a7 */ /* 0x0044e4000800017f */
[----:B---3--:R-:W-:Y:S05]  /*1bdd0*/  @!P0 NANOSLEEP.SYNCS 0x989680 ;  /* 0x009896800000895d */ /* 0x008fea0003900000 */
[----:B------:R-:W3:Y:S02]  /*1bde0*/  @!P0 SYNCS.PHASECHK.TRANS64 P0, [R6+URZ], R5 ;  /* 0x00000005060085a7 */ /* 0x000ee4000800007f */
[----:B---3--:R-:W-:Y:S05]  /*1bdf0*/  @!P0 BRA `(.L_x_240) ;  /* 0xfffffffc00f08947 */ /* 0x008fea000383ffff */
[----:B------:R-:W-:Y:S05]  /*1be00*/  BRA `(.L_x_274) ;  /* 0xfffffff4001c7947 */ /* 0x000fea000383ffff */
.L_x_275:
[----:B------:R-:W-:-:S00]  /*1be10*/  BRA `(.L_x_275) ;  /* 0xfffffffc00fc7947 */ /* 0x000fc0000383ffff */
[----:B------:R-:W-:-:S00]  /*1be20*/  NOP ;  /* 0x0000000000007918 */ /* 0x000fc00000000000 */
        /* <DEDUP_REMOVED lines=13> */
.L_x_276:


//--------------------- .nv.global.init           --------------------------
	.section	.nv.global.init,"aw",@progbits
.nv.global.init:
	.type		$str$24,@object
	.size		$str$24,($str$25 - $str$24)
$str$24:
        /*0000*/ 	.byte	0x28, 0x61, 0x64, 0x64, 0x72, 0x65, 0x73, 0x73, 0x20, 0x26, 0x20, 0x6d, 0x61, 0x73, 0x6b, 0x29
        /*0010*/ 	.byte	0x20, 0x3d, 0x3d, 0x20, 0x30, 0x00
	.type		$str$25,@object
	.size		$str$25,(__unnamed_1 - $str$25)
$str$25:
        /*0016*/ 	.byte	0x2f, 0x74, 0x6d, 0x70, 0x2f, 0x63, 0x75, 0x74, 0x6c, 0x61, 0x73, 0x73, 0x5f, 0x73, 0x77, 0x65
        /*0026*/ 	.byte	0x65, 0x70, 0x5f, 0x73, 0x72, 0x63, 0x2f, 0x69, 0x6e, 0x63, 0x6c, 0x75, 0x64, 0x65, 0x2f, 0x63
        /*0036*/ 	.byte	0x75, 0x74, 0x65, 0x2f, 0x70, 0x6f, 0x69, 0x6e, 0x74, 0x65, 0x72, 0x5f, 0x66, 0x6c, 0x61, 0x67
        /*0046*/ 	.byte	0x67, 0x65, 0x64, 0x2e, 0x68, 0x70, 0x70, 0x00
	.type		__unnamed_1,@object
	.size		__unnamed_1,(__unnamed_2 - __unnamed_1)
__unnamed_1:
        /* <DEDUP_REMOVED lines=28> */
        /*020e*/ 	.byte	0x3a, 0x43, 0x3c, 0x34, 0x30, 0x39, 0x36, 0x3e, 0x3e, 0x3e, 0x3e, 0x3e, 0x5d, 0x00
	.type		__unnamed_2,@object
	.size		__unnamed_2,(.L_1 - __unnamed_2)
__unnamed_2:
        /* <DEDUP_REMOVED lines=29> */
.L_1:


//--------------------- .nv.shared._ZN7cutlass13device_kernelINS_4gemm6kernel13GemmUniversalIN4cute5tupleIJiiiiEEENS1_10collective13CollectiveMmaINS1_37MainloopSm90TmaGmmaWarpSpecializedFP8ILi8ENS5_IJNS4_1CILi2EEENSA_ILi1EEESC_EEENS1_35KernelTmaWarpSpecializedCooperativeEEENS5_IJNSA_ILi128EEENSA_ILi256EEENSA_ILi64EEEEEENS_12float_e4m3_tENS5_IJlSC_lEEESK_SL_NS4_8TiledMMAINS4_8MMA_AtomIJNS4_4SM904GMMA31MMA_64x256x32_F32E4M3E4M3_SS_TNILNSP_7ScaleInE1ELSR_1EEEEEENS4_6LayoutISD_NS5_IJSC_NSA_ILi0EEESV_EEEEENS5_IJNS4_10UnderscoreESY_SY_EEEEENS4_13SM90_TMA_LOADENS4_14ComposedLayoutINS4_7SwizzleILi2ELi4ELi3EEENS4_18smem_ptr_flag_bitsILi8EEENSU_INS5_IJNSA_ILi8EEESI_EEENS5_IJSI_SC_EEEEEEEvNS4_8identityENS4_23SM90_TMA_LOAD_MULTICASTES1B_vS1C_EENS_8epilogue10collective18CollectiveEpilogueINS1F_22Sm90TmaWarpSpecializedILi4ELi2ELi16ELb0ELb0EEEJSJ_NS5_IJSG_NSA_ILi32EEEEEESK_SL_SK_SL_NS1F_6fusion15FusionCallbacksIS1J_NS1M_13LinCombEltActINS1F_6thread4GELUESK_fSK_fLNS_15FloatRoundStyleE2EEESJ_S1L_JEEES11_NS12_INS13_ILi1ELi4ELi3EEES16_NSU_INS5_IJS17_S1K_EEENS5_IJS1K_SC_EEEEEEENS4_39AutoVectorizingCopyWithAssumedAlignmentILi128EEENS4_14SM90_TMA_STOREES1Y_S20_NS4_9Copy_AtomIJNS4_17SM90_U32x4_STSM_NENS_6half_tEEEEvEEEvvEEEEvNT_6ParamsE --------------------------
	.section	.nv.shared._ZN7cutlass13device_kernelINS_4gemm6kernel13GemmUniversalIN4cute5tupleIJiiiiEEENS1_10collective13CollectiveMmaINS1_37MainloopSm90TmaGmmaWarpSpecializedFP8ILi8ENS5_IJNS4_1CILi2EEENSA_ILi1EEESC_EEENS1_35KernelTmaWarpSpecializedCooperativeEEENS5_IJNSA_ILi128EEENSA_ILi256EEENSA_ILi64EEEEEENS_12float_e4m3_tENS5_IJlSC_lEEESK_SL_NS4_8TiledMMAINS4_8MMA_AtomIJNS4_4SM904GMMA31MMA_64x256x32_F32E4M3E4M3_SS_TNILNSP_7ScaleInE1ELSR_1EEEEEENS4_6LayoutISD_NS5_IJSC_NSA_ILi0EEESV_EEEEENS5_IJNS4_10UnderscoreESY_SY_EEEEENS4_13SM90_TMA_LOADENS4_14ComposedLayoutINS4_7SwizzleILi2ELi4ELi3EEENS4_18smem_ptr_flag_bitsILi8EEENSU_INS5_IJNSA_ILi8EEESI_EEENS5_IJSI_SC_EEEEEEEvNS4_8identityENS4_23SM90_TMA_LOAD_MULTICASTES1B_vS1C_EENS_8epilogue10collective18CollectiveEpilogueINS1F_22Sm90TmaWarpSpecializedILi4ELi2ELi16ELb0ELb0EEEJSJ_NS5_IJSG_NSA_ILi32EEEEEESK_SL_SK_SL_NS1F_6fusion15FusionCallbacksIS1J_NS1M_13LinCombEltActINS1F_6thread4GELUESK_fSK_fLNS_15FloatRoundStyleE2EEESJ_S1L_JEEES11_NS12_INS13_ILi1ELi4ELi3EEES16_NSU_INS5_IJS17_S1K_EEENS5_IJS1K_SC_EEEEEEENS4_39AutoVectorizingCopyWithAssumedAlignmentILi128EEENS4_14SM90_TMA_STOREES1Y_S20_NS4_9Copy_AtomIJNS4_17SM90_U32x4_STSM_NENS_6half_tEEEEvEEEvvEEEEvNT_6ParamsE,"aw",@nobits
	.sectionflags	@""
	.align	16
	.zero		1024


//--------------------- .nv.shared.reserved.0     --------------------------
	.section	.nv.shared.reserved.0,"aw",@nobits
	.weak		__nv_reservedSMEM_offset_0_alias
	.size		__nv_reservedSMEM_offset_0_alias, 0, 0
	.other		__nv_reservedSMEM_offset_0_alias,@"STO_CUDA_RESERVED_SHARED STV_DEFAULT"
__nv_reservedSMEM_offset_0_alias:
	.zero		0


//--------------------- .nv.global                --------------------------
	.section	.nv.global,"aw",@nobits
.nv.global:
	.type		_ZN39_INTERNAL_693a20e8_4_k_cu_7342b07b_34314cute1_E,@object
	.size		_ZN39_INTERNAL_693a20e8_4_k_cu_7342b07b_34314cute1_E,(_ZN39_INTERNAL_693a20e8_4_k_cu_7342b07b_34314cuda3std3__45__cpo6cbeginE - _ZN39_INTERNAL_693a20e8_4_k_cu_7342b07b_34314cute1_E)
_ZN39_INTERNAL_693a20e8_4_k_cu_7342b07b_34314cute1_E:
	.zero		1
	.type		_ZN39_INTERNAL_693a20e8_4_k_cu_7342b07b_34314cuda3std3__45__cpo6cbeginE,@object
	.size		_ZN39_INTERNAL_693a20e8_4_k_cu_7342b07b_34314cuda3std3__45__cpo6cbeginE,(_ZN39_INTERNAL_693a20e8_4_k_cu_7342b07b_34314cuda3std3__48in_placeE - _ZN39_INTERNAL_693a20e8_4_k_cu_7342b07b_34314cuda3std3__45__cpo6cbeginE)
_ZN39_INTERNAL_693a20e8_4_k_cu_7342b07b_34314cuda3std3__45__cpo6cbeginE:
	.zero		1
	.type		_ZN39_INTERNAL_693a20e8_4_k_cu_7342b07b_34314cuda3std3__48in_placeE,@object
	.size		_ZN39_INTERNAL_693a20e8_4_k_cu_7342b07b_34314cuda3std3__48in_placeE,(_ZN39_INTERNAL_693a20e8_4_k_cu_7342b07b_34314cuda3std6ranges3__45__cpo9iter_moveE - _ZN39_INTERNAL_693a20e8_4_k_cu_7342b07b_34314cuda3std3__48in_placeE)
_ZN39_INTERNAL_693a20e8_4_k_cu_7342b07b_34314cuda3std3__48in_placeE:
	.zero		1
	.type		_ZN39_INTERNAL_693a20e8_4_k_cu_7342b07b_34314cuda3std6ranges3__45__cpo9iter_moveE,@object
	.size		_ZN39_INTERNAL_693a20e8_4_k_cu_7342b07b_34314cuda3std6ranges3__45__cpo9iter_moveE,(_ZN39_INTERNAL_693a20e8_4_k_cu_7342b07b_34314cuda3std3__45__cpo5beginE - _ZN39_INTERNAL_693a20e8_4_k_cu_7342b07b_34314cuda3std6ranges3__45__cpo9iter_moveE)
_ZN39_INTERNAL_693a20e8_4_k_cu_7342b07b_34314cuda3std6ranges3__45__cpo9iter_moveE:
	.zero		1
	.type		_ZN39_INTERNAL_693a20e8_4_k_cu_7342b07b_34314cuda3std3__45__cpo5beginE,@object
	.size		_ZN39_INTERNAL_693a20e8_4_k_cu_7342b07b_34314cuda3std3__45__cpo5beginE,(_ZN39_INTERNAL_693a20e8_4_k_cu_7342b07b_34314cuda3std3__441_GLOBAL__N__693a20e8_4_k_cu_7342b07b_34316ignoreE - _ZN39_INTERNAL_693a20e8_4_k_cu_7342b07b_34314cuda3std3__45__cpo5beginE)
_ZN39_INTERNAL_693a20e8_4_k_cu_7342b07b_34314cuda3std3__45__cpo5beginE:
	.zero		1
	.type		_ZN39_INTERNAL_693a20e8_4_k_cu_7342b07b_34314cuda3std3__441_GLOBAL__N__693a20e8_4_k_cu_7342b07b_34316ignoreE,@object
	.size		_ZN39_INTERNAL_693a20e8_4_k_cu_7342b07b_34314cuda3std3__441_GLOBAL__N__693a20e8_4_k_cu_7342b07b_34316ignoreE,(_ZN39_INTERNAL_693a20e8_4_k_cu_7342b07b_34314cute7productE - _ZN39_INTERNAL_693a20e8_4_k_cu_7342b07b_34314cuda3std3__441_GLOBAL__N__693a20e8_4_k_cu_7342b07b_34316ignoreE)
_ZN39_INTERNAL_693a20e8_4_k_cu_7342b07b_34314cuda3std3__441_GLOBAL__N__693a20e8_4_k_cu_7342b07b_34316ignoreE:
	.zero		1
	.type		_ZN39_INTERNAL_693a20e8_4_k_cu_7342b07b_34314cute7productE,@object
	.size		_ZN39_INTERNAL_693a20e8_4_k_cu_7342b07b_34314cute7productE,(_ZN39_INTERNAL_693a20e8_4_k_cu_7342b07b_34314cuda3std3__45__cpo3endE - _ZN39_INTERNAL_693a20e8_4_k_cu_7342b07b_34314cute7productE)
_ZN39_INTERNAL_693a20e8_4_k_cu_7342b07b_34314cute7productE:
	.zero		1
	.type		_ZN39_INTERNAL_693a20e8_4_k_cu_7342b07b_34314cuda3std3__45__cpo3endE,@object
	.size		_ZN39_INTERNAL_693a20e8_4_k_cu_7342b07b_34314cuda3std3__45__cpo3endE,(_ZN39_INTERNAL_693a20e8_4_k_cu_7342b07b_34314cuda3std3__419piecewise_constructE - _ZN39_INTERNAL_693a20e8_4_k_cu_7342b07b_34314cuda3std3__45__cpo3endE)
_ZN39_INTERNAL_693a20e8_4_k_cu_7342b07b_34314cuda3std3__45__cpo3endE:
	.zero		1
	.type		_ZN39_INTERNAL_693a20e8_4_k_cu_7342b07b_34314cuda3std3__419piecewise_constructE,@object
	.size		_ZN39_INTERNAL_693a20e8_4_k_cu_7342b07b_34314cuda3std3__419piecewise_constructE,(_ZN39_INTERNAL_693a20e8_4_k_cu_7342b07b_34314cuda3std3__45__cpo4cendE - _ZN39_INTERNAL_693a20e8_4_k_cu_7342b07b_34314cuda3std3__419piecewise_constructE)
_ZN39_INTERNAL_693a20e8_4_k_cu_7342b07b_34314cuda3std3__419piecewise_constructE:
	.zero		1
	.type		_ZN39_INTERNAL_693a20e8_4_k_cu_7342b07b_34314cuda3std3__45__cpo4cendE,@object
	.size		_ZN39_INTERNAL_693a20e8_4_k_cu_7342b07b_34314cuda3std3__45__cpo4cendE,(_ZN39_INTERNAL_693a20e8_4_k_cu_7342b07b_34314cuda3std6ranges3__45__cpo4swapE - _ZN39_INTERNAL_693a20e8_4_k_cu_7342b07b_34314cuda3std3__45__cpo4cendE)
_ZN39_INTERNAL_693a20e8_4_k_cu_7342b07b_34314cuda3std3__45__cpo4cendE:
	.zero		1
	.type		_ZN39_INTERNAL_693a20e8_4_k_cu_7342b07b_34314cuda3std6ranges3__45__cpo4swapE,@object
	.size		_ZN39_INTERNAL_693a20e8_4_k_cu_7342b07b_34314cuda3std6ranges3__45__cpo4swapE,(.L_9 - _ZN39_INTERNAL_693a20e8_4_k_cu_7342b07b_34314cuda3std6ranges3__45__cpo4swapE)
_ZN39_INTERNAL_693a20e8_4_k_cu_7342b07b_34314cuda3std6ranges3__45__cpo4swapE:
	.zero		1
.L_9:


//--------------------- .nv.constant0._ZN7cutlass13device_kernelINS_4gemm6kernel13GemmUniversalIN4cute5tupleIJiiiiEEENS1_10collective13CollectiveMmaINS1_37MainloopSm90TmaGmmaWarpSpecializedFP8ILi8ENS5_IJNS4_1CILi2EEENSA_ILi1EEESC_EEENS1_35KernelTmaWarpSpecializedCooperativeEEENS5_IJNSA_ILi128EEENSA_ILi256EEENSA_ILi64EEEEEENS_12float_e4m3_tENS5_IJlSC_lEEESK_SL_NS4_8TiledMMAINS4_8MMA_AtomIJNS4_4SM904GMMA31MMA_64x256x32_F32E4M3E4M3_SS_TNILNSP_7ScaleInE1ELSR_1EEEEEENS4_6LayoutISD_NS5_IJSC_NSA_ILi0EEESV_EEEEENS5_IJNS4_10UnderscoreESY_SY_EEEEENS4_13SM90_TMA_LOADENS4_14ComposedLayoutINS4_7SwizzleILi2ELi4ELi3EEENS4_18smem_ptr_flag_bitsILi8EEENSU_INS5_IJNSA_ILi8EEESI_EEENS5_IJSI_SC_EEEEEEEvNS4_8identityENS4_23SM90_TMA_LOAD_MULTICASTES1B_vS1C_EENS_8epilogue10collective18CollectiveEpilogueINS1F_22Sm90TmaWarpSpecializedILi4ELi2ELi16ELb0ELb0EEEJSJ_NS5_IJSG_NSA_ILi32EEEEEESK_SL_SK_SL_NS1F_6fusion15FusionCallbacksIS1J_NS1M_13LinCombEltActINS1F_6thread4GELUESK_fSK_fLNS_15FloatRoundStyleE2EEESJ_S1L_JEEES11_NS12_INS13_ILi1ELi4ELi3EEES16_NSU_INS5_IJS17_S1K_EEENS5_IJS1K_SC_EEEEEEENS4_39AutoVectorizingCopyWithAssumedAlignmentILi128EEENS4_14SM90_TMA_STOREES1Y_S20_NS4_9Copy_AtomIJNS4_17SM90_U32x4_STSM_NENS_6half_tEEEEvEEEvvEEEEvNT_6ParamsE --------------------------
	.section	.nv.constant0._ZN7cutlass13device_kernelINS_4gemm6kernel13GemmUniversalIN4cute5tupleIJiiiiEEENS1_10collective13CollectiveMmaINS1_37MainloopSm90TmaGmmaWarpSpecializedFP8ILi8ENS5_IJNS4_1CILi2EEENSA_ILi1EEESC_EEENS1_35KernelTmaWarpSpecializedCooperativeEEENS5_IJNSA_ILi128EEENSA_ILi256EEENSA_ILi64EEEEEENS_12float_e4m3_tENS5_IJlSC_lEEESK_SL_NS4_8TiledMMAINS4_8MMA_AtomIJNS4_4SM904GMMA31MMA_64x256x32_F32E4M3E4M3_SS_TNILNSP_7ScaleInE1ELSR_1EEEEEENS4_6LayoutISD_NS5_IJSC_NSA_ILi0EEESV_EEEEENS5_IJNS4_10UnderscoreESY_SY_EEEEENS4_13SM90_TMA_LOADENS4_14ComposedLayoutINS4_7SwizzleILi2ELi4ELi3EEENS4_18smem_ptr_flag_bitsILi8EEENSU_INS5_IJNSA_ILi8EEESI_EEENS5_IJSI_SC_EEEEEEEvNS4_8identityENS4_23SM90_TMA_LOAD_MULTICASTES1B_vS1C_EENS_8epilogue10collective18CollectiveEpilogueINS1F_22Sm90TmaWarpSpecializedILi4ELi2ELi16ELb0ELb0EEEJSJ_NS5_IJSG_NSA_ILi32EEEEEESK_SL_SK_SL_NS1F_6fusion15FusionCallbacksIS1J_NS1M_13LinCombEltActINS1F_6thread4GELUESK_fSK_fLNS_15FloatRoundStyleE2EEESJ_S1L_JEEES11_NS12_INS13_ILi1ELi4ELi3EEES16_NSU_INS5_IJS17_S1K_EEENS5_IJS1K_SC_EEEEEEENS4_39AutoVectorizingCopyWithAssumedAlignmentILi128EEENS4_14SM90_TMA_STOREES1Y_S20_NS4_9Copy_AtomIJNS4_17SM90_U32x4_STSM_NENS_6half_tEEEEvEEEvvEEEEvNT_6ParamsE,"a",@progbits
	.sectionflags	@""
	.align	4
.nv.constant0._ZN7cutlass13device_kernelINS_4gemm6kernel13GemmUniversalIN4cute5tupleIJiiiiEEENS1_10collective13CollectiveMmaINS1_37MainloopSm90TmaGmmaWarpSpecializedFP8ILi8ENS5_IJNS4_1CILi2EEENSA_ILi1EEESC_EEENS1_35KernelTmaWarpSpecializedCooperativeEEENS5_IJNSA_ILi128EEENSA_ILi256EEENSA_ILi64EEEEEENS_12float_e4m3_tENS5_IJlSC_lEEESK_SL_NS4_8TiledMMAINS4_8MMA_AtomIJNS4_4SM904GMMA31MMA_64x256x32_F32E4M3E4M3_SS_TNILNSP_7ScaleInE1ELSR_1EEEEEENS4_6LayoutISD_NS5_IJSC_NSA_ILi0EEESV_EEEEENS5_IJNS4_10UnderscoreESY_SY_EEEEENS4_13SM90_TMA_LOADENS4_14ComposedLayoutINS4_7SwizzleILi2ELi4ELi3EEENS4_18smem_ptr_flag_bitsILi8EEENSU_INS5_IJNSA_ILi8EEESI_EEENS5_IJSI_SC_EEEEEEEvNS4_8identityENS4_23SM90_TMA_LOAD_MULTICASTES1B_vS1C_EENS_8epilogue10collective18CollectiveEpilogueINS1F_22Sm90TmaWarpSpecializedILi4ELi2ELi16ELb0ELb0EEEJSJ_NS5_IJSG_NSA_ILi32EEEEEESK_SL_SK_SL_NS1F_6fusion15FusionCallbacksIS1J_NS1M_13LinCombEltActINS1F_6thread4GELUESK_fSK_fLNS_15FloatRoundStyleE2EEESJ_S1L_JEEES11_NS12_INS13_ILi1ELi4ELi3EEES16_NSU_INS5_IJS17_S1K_EEENS5_IJS1K_SC_EEEEEEENS4_39AutoVectorizingCopyWithAssumedAlignmentILi128EEENS4_14SM90_TMA_STOREES1Y_S20_NS4_9Copy_AtomIJNS4_17SM90_U32x4_STSM_NENS_6half_tEEEEvEEEvvEEEEvNT_6ParamsE:
	.zero		2432


//--------------------- SYMBOLS --------------------------

	.type		.nv.reservedSmem.offset0,@object
	.size		.nv.reservedSmem.offset0,0x4
	.type		__assertfail,@function
